//
// Generated by NVIDIA NVVM Compiler
//
// Compiler Build ID: CL-36424714
// Cuda compilation tools, release 13.0, V13.0.88
// Based on NVVM 20.0.0
//

.version 9.0
.target sm_100
.address_size 64

	// .globl	_Z5eulerPfS_S_S_S_f
.global .align 4 .b8 precalc_xorwow_matrix[102400];
.global .align 4 .b8 precalc_xorwow_offset_matrix[102400];
.global .align 4 .b8 mrg32k3aM1[2304];
.global .align 4 .b8 mrg32k3aM2[2304];
.global .align 4 .b8 mrg32k3aM1SubSeq[2016];
.global .align 4 .b8 mrg32k3aM2SubSeq[2016];
.global .align 4 .b8 mrg32k3aM1Seq[2304];
.global .align 4 .b8 mrg32k3aM2Seq[2304];
.const .align 8 .b8 __cr_lgamma_table[72];
.extern .shared .align 16 .b8 data[];

.visible .entry _Z5eulerPfS_S_S_S_f(
	.param .u64 .ptr .align 1 _Z5eulerPfS_S_S_S_f_param_0,
	.param .u64 .ptr .align 1 _Z5eulerPfS_S_S_S_f_param_1,
	.param .u64 .ptr .align 1 _Z5eulerPfS_S_S_S_f_param_2,
	.param .u64 .ptr .align 1 _Z5eulerPfS_S_S_S_f_param_3,
	.param .u64 .ptr .align 1 _Z5eulerPfS_S_S_S_f_param_4,
	.param .f32 _Z5eulerPfS_S_S_S_f_param_5
)
{
	.local .align 8 .b8 	__local_depot0[48];
	.reg .b64 	%SP;
	.reg .b64 	%SPL;
	.reg .pred 	%p<71>;
	.reg .b32 	%r<1248>;
	.reg .b32 	%f<73>;
	.reg .b64 	%rd<41>;

	mov.u64 	%SPL, __local_depot0;
	ld.param.u64 	%rd11, [_Z5eulerPfS_S_S_S_f_param_1];
	ld.param.u64 	%rd12, [_Z5eulerPfS_S_S_S_f_param_2];
	ld.param.u64 	%rd13, [_Z5eulerPfS_S_S_S_f_param_3];
	ld.param.u64 	%rd14, [_Z5eulerPfS_S_S_S_f_param_4];
	ld.param.f32 	%f13, [_Z5eulerPfS_S_S_S_f_param_5];
	cvta.to.global.u64 	%rd15, %rd11;
	cvta.to.global.u64 	%rd16, %rd13;
	cvta.to.global.u64 	%rd17, %rd14;
	cvta.to.global.u64 	%rd18, %rd12;
	add.u64 	%rd1, %SPL, 0;
	mov.u32 	%r1, %ntid.x;
	mov.u32 	%r2, %ctaid.x;
	mov.u32 	%r3, %tid.x;
	mad.lo.s32 	%r4, %r1, %r2, %r3;
	mul.wide.u32 	%rd20, %r2, 4;
	add.s64 	%rd21, %rd18, %rd20;
	ld.global.f32 	%f1, [%rd21];
	add.s64 	%rd22, %rd17, %rd20;
	ld.global.f32 	%f2, [%rd22];
	add.s64 	%rd23, %rd16, %rd20;
	ld.global.f32 	%f3, [%rd23];
	add.s64 	%rd24, %rd15, %rd20;
	ld.global.f32 	%f4, [%rd24];
	mov.b32 	%r971, -9920396;
	mov.b32 	%r567, -771510409;
	st.local.v2.u32 	[%rd1], {%r567, %r971};
	mov.b32 	%r969, -123459836;
	mov.b32 	%r970, -308902214;
	st.local.v2.u32 	[%rd1+8], {%r970, %r969};
	mov.b32 	%r967, -127593864;
	mov.b32 	%r968, -589760388;
	st.local.v2.u32 	[%rd1+16], {%r968, %r967};
	setp.eq.s32 	%p1, %r4, 0;
	@%p1 bra 	$L__BB0_115;
	cvt.s64.s32 	%rd40, %r4;
	mov.b32 	%r954, 0;
	mov.b32 	%r971, -9920396;
	mov.b32 	%r970, -308902214;
	mov.b32 	%r969, -123459836;
	mov.b32 	%r968, -589760388;
	mov.b32 	%r967, -127593864;
$L__BB0_2:
	mov.u64 	%rd3, %rd40;
	and.b64  	%rd4, %rd3, 3;
	setp.eq.s64 	%p2, %rd4, 0;
	@%p2 bra 	$L__BB0_114;
	mul.wide.u32 	%rd25, %r954, 3200;
	mov.u64 	%rd26, precalc_xorwow_matrix;
	add.s64 	%rd5, %rd26, %rd25;
	mov.b32 	%r967, 0;
	mov.u32 	%r968, %r967;
	mov.u32 	%r969, %r967;
	mov.u32 	%r970, %r967;
	mov.u32 	%r971, %r967;
	mov.u32 	%r960, %r967;
$L__BB0_4:
	mul.wide.u32 	%rd27, %r960, 4;
	add.s64 	%rd28, %rd1, %rd27;
	ld.local.u32 	%r17, [%rd28+4];
	shl.b32 	%r18, %r960, 5;
	mov.b32 	%r966, 0;
$L__BB0_5:
	.pragma "nounroll";
	shr.u32 	%r576, %r17, %r966;
	and.b32  	%r577, %r576, 1;
	setp.eq.b32 	%p3, %r577, 1;
	not.pred 	%p4, %p3;
	add.s32 	%r578, %r18, %r966;
	mul.lo.s32 	%r579, %r578, 5;
	mul.wide.u32 	%rd29, %r579, 4;
	add.s64 	%rd6, %rd5, %rd29;
	@%p4 bra 	$L__BB0_7;
	ld.global.u32 	%r580, [%rd6];
	xor.b32  	%r971, %r971, %r580;
	ld.global.u32 	%r581, [%rd6+4];
	xor.b32  	%r970, %r970, %r581;
	ld.global.u32 	%r582, [%rd6+8];
	xor.b32  	%r969, %r969, %r582;
	ld.global.u32 	%r583, [%rd6+12];
	xor.b32  	%r968, %r968, %r583;
	ld.global.u32 	%r584, [%rd6+16];
	xor.b32  	%r967, %r967, %r584;
$L__BB0_7:
	and.b32  	%r586, %r576, 2;
	setp.eq.s32 	%p5, %r586, 0;
	@%p5 bra 	$L__BB0_9;
	ld.global.u32 	%r587, [%rd6+20];
	xor.b32  	%r971, %r971, %r587;
	ld.global.u32 	%r588, [%rd6+24];
	xor.b32  	%r970, %r970, %r588;
	ld.global.u32 	%r589, [%rd6+28];
	xor.b32  	%r969, %r969, %r589;
	ld.global.u32 	%r590, [%rd6+32];
	xor.b32  	%r968, %r968, %r590;
	ld.global.u32 	%r591, [%rd6+36];
	xor.b32  	%r967, %r967, %r591;
$L__BB0_9:
	and.b32  	%r593, %r576, 4;
	setp.eq.s32 	%p6, %r593, 0;
	@%p6 bra 	$L__BB0_11;
	ld.global.u32 	%r594, [%rd6+40];
	xor.b32  	%r971, %r971, %r594;
	ld.global.u32 	%r595, [%rd6+44];
	xor.b32  	%r970, %r970, %r595;
	ld.global.u32 	%r596, [%rd6+48];
	xor.b32  	%r969, %r969, %r596;
	ld.global.u32 	%r597, [%rd6+52];
	xor.b32  	%r968, %r968, %r597;
	ld.global.u32 	%r598, [%rd6+56];
	xor.b32  	%r967, %r967, %r598;
$L__BB0_11:
	and.b32  	%r600, %r576, 8;
	setp.eq.s32 	%p7, %r600, 0;
	@%p7 bra 	$L__BB0_13;
	ld.global.u32 	%r601, [%rd6+60];
	xor.b32  	%r971, %r971, %r601;
	ld.global.u32 	%r602, [%rd6+64];
	xor.b32  	%r970, %r970, %r602;
	ld.global.u32 	%r603, [%rd6+68];
	xor.b32  	%r969, %r969, %r603;
	ld.global.u32 	%r604, [%rd6+72];
	xor.b32  	%r968, %r968, %r604;
	ld.global.u32 	%r605, [%rd6+76];
	xor.b32  	%r967, %r967, %r605;
$L__BB0_13:
	and.b32  	%r607, %r576, 16;
	setp.eq.s32 	%p8, %r607, 0;
	@%p8 bra 	$L__BB0_15;
	ld.global.u32 	%r608, [%rd6+80];
	xor.b32  	%r971, %r971, %r608;
	ld.global.u32 	%r609, [%rd6+84];
	xor.b32  	%r970, %r970, %r609;
	ld.global.u32 	%r610, [%rd6+88];
	xor.b32  	%r969, %r969, %r610;
	ld.global.u32 	%r611, [%rd6+92];
	xor.b32  	%r968, %r968, %r611;
	ld.global.u32 	%r612, [%rd6+96];
	xor.b32  	%r967, %r967, %r612;
$L__BB0_15:
	and.b32  	%r614, %r576, 32;
	setp.eq.s32 	%p9, %r614, 0;
	@%p9 bra 	$L__BB0_17;
	ld.global.u32 	%r615, [%rd6+100];
	xor.b32  	%r971, %r971, %r615;
	ld.global.u32 	%r616, [%rd6+104];
	xor.b32  	%r970, %r970, %r616;
	ld.global.u32 	%r617, [%rd6+108];
	xor.b32  	%r969, %r969, %r617;
	ld.global.u32 	%r618, [%rd6+112];
	xor.b32  	%r968, %r968, %r618;
	ld.global.u32 	%r619, [%rd6+116];
	xor.b32  	%r967, %r967, %r619;
$L__BB0_17:
	and.b32  	%r621, %r576, 64;
	setp.eq.s32 	%p10, %r621, 0;
	@%p10 bra 	$L__BB0_19;
	ld.global.u32 	%r622, [%rd6+120];
	xor.b32  	%r971, %r971, %r622;
	ld.global.u32 	%r623, [%rd6+124];
	xor.b32  	%r970, %r970, %r623;
	ld.global.u32 	%r624, [%rd6+128];
	xor.b32  	%r969, %r969, %r624;
	ld.global.u32 	%r625, [%rd6+132];
	xor.b32  	%r968, %r968, %r625;
	ld.global.u32 	%r626, [%rd6+136];
	xor.b32  	%r967, %r967, %r626;
$L__BB0_19:
	and.b32  	%r628, %r576, 128;
	setp.eq.s32 	%p11, %r628, 0;
	@%p11 bra 	$L__BB0_21;
	ld.global.u32 	%r629, [%rd6+140];
	xor.b32  	%r971, %r971, %r629;
	ld.global.u32 	%r630, [%rd6+144];
	xor.b32  	%r970, %r970, %r630;
	ld.global.u32 	%r631, [%rd6+148];
	xor.b32  	%r969, %r969, %r631;
	ld.global.u32 	%r632, [%rd6+152];
	xor.b32  	%r968, %r968, %r632;
	ld.global.u32 	%r633, [%rd6+156];
	xor.b32  	%r967, %r967, %r633;
$L__BB0_21:
	and.b32  	%r635, %r576, 256;
	setp.eq.s32 	%p12, %r635, 0;
	@%p12 bra 	$L__BB0_23;
	ld.global.u32 	%r636, [%rd6+160];
	xor.b32  	%r971, %r971, %r636;
	ld.global.u32 	%r637, [%rd6+164];
	xor.b32  	%r970, %r970, %r637;
	ld.global.u32 	%r638, [%rd6+168];
	xor.b32  	%r969, %r969, %r638;
	ld.global.u32 	%r639, [%rd6+172];
	xor.b32  	%r968, %r968, %r639;
	ld.global.u32 	%r640, [%rd6+176];
	xor.b32  	%r967, %r967, %r640;
$L__BB0_23:
	and.b32  	%r642, %r576, 512;
	setp.eq.s32 	%p13, %r642, 0;
	@%p13 bra 	$L__BB0_25;
	ld.global.u32 	%r643, [%rd6+180];
	xor.b32  	%r971, %r971, %r643;
	ld.global.u32 	%r644, [%rd6+184];
	xor.b32  	%r970, %r970, %r644;
	ld.global.u32 	%r645, [%rd6+188];
	xor.b32  	%r969, %r969, %r645;
	ld.global.u32 	%r646, [%rd6+192];
	xor.b32  	%r968, %r968, %r646;
	ld.global.u32 	%r647, [%rd6+196];
	xor.b32  	%r967, %r967, %r647;
$L__BB0_25:
	and.b32  	%r649, %r576, 1024;
	setp.eq.s32 	%p14, %r649, 0;
	@%p14 bra 	$L__BB0_27;
	ld.global.u32 	%r650, [%rd6+200];
	xor.b32  	%r971, %r971, %r650;
	ld.global.u32 	%r651, [%rd6+204];
	xor.b32  	%r970, %r970, %r651;
	ld.global.u32 	%r652, [%rd6+208];
	xor.b32  	%r969, %r969, %r652;
	ld.global.u32 	%r653, [%rd6+212];
	xor.b32  	%r968, %r968, %r653;
	ld.global.u32 	%r654, [%rd6+216];
	xor.b32  	%r967, %r967, %r654;
$L__BB0_27:
	and.b32  	%r656, %r576, 2048;
	setp.eq.s32 	%p15, %r656, 0;
	@%p15 bra 	$L__BB0_29;
	ld.global.u32 	%r657, [%rd6+220];
	xor.b32  	%r971, %r971, %r657;
	ld.global.u32 	%r658, [%rd6+224];
	xor.b32  	%r970, %r970, %r658;
	ld.global.u32 	%r659, [%rd6+228];
	xor.b32  	%r969, %r969, %r659;
	ld.global.u32 	%r660, [%rd6+232];
	xor.b32  	%r968, %r968, %r660;
	ld.global.u32 	%r661, [%rd6+236];
	xor.b32  	%r967, %r967, %r661;
$L__BB0_29:
	and.b32  	%r663, %r576, 4096;
	setp.eq.s32 	%p16, %r663, 0;
	@%p16 bra 	$L__BB0_31;
	ld.global.u32 	%r664, [%rd6+240];
	xor.b32  	%r971, %r971, %r664;
	ld.global.u32 	%r665, [%rd6+244];
	xor.b32  	%r970, %r970, %r665;
	ld.global.u32 	%r666, [%rd6+248];
	xor.b32  	%r969, %r969, %r666;
	ld.global.u32 	%r667, [%rd6+252];
	xor.b32  	%r968, %r968, %r667;
	ld.global.u32 	%r668, [%rd6+256];
	xor.b32  	%r967, %r967, %r668;
$L__BB0_31:
	and.b32  	%r670, %r576, 8192;
	setp.eq.s32 	%p17, %r670, 0;
	@%p17 bra 	$L__BB0_33;
	ld.global.u32 	%r671, [%rd6+260];
	xor.b32  	%r971, %r971, %r671;
	ld.global.u32 	%r672, [%rd6+264];
	xor.b32  	%r970, %r970, %r672;
	ld.global.u32 	%r673, [%rd6+268];
	xor.b32  	%r969, %r969, %r673;
	ld.global.u32 	%r674, [%rd6+272];
	xor.b32  	%r968, %r968, %r674;
	ld.global.u32 	%r675, [%rd6+276];
	xor.b32  	%r967, %r967, %r675;
$L__BB0_33:
	and.b32  	%r677, %r576, 16384;
	setp.eq.s32 	%p18, %r677, 0;
	@%p18 bra 	$L__BB0_35;
	ld.global.u32 	%r678, [%rd6+280];
	xor.b32  	%r971, %r971, %r678;
	ld.global.u32 	%r679, [%rd6+284];
	xor.b32  	%r970, %r970, %r679;
	ld.global.u32 	%r680, [%rd6+288];
	xor.b32  	%r969, %r969, %r680;
	ld.global.u32 	%r681, [%rd6+292];
	xor.b32  	%r968, %r968, %r681;
	ld.global.u32 	%r682, [%rd6+296];
	xor.b32  	%r967, %r967, %r682;
$L__BB0_35:
	and.b32  	%r684, %r576, 32768;
	setp.eq.s32 	%p19, %r684, 0;
	@%p19 bra 	$L__BB0_37;
	ld.global.u32 	%r685, [%rd6+300];
	xor.b32  	%r971, %r971, %r685;
	ld.global.u32 	%r686, [%rd6+304];
	xor.b32  	%r970, %r970, %r686;
	ld.global.u32 	%r687, [%rd6+308];
	xor.b32  	%r969, %r969, %r687;
	ld.global.u32 	%r688, [%rd6+312];
	xor.b32  	%r968, %r968, %r688;
	ld.global.u32 	%r689, [%rd6+316];
	xor.b32  	%r967, %r967, %r689;
$L__BB0_37:
	add.s32 	%r966, %r966, 16;
	setp.ne.s32 	%p20, %r966, 32;
	@%p20 bra 	$L__BB0_5;
	mad.lo.s32 	%r690, %r960, -31, %r18;
	add.s32 	%r960, %r690, 1;
	setp.ne.s32 	%p21, %r960, 5;
	@%p21 bra 	$L__BB0_4;
	st.local.u32 	[%rd1+4], %r971;
	st.local.v2.u32 	[%rd1+8], {%r970, %r969};
	st.local.v2.u32 	[%rd1+16], {%r968, %r967};
	setp.eq.s64 	%p22, %rd4, 1;
	@%p22 bra 	$L__BB0_114;
	mov.b32 	%r967, 0;
	mov.u32 	%r968, %r967;
	mov.u32 	%r969, %r967;
	mov.u32 	%r970, %r967;
	mov.u32 	%r971, %r967;
	mov.u32 	%r1052, %r967;
$L__BB0_41:
	mul.wide.u32 	%rd30, %r1052, 4;
	add.s64 	%rd31, %rd1, %rd30;
	ld.local.u32 	%r193, [%rd31+4];
	shl.b32 	%r194, %r1052, 5;
	mov.b32 	%r1058, 0;
$L__BB0_42:
	.pragma "nounroll";
	shr.u32 	%r693, %r193, %r1058;
	and.b32  	%r694, %r693, 1;
	setp.eq.b32 	%p23, %r694, 1;
	not.pred 	%p24, %p23;
	add.s32 	%r695, %r194, %r1058;
	mul.lo.s32 	%r696, %r695, 5;
	mul.wide.u32 	%rd32, %r696, 4;
	add.s64 	%rd7, %rd5, %rd32;
	@%p24 bra 	$L__BB0_44;
	ld.global.u32 	%r697, [%rd7];
	xor.b32  	%r971, %r971, %r697;
	ld.global.u32 	%r698, [%rd7+4];
	xor.b32  	%r970, %r970, %r698;
	ld.global.u32 	%r699, [%rd7+8];
	xor.b32  	%r969, %r969, %r699;
	ld.global.u32 	%r700, [%rd7+12];
	xor.b32  	%r968, %r968, %r700;
	ld.global.u32 	%r701, [%rd7+16];
	xor.b32  	%r967, %r967, %r701;
$L__BB0_44:
	and.b32  	%r703, %r693, 2;
	setp.eq.s32 	%p25, %r703, 0;
	@%p25 bra 	$L__BB0_46;
	ld.global.u32 	%r704, [%rd7+20];
	xor.b32  	%r971, %r971, %r704;
	ld.global.u32 	%r705, [%rd7+24];
	xor.b32  	%r970, %r970, %r705;
	ld.global.u32 	%r706, [%rd7+28];
	xor.b32  	%r969, %r969, %r706;
	ld.global.u32 	%r707, [%rd7+32];
	xor.b32  	%r968, %r968, %r707;
	ld.global.u32 	%r708, [%rd7+36];
	xor.b32  	%r967, %r967, %r708;
$L__BB0_46:
	and.b32  	%r710, %r693, 4;
	setp.eq.s32 	%p26, %r710, 0;
	@%p26 bra 	$L__BB0_48;
	ld.global.u32 	%r711, [%rd7+40];
	xor.b32  	%r971, %r971, %r711;
	ld.global.u32 	%r712, [%rd7+44];
	xor.b32  	%r970, %r970, %r712;
	ld.global.u32 	%r713, [%rd7+48];
	xor.b32  	%r969, %r969, %r713;
	ld.global.u32 	%r714, [%rd7+52];
	xor.b32  	%r968, %r968, %r714;
	ld.global.u32 	%r715, [%rd7+56];
	xor.b32  	%r967, %r967, %r715;
$L__BB0_48:
	and.b32  	%r717, %r693, 8;
	setp.eq.s32 	%p27, %r717, 0;
	@%p27 bra 	$L__BB0_50;
	ld.global.u32 	%r718, [%rd7+60];
	xor.b32  	%r971, %r971, %r718;
	ld.global.u32 	%r719, [%rd7+64];
	xor.b32  	%r970, %r970, %r719;
	ld.global.u32 	%r720, [%rd7+68];
	xor.b32  	%r969, %r969, %r720;
	ld.global.u32 	%r721, [%rd7+72];
	xor.b32  	%r968, %r968, %r721;
	ld.global.u32 	%r722, [%rd7+76];
	xor.b32  	%r967, %r967, %r722;
$L__BB0_50:
	and.b32  	%r724, %r693, 16;
	setp.eq.s32 	%p28, %r724, 0;
	@%p28 bra 	$L__BB0_52;
	ld.global.u32 	%r725, [%rd7+80];
	xor.b32  	%r971, %r971, %r725;
	ld.global.u32 	%r726, [%rd7+84];
	xor.b32  	%r970, %r970, %r726;
	ld.global.u32 	%r727, [%rd7+88];
	xor.b32  	%r969, %r969, %r727;
	ld.global.u32 	%r728, [%rd7+92];
	xor.b32  	%r968, %r968, %r728;
	ld.global.u32 	%r729, [%rd7+96];
	xor.b32  	%r967, %r967, %r729;
$L__BB0_52:
	and.b32  	%r731, %r693, 32;
	setp.eq.s32 	%p29, %r731, 0;
	@%p29 bra 	$L__BB0_54;
	ld.global.u32 	%r732, [%rd7+100];
	xor.b32  	%r971, %r971, %r732;
	ld.global.u32 	%r733, [%rd7+104];
	xor.b32  	%r970, %r970, %r733;
	ld.global.u32 	%r734, [%rd7+108];
	xor.b32  	%r969, %r969, %r734;
	ld.global.u32 	%r735, [%rd7+112];
	xor.b32  	%r968, %r968, %r735;
	ld.global.u32 	%r736, [%rd7+116];
	xor.b32  	%r967, %r967, %r736;
$L__BB0_54:
	and.b32  	%r738, %r693, 64;
	setp.eq.s32 	%p30, %r738, 0;
	@%p30 bra 	$L__BB0_56;
	ld.global.u32 	%r739, [%rd7+120];
	xor.b32  	%r971, %r971, %r739;
	ld.global.u32 	%r740, [%rd7+124];
	xor.b32  	%r970, %r970, %r740;
	ld.global.u32 	%r741, [%rd7+128];
	xor.b32  	%r969, %r969, %r741;
	ld.global.u32 	%r742, [%rd7+132];
	xor.b32  	%r968, %r968, %r742;
	ld.global.u32 	%r743, [%rd7+136];
	xor.b32  	%r967, %r967, %r743;
$L__BB0_56:
	and.b32  	%r745, %r693, 128;
	setp.eq.s32 	%p31, %r745, 0;
	@%p31 bra 	$L__BB0_58;
	ld.global.u32 	%r746, [%rd7+140];
	xor.b32  	%r971, %r971, %r746;
	ld.global.u32 	%r747, [%rd7+144];
	xor.b32  	%r970, %r970, %r747;
	ld.global.u32 	%r748, [%rd7+148];
	xor.b32  	%r969, %r969, %r748;
	ld.global.u32 	%r749, [%rd7+152];
	xor.b32  	%r968, %r968, %r749;
	ld.global.u32 	%r750, [%rd7+156];
	xor.b32  	%r967, %r967, %r750;
$L__BB0_58:
	and.b32  	%r752, %r693, 256;
	setp.eq.s32 	%p32, %r752, 0;
	@%p32 bra 	$L__BB0_60;
	ld.global.u32 	%r753, [%rd7+160];
	xor.b32  	%r971, %r971, %r753;
	ld.global.u32 	%r754, [%rd7+164];
	xor.b32  	%r970, %r970, %r754;
	ld.global.u32 	%r755, [%rd7+168];
	xor.b32  	%r969, %r969, %r755;
	ld.global.u32 	%r756, [%rd7+172];
	xor.b32  	%r968, %r968, %r756;
	ld.global.u32 	%r757, [%rd7+176];
	xor.b32  	%r967, %r967, %r757;
$L__BB0_60:
	and.b32  	%r759, %r693, 512;
	setp.eq.s32 	%p33, %r759, 0;
	@%p33 bra 	$L__BB0_62;
	ld.global.u32 	%r760, [%rd7+180];
	xor.b32  	%r971, %r971, %r760;
	ld.global.u32 	%r761, [%rd7+184];
	xor.b32  	%r970, %r970, %r761;
	ld.global.u32 	%r762, [%rd7+188];
	xor.b32  	%r969, %r969, %r762;
	ld.global.u32 	%r763, [%rd7+192];
	xor.b32  	%r968, %r968, %r763;
	ld.global.u32 	%r764, [%rd7+196];
	xor.b32  	%r967, %r967, %r764;
$L__BB0_62:
	and.b32  	%r766, %r693, 1024;
	setp.eq.s32 	%p34, %r766, 0;
	@%p34 bra 	$L__BB0_64;
	ld.global.u32 	%r767, [%rd7+200];
	xor.b32  	%r971, %r971, %r767;
	ld.global.u32 	%r768, [%rd7+204];
	xor.b32  	%r970, %r970, %r768;
	ld.global.u32 	%r769, [%rd7+208];
	xor.b32  	%r969, %r969, %r769;
	ld.global.u32 	%r770, [%rd7+212];
	xor.b32  	%r968, %r968, %r770;
	ld.global.u32 	%r771, [%rd7+216];
	xor.b32  	%r967, %r967, %r771;
$L__BB0_64:
	and.b32  	%r773, %r693, 2048;
	setp.eq.s32 	%p35, %r773, 0;
	@%p35 bra 	$L__BB0_66;
	ld.global.u32 	%r774, [%rd7+220];
	xor.b32  	%r971, %r971, %r774;
	ld.global.u32 	%r775, [%rd7+224];
	xor.b32  	%r970, %r970, %r775;
	ld.global.u32 	%r776, [%rd7+228];
	xor.b32  	%r969, %r969, %r776;
	ld.global.u32 	%r777, [%rd7+232];
	xor.b32  	%r968, %r968, %r777;
	ld.global.u32 	%r778, [%rd7+236];
	xor.b32  	%r967, %r967, %r778;
$L__BB0_66:
	and.b32  	%r780, %r693, 4096;
	setp.eq.s32 	%p36, %r780, 0;
	@%p36 bra 	$L__BB0_68;
	ld.global.u32 	%r781, [%rd7+240];
	xor.b32  	%r971, %r971, %r781;
	ld.global.u32 	%r782, [%rd7+244];
	xor.b32  	%r970, %r970, %r782;
	ld.global.u32 	%r783, [%rd7+248];
	xor.b32  	%r969, %r969, %r783;
	ld.global.u32 	%r784, [%rd7+252];
	xor.b32  	%r968, %r968, %r784;
	ld.global.u32 	%r785, [%rd7+256];
	xor.b32  	%r967, %r967, %r785;
$L__BB0_68:
	and.b32  	%r787, %r693, 8192;
	setp.eq.s32 	%p37, %r787, 0;
	@%p37 bra 	$L__BB0_70;
	ld.global.u32 	%r788, [%rd7+260];
	xor.b32  	%r971, %r971, %r788;
	ld.global.u32 	%r789, [%rd7+264];
	xor.b32  	%r970, %r970, %r789;
	ld.global.u32 	%r790, [%rd7+268];
	xor.b32  	%r969, %r969, %r790;
	ld.global.u32 	%r791, [%rd7+272];
	xor.b32  	%r968, %r968, %r791;
	ld.global.u32 	%r792, [%rd7+276];
	xor.b32  	%r967, %r967, %r792;
$L__BB0_70:
	and.b32  	%r794, %r693, 16384;
	setp.eq.s32 	%p38, %r794, 0;
	@%p38 bra 	$L__BB0_72;
	ld.global.u32 	%r795, [%rd7+280];
	xor.b32  	%r971, %r971, %r795;
	ld.global.u32 	%r796, [%rd7+284];
	xor.b32  	%r970, %r970, %r796;
	ld.global.u32 	%r797, [%rd7+288];
	xor.b32  	%r969, %r969, %r797;
	ld.global.u32 	%r798, [%rd7+292];
	xor.b32  	%r968, %r968, %r798;
	ld.global.u32 	%r799, [%rd7+296];
	xor.b32  	%r967, %r967, %r799;
$L__BB0_72:
	and.b32  	%r801, %r693, 32768;
	setp.eq.s32 	%p39, %r801, 0;
	@%p39 bra 	$L__BB0_74;
	ld.global.u32 	%r802, [%rd7+300];
	xor.b32  	%r971, %r971, %r802;
	ld.global.u32 	%r803, [%rd7+304];
	xor.b32  	%r970, %r970, %r803;
	ld.global.u32 	%r804, [%rd7+308];
	xor.b32  	%r969, %r969, %r804;
	ld.global.u32 	%r805, [%rd7+312];
	xor.b32  	%r968, %r968, %r805;
	ld.global.u32 	%r806, [%rd7+316];
	xor.b32  	%r967, %r967, %r806;
$L__BB0_74:
	add.s32 	%r1058, %r1058, 16;
	setp.ne.s32 	%p40, %r1058, 32;
	@%p40 bra 	$L__BB0_42;
	mad.lo.s32 	%r807, %r1052, -31, %r194;
	add.s32 	%r1052, %r807, 1;
	setp.ne.s32 	%p41, %r1052, 5;
	@%p41 bra 	$L__BB0_41;
	st.local.u32 	[%rd1+4], %r971;
	st.local.v2.u32 	[%rd1+8], {%r970, %r969};
	st.local.v2.u32 	[%rd1+16], {%r968, %r967};
	setp.ne.s64 	%p42, %rd4, 3;
	@%p42 bra 	$L__BB0_114;
	mov.b32 	%r967, 0;
	mov.u32 	%r968, %r967;
	mov.u32 	%r969, %r967;
	mov.u32 	%r970, %r967;
	mov.u32 	%r971, %r967;
	mov.u32 	%r1144, %r967;
$L__BB0_78:
	mul.wide.u32 	%rd33, %r1144, 4;
	add.s64 	%rd34, %rd1, %rd33;
	ld.local.u32 	%r369, [%rd34+4];
	shl.b32 	%r370, %r1144, 5;
	mov.b32 	%r1150, 0;
$L__BB0_79:
	.pragma "nounroll";
	shr.u32 	%r810, %r369, %r1150;
	and.b32  	%r811, %r810, 1;
	setp.eq.b32 	%p43, %r811, 1;
	not.pred 	%p44, %p43;
	add.s32 	%r812, %r370, %r1150;
	mul.lo.s32 	%r813, %r812, 5;
	mul.wide.u32 	%rd35, %r813, 4;
	add.s64 	%rd8, %rd5, %rd35;
	@%p44 bra 	$L__BB0_81;
	ld.global.u32 	%r814, [%rd8];
	xor.b32  	%r971, %r971, %r814;
	ld.global.u32 	%r815, [%rd8+4];
	xor.b32  	%r970, %r970, %r815;
	ld.global.u32 	%r816, [%rd8+8];
	xor.b32  	%r969, %r969, %r816;
	ld.global.u32 	%r817, [%rd8+12];
	xor.b32  	%r968, %r968, %r817;
	ld.global.u32 	%r818, [%rd8+16];
	xor.b32  	%r967, %r967, %r818;
$L__BB0_81:
	and.b32  	%r820, %r810, 2;
	setp.eq.s32 	%p45, %r820, 0;
	@%p45 bra 	$L__BB0_83;
	ld.global.u32 	%r821, [%rd8+20];
	xor.b32  	%r971, %r971, %r821;
	ld.global.u32 	%r822, [%rd8+24];
	xor.b32  	%r970, %r970, %r822;
	ld.global.u32 	%r823, [%rd8+28];
	xor.b32  	%r969, %r969, %r823;
	ld.global.u32 	%r824, [%rd8+32];
	xor.b32  	%r968, %r968, %r824;
	ld.global.u32 	%r825, [%rd8+36];
	xor.b32  	%r967, %r967, %r825;
$L__BB0_83:
	and.b32  	%r827, %r810, 4;
	setp.eq.s32 	%p46, %r827, 0;
	@%p46 bra 	$L__BB0_85;
	ld.global.u32 	%r828, [%rd8+40];
	xor.b32  	%r971, %r971, %r828;
	ld.global.u32 	%r829, [%rd8+44];
	xor.b32  	%r970, %r970, %r829;
	ld.global.u32 	%r830, [%rd8+48];
	xor.b32  	%r969, %r969, %r830;
	ld.global.u32 	%r831, [%rd8+52];
	xor.b32  	%r968, %r968, %r831;
	ld.global.u32 	%r832, [%rd8+56];
	xor.b32  	%r967, %r967, %r832;
$L__BB0_85:
	and.b32  	%r834, %r810, 8;
	setp.eq.s32 	%p47, %r834, 0;
	@%p47 bra 	$L__BB0_87;
	ld.global.u32 	%r835, [%rd8+60];
	xor.b32  	%r971, %r971, %r835;
	ld.global.u32 	%r836, [%rd8+64];
	xor.b32  	%r970, %r970, %r836;
	ld.global.u32 	%r837, [%rd8+68];
	xor.b32  	%r969, %r969, %r837;
	ld.global.u32 	%r838, [%rd8+72];
	xor.b32  	%r968, %r968, %r838;
	ld.global.u32 	%r839, [%rd8+76];
	xor.b32  	%r967, %r967, %r839;
$L__BB0_87:
	and.b32  	%r841, %r810, 16;
	setp.eq.s32 	%p48, %r841, 0;
	@%p48 bra 	$L__BB0_89;
	ld.global.u32 	%r842, [%rd8+80];
	xor.b32  	%r971, %r971, %r842;
	ld.global.u32 	%r843, [%rd8+84];
	xor.b32  	%r970, %r970, %r843;
	ld.global.u32 	%r844, [%rd8+88];
	xor.b32  	%r969, %r969, %r844;
	ld.global.u32 	%r845, [%rd8+92];
	xor.b32  	%r968, %r968, %r845;
	ld.global.u32 	%r846, [%rd8+96];
	xor.b32  	%r967, %r967, %r846;
$L__BB0_89:
	and.b32  	%r848, %r810, 32;
	setp.eq.s32 	%p49, %r848, 0;
	@%p49 bra 	$L__BB0_91;
	ld.global.u32 	%r849, [%rd8+100];
	xor.b32  	%r971, %r971, %r849;
	ld.global.u32 	%r850, [%rd8+104];
	xor.b32  	%r970, %r970, %r850;
	ld.global.u32 	%r851, [%rd8+108];
	xor.b32  	%r969, %r969, %r851;
	ld.global.u32 	%r852, [%rd8+112];
	xor.b32  	%r968, %r968, %r852;
	ld.global.u32 	%r853, [%rd8+116];
	xor.b32  	%r967, %r967, %r853;
$L__BB0_91:
	and.b32  	%r855, %r810, 64;
	setp.eq.s32 	%p50, %r855, 0;
	@%p50 bra 	$L__BB0_93;
	ld.global.u32 	%r856, [%rd8+120];
	xor.b32  	%r971, %r971, %r856;
	ld.global.u32 	%r857, [%rd8+124];
	xor.b32  	%r970, %r970, %r857;
	ld.global.u32 	%r858, [%rd8+128];
	xor.b32  	%r969, %r969, %r858;
	ld.global.u32 	%r859, [%rd8+132];
	xor.b32  	%r968, %r968, %r859;
	ld.global.u32 	%r860, [%rd8+136];
	xor.b32  	%r967, %r967, %r860;
$L__BB0_93:
	and.b32  	%r862, %r810, 128;
	setp.eq.s32 	%p51, %r862, 0;
	@%p51 bra 	$L__BB0_95;
	ld.global.u32 	%r863, [%rd8+140];
	xor.b32  	%r971, %r971, %r863;
	ld.global.u32 	%r864, [%rd8+144];
	xor.b32  	%r970, %r970, %r864;
	ld.global.u32 	%r865, [%rd8+148];
	xor.b32  	%r969, %r969, %r865;
	ld.global.u32 	%r866, [%rd8+152];
	xor.b32  	%r968, %r968, %r866;
	ld.global.u32 	%r867, [%rd8+156];
	xor.b32  	%r967, %r967, %r867;
$L__BB0_95:
	and.b32  	%r869, %r810, 256;
	setp.eq.s32 	%p52, %r869, 0;
	@%p52 bra 	$L__BB0_97;
	ld.global.u32 	%r870, [%rd8+160];
	xor.b32  	%r971, %r971, %r870;
	ld.global.u32 	%r871, [%rd8+164];
	xor.b32  	%r970, %r970, %r871;
	ld.global.u32 	%r872, [%rd8+168];
	xor.b32  	%r969, %r969, %r872;
	ld.global.u32 	%r873, [%rd8+172];
	xor.b32  	%r968, %r968, %r873;
	ld.global.u32 	%r874, [%rd8+176];
	xor.b32  	%r967, %r967, %r874;
$L__BB0_97:
	and.b32  	%r876, %r810, 512;
	setp.eq.s32 	%p53, %r876, 0;
	@%p53 bra 	$L__BB0_99;
	ld.global.u32 	%r877, [%rd8+180];
	xor.b32  	%r971, %r971, %r877;
	ld.global.u32 	%r878, [%rd8+184];
	xor.b32  	%r970, %r970, %r878;
	ld.global.u32 	%r879, [%rd8+188];
	xor.b32  	%r969, %r969, %r879;
	ld.global.u32 	%r880, [%rd8+192];
	xor.b32  	%r968, %r968, %r880;
	ld.global.u32 	%r881, [%rd8+196];
	xor.b32  	%r967, %r967, %r881;
$L__BB0_99:
	and.b32  	%r883, %r810, 1024;
	setp.eq.s32 	%p54, %r883, 0;
	@%p54 bra 	$L__BB0_101;
	ld.global.u32 	%r884, [%rd8+200];
	xor.b32  	%r971, %r971, %r884;
	ld.global.u32 	%r885, [%rd8+204];
	xor.b32  	%r970, %r970, %r885;
	ld.global.u32 	%r886, [%rd8+208];
	xor.b32  	%r969, %r969, %r886;
	ld.global.u32 	%r887, [%rd8+212];
	xor.b32  	%r968, %r968, %r887;
	ld.global.u32 	%r888, [%rd8+216];
	xor.b32  	%r967, %r967, %r888;
$L__BB0_101:
	and.b32  	%r890, %r810, 2048;
	setp.eq.s32 	%p55, %r890, 0;
	@%p55 bra 	$L__BB0_103;
	ld.global.u32 	%r891, [%rd8+220];
	xor.b32  	%r971, %r971, %r891;
	ld.global.u32 	%r892, [%rd8+224];
	xor.b32  	%r970, %r970, %r892;
	ld.global.u32 	%r893, [%rd8+228];
	xor.b32  	%r969, %r969, %r893;
	ld.global.u32 	%r894, [%rd8+232];
	xor.b32  	%r968, %r968, %r894;
	ld.global.u32 	%r895, [%rd8+236];
	xor.b32  	%r967, %r967, %r895;
$L__BB0_103:
	and.b32  	%r897, %r810, 4096;
	setp.eq.s32 	%p56, %r897, 0;
	@%p56 bra 	$L__BB0_105;
	ld.global.u32 	%r898, [%rd8+240];
	xor.b32  	%r971, %r971, %r898;
	ld.global.u32 	%r899, [%rd8+244];
	xor.b32  	%r970, %r970, %r899;
	ld.global.u32 	%r900, [%rd8+248];
	xor.b32  	%r969, %r969, %r900;
	ld.global.u32 	%r901, [%rd8+252];
	xor.b32  	%r968, %r968, %r901;
	ld.global.u32 	%r902, [%rd8+256];
	xor.b32  	%r967, %r967, %r902;
$L__BB0_105:
	and.b32  	%r904, %r810, 8192;
	setp.eq.s32 	%p57, %r904, 0;
	@%p57 bra 	$L__BB0_107;
	ld.global.u32 	%r905, [%rd8+260];
	xor.b32  	%r971, %r971, %r905;
	ld.global.u32 	%r906, [%rd8+264];
	xor.b32  	%r970, %r970, %r906;
	ld.global.u32 	%r907, [%rd8+268];
	xor.b32  	%r969, %r969, %r907;
	ld.global.u32 	%r908, [%rd8+272];
	xor.b32  	%r968, %r968, %r908;
	ld.global.u32 	%r909, [%rd8+276];
	xor.b32  	%r967, %r967, %r909;
$L__BB0_107:
	and.b32  	%r911, %r810, 16384;
	setp.eq.s32 	%p58, %r911, 0;
	@%p58 bra 	$L__BB0_109;
	ld.global.u32 	%r912, [%rd8+280];
	xor.b32  	%r971, %r971, %r912;
	ld.global.u32 	%r913, [%rd8+284];
	xor.b32  	%r970, %r970, %r913;
	ld.global.u32 	%r914, [%rd8+288];
	xor.b32  	%r969, %r969, %r914;
	ld.global.u32 	%r915, [%rd8+292];
	xor.b32  	%r968, %r968, %r915;
	ld.global.u32 	%r916, [%rd8+296];
	xor.b32  	%r967, %r967, %r916;
$L__BB0_109:
	and.b32  	%r918, %r810, 32768;
	setp.eq.s32 	%p59, %r918, 0;
	@%p59 bra 	$L__BB0_111;
	ld.global.u32 	%r919, [%rd8+300];
	xor.b32  	%r971, %r971, %r919;
	ld.global.u32 	%r920, [%rd8+304];
	xor.b32  	%r970, %r970, %r920;
	ld.global.u32 	%r921, [%rd8+308];
	xor.b32  	%r969, %r969, %r921;
	ld.global.u32 	%r922, [%rd8+312];
	xor.b32  	%r968, %r968, %r922;
	ld.global.u32 	%r923, [%rd8+316];
	xor.b32  	%r967, %r967, %r923;
$L__BB0_111:
	add.s32 	%r1150, %r1150, 16;
	setp.ne.s32 	%p60, %r1150, 32;
	@%p60 bra 	$L__BB0_79;
	mad.lo.s32 	%r924, %r1144, -31, %r370;
	add.s32 	%r1144, %r924, 1;
	setp.ne.s32 	%p61, %r1144, 5;
	@%p61 bra 	$L__BB0_78;
	st.local.u32 	[%rd1+4], %r971;
	st.local.v2.u32 	[%rd1+8], {%r970, %r969};
	st.local.v2.u32 	[%rd1+16], {%r968, %r967};
$L__BB0_114:
	shr.u64 	%rd40, %rd3, 2;
	add.s32 	%r954, %r954, 1;
	setp.gt.u64 	%p62, %rd3, 3;
	@%p62 bra 	$L__BB0_2;
$L__BB0_115:
	mul.f32 	%f5, %f13, %f13;
	mul.f32 	%f17, %f4, %f4;
	mov.f32 	%f72, 0f3F800000;
	sub.f32 	%f18, %f72, %f17;
	sqrt.rn.f32 	%f6, %f18;
	mov.f32 	%f71, 0f3DCCCCCD;
	mov.f32 	%f70, 0f00000000;
	mov.b32 	%r1241, -771510409;
$L__BB0_116:
	mov.u32 	%r553, %r969;
	mov.u32 	%r552, %r968;
	mov.u32 	%r969, %r967;
	shr.u32 	%r926, %r971, 2;
	xor.b32  	%r927, %r926, %r971;
	shl.b32 	%r928, %r969, 4;
	shl.b32 	%r929, %r927, 1;
	xor.b32  	%r930, %r929, %r928;
	xor.b32  	%r931, %r930, %r927;
	xor.b32  	%r968, %r931, %r969;
	add.s32 	%r932, %r1241, %r968;
	add.s32 	%r933, %r932, 362437;
	shr.u32 	%r934, %r970, 2;
	xor.b32  	%r935, %r934, %r970;
	shl.b32 	%r936, %r968, 4;
	shl.b32 	%r937, %r935, 1;
	xor.b32  	%r938, %r937, %r936;
	xor.b32  	%r939, %r938, %r935;
	xor.b32  	%r967, %r939, %r968;
	add.s32 	%r1241, %r1241, 724874;
	add.s32 	%r940, %r967, %r1241;
	cvt.rn.f32.u32 	%f19, %r933;
	fma.rn.f32 	%f20, %f19, 0f2F800000, 0f2F000000;
	cvt.rn.f32.u32 	%f21, %r940;
	fma.rn.f32 	%f22, %f21, 0f30C90FDB, 0f30490FDB;
	setp.lt.f32 	%p63, %f20, 0f00800000;
	mul.f32 	%f23, %f20, 0f4B000000;
	selp.f32 	%f24, %f23, %f20, %p63;
	selp.f32 	%f25, 0fC1B80000, 0f00000000, %p63;
	mov.b32 	%r941, %f24;
	add.s32 	%r942, %r941, -1059760811;
	and.b32  	%r943, %r942, -8388608;
	sub.s32 	%r944, %r941, %r943;
	mov.b32 	%f26, %r944;
	cvt.rn.f32.s32 	%f27, %r943;
	fma.rn.f32 	%f28, %f27, 0f34000000, %f25;
	add.f32 	%f29, %f26, 0fBF800000;
	fma.rn.f32 	%f30, %f29, 0fBE055027, 0f3E1039F6;
	fma.rn.f32 	%f31, %f30, %f29, 0fBDF8CDCC;
	fma.rn.f32 	%f32, %f31, %f29, 0f3E0F2955;
	fma.rn.f32 	%f33, %f32, %f29, 0fBE2AD8B9;
	fma.rn.f32 	%f34, %f33, %f29, 0f3E4CED0B;
	fma.rn.f32 	%f35, %f34, %f29, 0fBE7FFF22;
	fma.rn.f32 	%f36, %f35, %f29, 0f3EAAAA78;
	fma.rn.f32 	%f37, %f36, %f29, 0fBF000000;
	mul.f32 	%f38, %f29, %f37;
	fma.rn.f32 	%f39, %f38, %f29, %f29;
	fma.rn.f32 	%f40, %f28, 0f3F317218, %f39;
	setp.gt.u32 	%p64, %r941, 2139095039;
	fma.rn.f32 	%f41, %f24, 0f7F800000, 0f7F800000;
	selp.f32 	%f42, %f41, %f40, %p64;
	setp.eq.f32 	%p65, %f24, 0f00000000;
	mul.f32 	%f43, %f42, 0fC0000000;
	selp.f32 	%f44, 0f7F800000, %f43, %p65;
	sqrt.rn.f32 	%f45, %f44;
	sin.approx.f32 	%f46, %f22;
	cos.approx.f32 	%f47, %f22;
	mul.f32 	%f48, %f45, %f46;
	mul.f32 	%f49, %f45, %f47;
	sqrt.rn.f32 	%f50, %f71;
	mul.f32 	%f51, %f72, %f50;
	mul.f32 	%f52, %f13, %f51;
	mul.f32 	%f53, %f6, %f49;
	fma.rn.f32 	%f54, %f4, %f48, %f53;
	fma.rn.f32 	%f72, %f54, %f52, %f72;
	sub.f32 	%f55, %f3, %f71;
	mul.f32 	%f56, %f1, %f55;
	mul.f32 	%f57, %f13, %f56;
	fma.rn.f32 	%f58, %f13, %f57, %f71;
	mul.f32 	%f59, %f2, %f50;
	mul.f32 	%f60, %f13, %f59;
	fma.rn.f32 	%f61, %f48, %f60, %f58;
	abs.f32 	%f71, %f61;
	add.f32 	%f70, %f5, %f70;
	setp.lt.f32 	%p66, %f70, 0f3F800000;
	mov.u32 	%r970, %r552;
	mov.u32 	%r971, %r553;
	@%p66 bra 	$L__BB0_116;
	add.f32 	%f62, %f72, 0fBF800000;
	max.f32 	%f63, %f62, 0f00000000;
	shl.b32 	%r945, %r3, 2;
	mov.u32 	%r946, data;
	add.s32 	%r559, %r946, %r945;
	st.shared.f32 	[%r559], %f63;
	bar.sync 	0;
	setp.lt.u32 	%p67, %r1, 2;
	@%p67 bra 	$L__BB0_122;
	mov.u32 	%r1247, %r1;
$L__BB0_119:
	shr.u32 	%r561, %r1247, 1;
	setp.ge.u32 	%p68, %r3, %r561;
	@%p68 bra 	$L__BB0_121;
	shl.b32 	%r947, %r561, 2;
	add.s32 	%r948, %r559, %r947;
	ld.shared.f32 	%f64, [%r948];
	ld.shared.f32 	%f65, [%r559];
	add.f32 	%f66, %f64, %f65;
	st.shared.f32 	[%r559], %f66;
$L__BB0_121:
	bar.sync 	0;
	setp.gt.u32 	%p69, %r1247, 3;
	mov.u32 	%r1247, %r561;
	@%p69 bra 	$L__BB0_119;
$L__BB0_122:
	setp.ne.s32 	%p70, %r3, 0;
	@%p70 bra 	$L__BB0_124;
	ld.param.u64 	%rd39, [_Z5eulerPfS_S_S_S_f_param_0];
	ld.shared.f32 	%f67, [data];
	cvt.rn.f32.u32 	%f68, %r1;
	div.rn.f32 	%f69, %f67, %f68;
	cvta.to.global.u64 	%rd36, %rd39;
	mul.wide.u32 	%rd37, %r2, 4;
	add.s64 	%rd38, %rd36, %rd37;
	st.global.f32 	[%rd38], %f69;
$L__BB0_124:
	ret;

}
	// .globl	_Z9testGammafPf
.visible .entry _Z9testGammafPf(
	.param .f32 _Z9testGammafPf_param_0,
	.param .u64 .ptr .align 1 _Z9testGammafPf_param_1
)
{
	.local .align 8 .b8 	__local_depot1[48];
	.reg .b64 	%SP;
	.reg .b64 	%SPL;
	.reg .pred 	%p<110>;
	.reg .b32 	%r<1446>;
	.reg .b32 	%f<277>;
	.reg .b64 	%rd<45>;
	.reg .b64 	%fd<13>;

	mov.u64 	%SPL, __local_depot1;
	ld.param.f32 	%f34, [_Z9testGammafPf_param_0];
	ld.param.u64 	%rd11, [_Z9testGammafPf_param_1];
	cvta.to.global.u64 	%rd1, %rd11;
	add.u64 	%rd2, %SPL, 0;
	mov.u32 	%r627, %ntid.x;
	mov.u32 	%r628, %nctaid.x;
	mul.lo.s32 	%r1, %r627, %r628;
	mov.u32 	%r629, %ctaid.x;
	mov.u32 	%r630, %tid.x;
	mad.lo.s32 	%r2, %r627, %r629, %r630;
	mov.b32 	%r1117, -9920396;
	mov.b32 	%r631, -771510409;
	st.local.v2.u32 	[%rd2], {%r631, %r1117};
	mov.b32 	%r1115, -123459836;
	mov.b32 	%r1116, -308902214;
	st.local.v2.u32 	[%rd2+8], {%r1116, %r1115};
	mov.b32 	%r1113, -127593864;
	mov.b32 	%r1114, -589760388;
	st.local.v2.u32 	[%rd2+16], {%r1114, %r1113};
	setp.eq.s32 	%p1, %r2, 0;
	@%p1 bra 	$L__BB1_115;
	cvt.s64.s32 	%rd44, %r2;
	mov.b32 	%r1100, 0;
	mov.b32 	%r1117, -9920396;
	mov.b32 	%r1116, -308902214;
	mov.b32 	%r1115, -123459836;
	mov.b32 	%r1114, -589760388;
	mov.b32 	%r1113, -127593864;
$L__BB1_2:
	mov.u64 	%rd4, %rd44;
	and.b64  	%rd5, %rd4, 3;
	setp.eq.s64 	%p2, %rd5, 0;
	@%p2 bra 	$L__BB1_114;
	mul.wide.u32 	%rd13, %r1100, 3200;
	mov.u64 	%rd14, precalc_xorwow_matrix;
	add.s64 	%rd6, %rd14, %rd13;
	mov.b32 	%r1113, 0;
	mov.u32 	%r1114, %r1113;
	mov.u32 	%r1115, %r1113;
	mov.u32 	%r1116, %r1113;
	mov.u32 	%r1117, %r1113;
	mov.u32 	%r1106, %r1113;
$L__BB1_4:
	mul.wide.u32 	%rd15, %r1106, 4;
	add.s64 	%rd16, %rd2, %rd15;
	ld.local.u32 	%r15, [%rd16+4];
	shl.b32 	%r16, %r1106, 5;
	mov.b32 	%r1112, 0;
$L__BB1_5:
	.pragma "nounroll";
	shr.u32 	%r640, %r15, %r1112;
	and.b32  	%r641, %r640, 1;
	setp.eq.b32 	%p3, %r641, 1;
	not.pred 	%p4, %p3;
	add.s32 	%r642, %r16, %r1112;
	mul.lo.s32 	%r643, %r642, 5;
	mul.wide.u32 	%rd17, %r643, 4;
	add.s64 	%rd7, %rd6, %rd17;
	@%p4 bra 	$L__BB1_7;
	ld.global.u32 	%r644, [%rd7];
	xor.b32  	%r1117, %r1117, %r644;
	ld.global.u32 	%r645, [%rd7+4];
	xor.b32  	%r1116, %r1116, %r645;
	ld.global.u32 	%r646, [%rd7+8];
	xor.b32  	%r1115, %r1115, %r646;
	ld.global.u32 	%r647, [%rd7+12];
	xor.b32  	%r1114, %r1114, %r647;
	ld.global.u32 	%r648, [%rd7+16];
	xor.b32  	%r1113, %r1113, %r648;
$L__BB1_7:
	and.b32  	%r650, %r640, 2;
	setp.eq.s32 	%p5, %r650, 0;
	@%p5 bra 	$L__BB1_9;
	ld.global.u32 	%r651, [%rd7+20];
	xor.b32  	%r1117, %r1117, %r651;
	ld.global.u32 	%r652, [%rd7+24];
	xor.b32  	%r1116, %r1116, %r652;
	ld.global.u32 	%r653, [%rd7+28];
	xor.b32  	%r1115, %r1115, %r653;
	ld.global.u32 	%r654, [%rd7+32];
	xor.b32  	%r1114, %r1114, %r654;
	ld.global.u32 	%r655, [%rd7+36];
	xor.b32  	%r1113, %r1113, %r655;
$L__BB1_9:
	and.b32  	%r657, %r640, 4;
	setp.eq.s32 	%p6, %r657, 0;
	@%p6 bra 	$L__BB1_11;
	ld.global.u32 	%r658, [%rd7+40];
	xor.b32  	%r1117, %r1117, %r658;
	ld.global.u32 	%r659, [%rd7+44];
	xor.b32  	%r1116, %r1116, %r659;
	ld.global.u32 	%r660, [%rd7+48];
	xor.b32  	%r1115, %r1115, %r660;
	ld.global.u32 	%r661, [%rd7+52];
	xor.b32  	%r1114, %r1114, %r661;
	ld.global.u32 	%r662, [%rd7+56];
	xor.b32  	%r1113, %r1113, %r662;
$L__BB1_11:
	and.b32  	%r664, %r640, 8;
	setp.eq.s32 	%p7, %r664, 0;
	@%p7 bra 	$L__BB1_13;
	ld.global.u32 	%r665, [%rd7+60];
	xor.b32  	%r1117, %r1117, %r665;
	ld.global.u32 	%r666, [%rd7+64];
	xor.b32  	%r1116, %r1116, %r666;
	ld.global.u32 	%r667, [%rd7+68];
	xor.b32  	%r1115, %r1115, %r667;
	ld.global.u32 	%r668, [%rd7+72];
	xor.b32  	%r1114, %r1114, %r668;
	ld.global.u32 	%r669, [%rd7+76];
	xor.b32  	%r1113, %r1113, %r669;
$L__BB1_13:
	and.b32  	%r671, %r640, 16;
	setp.eq.s32 	%p8, %r671, 0;
	@%p8 bra 	$L__BB1_15;
	ld.global.u32 	%r672, [%rd7+80];
	xor.b32  	%r1117, %r1117, %r672;
	ld.global.u32 	%r673, [%rd7+84];
	xor.b32  	%r1116, %r1116, %r673;
	ld.global.u32 	%r674, [%rd7+88];
	xor.b32  	%r1115, %r1115, %r674;
	ld.global.u32 	%r675, [%rd7+92];
	xor.b32  	%r1114, %r1114, %r675;
	ld.global.u32 	%r676, [%rd7+96];
	xor.b32  	%r1113, %r1113, %r676;
$L__BB1_15:
	and.b32  	%r678, %r640, 32;
	setp.eq.s32 	%p9, %r678, 0;
	@%p9 bra 	$L__BB1_17;
	ld.global.u32 	%r679, [%rd7+100];
	xor.b32  	%r1117, %r1117, %r679;
	ld.global.u32 	%r680, [%rd7+104];
	xor.b32  	%r1116, %r1116, %r680;
	ld.global.u32 	%r681, [%rd7+108];
	xor.b32  	%r1115, %r1115, %r681;
	ld.global.u32 	%r682, [%rd7+112];
	xor.b32  	%r1114, %r1114, %r682;
	ld.global.u32 	%r683, [%rd7+116];
	xor.b32  	%r1113, %r1113, %r683;
$L__BB1_17:
	and.b32  	%r685, %r640, 64;
	setp.eq.s32 	%p10, %r685, 0;
	@%p10 bra 	$L__BB1_19;
	ld.global.u32 	%r686, [%rd7+120];
	xor.b32  	%r1117, %r1117, %r686;
	ld.global.u32 	%r687, [%rd7+124];
	xor.b32  	%r1116, %r1116, %r687;
	ld.global.u32 	%r688, [%rd7+128];
	xor.b32  	%r1115, %r1115, %r688;
	ld.global.u32 	%r689, [%rd7+132];
	xor.b32  	%r1114, %r1114, %r689;
	ld.global.u32 	%r690, [%rd7+136];
	xor.b32  	%r1113, %r1113, %r690;
$L__BB1_19:
	and.b32  	%r692, %r640, 128;
	setp.eq.s32 	%p11, %r692, 0;
	@%p11 bra 	$L__BB1_21;
	ld.global.u32 	%r693, [%rd7+140];
	xor.b32  	%r1117, %r1117, %r693;
	ld.global.u32 	%r694, [%rd7+144];
	xor.b32  	%r1116, %r1116, %r694;
	ld.global.u32 	%r695, [%rd7+148];
	xor.b32  	%r1115, %r1115, %r695;
	ld.global.u32 	%r696, [%rd7+152];
	xor.b32  	%r1114, %r1114, %r696;
	ld.global.u32 	%r697, [%rd7+156];
	xor.b32  	%r1113, %r1113, %r697;
$L__BB1_21:
	and.b32  	%r699, %r640, 256;
	setp.eq.s32 	%p12, %r699, 0;
	@%p12 bra 	$L__BB1_23;
	ld.global.u32 	%r700, [%rd7+160];
	xor.b32  	%r1117, %r1117, %r700;
	ld.global.u32 	%r701, [%rd7+164];
	xor.b32  	%r1116, %r1116, %r701;
	ld.global.u32 	%r702, [%rd7+168];
	xor.b32  	%r1115, %r1115, %r702;
	ld.global.u32 	%r703, [%rd7+172];
	xor.b32  	%r1114, %r1114, %r703;
	ld.global.u32 	%r704, [%rd7+176];
	xor.b32  	%r1113, %r1113, %r704;
$L__BB1_23:
	and.b32  	%r706, %r640, 512;
	setp.eq.s32 	%p13, %r706, 0;
	@%p13 bra 	$L__BB1_25;
	ld.global.u32 	%r707, [%rd7+180];
	xor.b32  	%r1117, %r1117, %r707;
	ld.global.u32 	%r708, [%rd7+184];
	xor.b32  	%r1116, %r1116, %r708;
	ld.global.u32 	%r709, [%rd7+188];
	xor.b32  	%r1115, %r1115, %r709;
	ld.global.u32 	%r710, [%rd7+192];
	xor.b32  	%r1114, %r1114, %r710;
	ld.global.u32 	%r711, [%rd7+196];
	xor.b32  	%r1113, %r1113, %r711;
$L__BB1_25:
	and.b32  	%r713, %r640, 1024;
	setp.eq.s32 	%p14, %r713, 0;
	@%p14 bra 	$L__BB1_27;
	ld.global.u32 	%r714, [%rd7+200];
	xor.b32  	%r1117, %r1117, %r714;
	ld.global.u32 	%r715, [%rd7+204];
	xor.b32  	%r1116, %r1116, %r715;
	ld.global.u32 	%r716, [%rd7+208];
	xor.b32  	%r1115, %r1115, %r716;
	ld.global.u32 	%r717, [%rd7+212];
	xor.b32  	%r1114, %r1114, %r717;
	ld.global.u32 	%r718, [%rd7+216];
	xor.b32  	%r1113, %r1113, %r718;
$L__BB1_27:
	and.b32  	%r720, %r640, 2048;
	setp.eq.s32 	%p15, %r720, 0;
	@%p15 bra 	$L__BB1_29;
	ld.global.u32 	%r721, [%rd7+220];
	xor.b32  	%r1117, %r1117, %r721;
	ld.global.u32 	%r722, [%rd7+224];
	xor.b32  	%r1116, %r1116, %r722;
	ld.global.u32 	%r723, [%rd7+228];
	xor.b32  	%r1115, %r1115, %r723;
	ld.global.u32 	%r724, [%rd7+232];
	xor.b32  	%r1114, %r1114, %r724;
	ld.global.u32 	%r725, [%rd7+236];
	xor.b32  	%r1113, %r1113, %r725;
$L__BB1_29:
	and.b32  	%r727, %r640, 4096;
	setp.eq.s32 	%p16, %r727, 0;
	@%p16 bra 	$L__BB1_31;
	ld.global.u32 	%r728, [%rd7+240];
	xor.b32  	%r1117, %r1117, %r728;
	ld.global.u32 	%r729, [%rd7+244];
	xor.b32  	%r1116, %r1116, %r729;
	ld.global.u32 	%r730, [%rd7+248];
	xor.b32  	%r1115, %r1115, %r730;
	ld.global.u32 	%r731, [%rd7+252];
	xor.b32  	%r1114, %r1114, %r731;
	ld.global.u32 	%r732, [%rd7+256];
	xor.b32  	%r1113, %r1113, %r732;
$L__BB1_31:
	and.b32  	%r734, %r640, 8192;
	setp.eq.s32 	%p17, %r734, 0;
	@%p17 bra 	$L__BB1_33;
	ld.global.u32 	%r735, [%rd7+260];
	xor.b32  	%r1117, %r1117, %r735;
	ld.global.u32 	%r736, [%rd7+264];
	xor.b32  	%r1116, %r1116, %r736;
	ld.global.u32 	%r737, [%rd7+268];
	xor.b32  	%r1115, %r1115, %r737;
	ld.global.u32 	%r738, [%rd7+272];
	xor.b32  	%r1114, %r1114, %r738;
	ld.global.u32 	%r739, [%rd7+276];
	xor.b32  	%r1113, %r1113, %r739;
$L__BB1_33:
	and.b32  	%r741, %r640, 16384;
	setp.eq.s32 	%p18, %r741, 0;
	@%p18 bra 	$L__BB1_35;
	ld.global.u32 	%r742, [%rd7+280];
	xor.b32  	%r1117, %r1117, %r742;
	ld.global.u32 	%r743, [%rd7+284];
	xor.b32  	%r1116, %r1116, %r743;
	ld.global.u32 	%r744, [%rd7+288];
	xor.b32  	%r1115, %r1115, %r744;
	ld.global.u32 	%r745, [%rd7+292];
	xor.b32  	%r1114, %r1114, %r745;
	ld.global.u32 	%r746, [%rd7+296];
	xor.b32  	%r1113, %r1113, %r746;
$L__BB1_35:
	and.b32  	%r748, %r640, 32768;
	setp.eq.s32 	%p19, %r748, 0;
	@%p19 bra 	$L__BB1_37;
	ld.global.u32 	%r749, [%rd7+300];
	xor.b32  	%r1117, %r1117, %r749;
	ld.global.u32 	%r750, [%rd7+304];
	xor.b32  	%r1116, %r1116, %r750;
	ld.global.u32 	%r751, [%rd7+308];
	xor.b32  	%r1115, %r1115, %r751;
	ld.global.u32 	%r752, [%rd7+312];
	xor.b32  	%r1114, %r1114, %r752;
	ld.global.u32 	%r753, [%rd7+316];
	xor.b32  	%r1113, %r1113, %r753;
$L__BB1_37:
	add.s32 	%r1112, %r1112, 16;
	setp.ne.s32 	%p20, %r1112, 32;
	@%p20 bra 	$L__BB1_5;
	mad.lo.s32 	%r754, %r1106, -31, %r16;
	add.s32 	%r1106, %r754, 1;
	setp.ne.s32 	%p21, %r1106, 5;
	@%p21 bra 	$L__BB1_4;
	st.local.u32 	[%rd2+4], %r1117;
	st.local.v2.u32 	[%rd2+8], {%r1116, %r1115};
	st.local.v2.u32 	[%rd2+16], {%r1114, %r1113};
	setp.eq.s64 	%p22, %rd5, 1;
	@%p22 bra 	$L__BB1_114;
	mov.b32 	%r1113, 0;
	mov.u32 	%r1114, %r1113;
	mov.u32 	%r1115, %r1113;
	mov.u32 	%r1116, %r1113;
	mov.u32 	%r1117, %r1113;
	mov.u32 	%r1198, %r1113;
$L__BB1_41:
	mul.wide.u32 	%rd18, %r1198, 4;
	add.s64 	%rd19, %rd2, %rd18;
	ld.local.u32 	%r191, [%rd19+4];
	shl.b32 	%r192, %r1198, 5;
	mov.b32 	%r1204, 0;
$L__BB1_42:
	.pragma "nounroll";
	shr.u32 	%r757, %r191, %r1204;
	and.b32  	%r758, %r757, 1;
	setp.eq.b32 	%p23, %r758, 1;
	not.pred 	%p24, %p23;
	add.s32 	%r759, %r192, %r1204;
	mul.lo.s32 	%r760, %r759, 5;
	mul.wide.u32 	%rd20, %r760, 4;
	add.s64 	%rd8, %rd6, %rd20;
	@%p24 bra 	$L__BB1_44;
	ld.global.u32 	%r761, [%rd8];
	xor.b32  	%r1117, %r1117, %r761;
	ld.global.u32 	%r762, [%rd8+4];
	xor.b32  	%r1116, %r1116, %r762;
	ld.global.u32 	%r763, [%rd8+8];
	xor.b32  	%r1115, %r1115, %r763;
	ld.global.u32 	%r764, [%rd8+12];
	xor.b32  	%r1114, %r1114, %r764;
	ld.global.u32 	%r765, [%rd8+16];
	xor.b32  	%r1113, %r1113, %r765;
$L__BB1_44:
	and.b32  	%r767, %r757, 2;
	setp.eq.s32 	%p25, %r767, 0;
	@%p25 bra 	$L__BB1_46;
	ld.global.u32 	%r768, [%rd8+20];
	xor.b32  	%r1117, %r1117, %r768;
	ld.global.u32 	%r769, [%rd8+24];
	xor.b32  	%r1116, %r1116, %r769;
	ld.global.u32 	%r770, [%rd8+28];
	xor.b32  	%r1115, %r1115, %r770;
	ld.global.u32 	%r771, [%rd8+32];
	xor.b32  	%r1114, %r1114, %r771;
	ld.global.u32 	%r772, [%rd8+36];
	xor.b32  	%r1113, %r1113, %r772;
$L__BB1_46:
	and.b32  	%r774, %r757, 4;
	setp.eq.s32 	%p26, %r774, 0;
	@%p26 bra 	$L__BB1_48;
	ld.global.u32 	%r775, [%rd8+40];
	xor.b32  	%r1117, %r1117, %r775;
	ld.global.u32 	%r776, [%rd8+44];
	xor.b32  	%r1116, %r1116, %r776;
	ld.global.u32 	%r777, [%rd8+48];
	xor.b32  	%r1115, %r1115, %r777;
	ld.global.u32 	%r778, [%rd8+52];
	xor.b32  	%r1114, %r1114, %r778;
	ld.global.u32 	%r779, [%rd8+56];
	xor.b32  	%r1113, %r1113, %r779;
$L__BB1_48:
	and.b32  	%r781, %r757, 8;
	setp.eq.s32 	%p27, %r781, 0;
	@%p27 bra 	$L__BB1_50;
	ld.global.u32 	%r782, [%rd8+60];
	xor.b32  	%r1117, %r1117, %r782;
	ld.global.u32 	%r783, [%rd8+64];
	xor.b32  	%r1116, %r1116, %r783;
	ld.global.u32 	%r784, [%rd8+68];
	xor.b32  	%r1115, %r1115, %r784;
	ld.global.u32 	%r785, [%rd8+72];
	xor.b32  	%r1114, %r1114, %r785;
	ld.global.u32 	%r786, [%rd8+76];
	xor.b32  	%r1113, %r1113, %r786;
$L__BB1_50:
	and.b32  	%r788, %r757, 16;
	setp.eq.s32 	%p28, %r788, 0;
	@%p28 bra 	$L__BB1_52;
	ld.global.u32 	%r789, [%rd8+80];
	xor.b32  	%r1117, %r1117, %r789;
	ld.global.u32 	%r790, [%rd8+84];
	xor.b32  	%r1116, %r1116, %r790;
	ld.global.u32 	%r791, [%rd8+88];
	xor.b32  	%r1115, %r1115, %r791;
	ld.global.u32 	%r792, [%rd8+92];
	xor.b32  	%r1114, %r1114, %r792;
	ld.global.u32 	%r793, [%rd8+96];
	xor.b32  	%r1113, %r1113, %r793;
$L__BB1_52:
	and.b32  	%r795, %r757, 32;
	setp.eq.s32 	%p29, %r795, 0;
	@%p29 bra 	$L__BB1_54;
	ld.global.u32 	%r796, [%rd8+100];
	xor.b32  	%r1117, %r1117, %r796;
	ld.global.u32 	%r797, [%rd8+104];
	xor.b32  	%r1116, %r1116, %r797;
	ld.global.u32 	%r798, [%rd8+108];
	xor.b32  	%r1115, %r1115, %r798;
	ld.global.u32 	%r799, [%rd8+112];
	xor.b32  	%r1114, %r1114, %r799;
	ld.global.u32 	%r800, [%rd8+116];
	xor.b32  	%r1113, %r1113, %r800;
$L__BB1_54:
	and.b32  	%r802, %r757, 64;
	setp.eq.s32 	%p30, %r802, 0;
	@%p30 bra 	$L__BB1_56;
	ld.global.u32 	%r803, [%rd8+120];
	xor.b32  	%r1117, %r1117, %r803;
	ld.global.u32 	%r804, [%rd8+124];
	xor.b32  	%r1116, %r1116, %r804;
	ld.global.u32 	%r805, [%rd8+128];
	xor.b32  	%r1115, %r1115, %r805;
	ld.global.u32 	%r806, [%rd8+132];
	xor.b32  	%r1114, %r1114, %r806;
	ld.global.u32 	%r807, [%rd8+136];
	xor.b32  	%r1113, %r1113, %r807;
$L__BB1_56:
	and.b32  	%r809, %r757, 128;
	setp.eq.s32 	%p31, %r809, 0;
	@%p31 bra 	$L__BB1_58;
	ld.global.u32 	%r810, [%rd8+140];
	xor.b32  	%r1117, %r1117, %r810;
	ld.global.u32 	%r811, [%rd8+144];
	xor.b32  	%r1116, %r1116, %r811;
	ld.global.u32 	%r812, [%rd8+148];
	xor.b32  	%r1115, %r1115, %r812;
	ld.global.u32 	%r813, [%rd8+152];
	xor.b32  	%r1114, %r1114, %r813;
	ld.global.u32 	%r814, [%rd8+156];
	xor.b32  	%r1113, %r1113, %r814;
$L__BB1_58:
	and.b32  	%r816, %r757, 256;
	setp.eq.s32 	%p32, %r816, 0;
	@%p32 bra 	$L__BB1_60;
	ld.global.u32 	%r817, [%rd8+160];
	xor.b32  	%r1117, %r1117, %r817;
	ld.global.u32 	%r818, [%rd8+164];
	xor.b32  	%r1116, %r1116, %r818;
	ld.global.u32 	%r819, [%rd8+168];
	xor.b32  	%r1115, %r1115, %r819;
	ld.global.u32 	%r820, [%rd8+172];
	xor.b32  	%r1114, %r1114, %r820;
	ld.global.u32 	%r821, [%rd8+176];
	xor.b32  	%r1113, %r1113, %r821;
$L__BB1_60:
	and.b32  	%r823, %r757, 512;
	setp.eq.s32 	%p33, %r823, 0;
	@%p33 bra 	$L__BB1_62;
	ld.global.u32 	%r824, [%rd8+180];
	xor.b32  	%r1117, %r1117, %r824;
	ld.global.u32 	%r825, [%rd8+184];
	xor.b32  	%r1116, %r1116, %r825;
	ld.global.u32 	%r826, [%rd8+188];
	xor.b32  	%r1115, %r1115, %r826;
	ld.global.u32 	%r827, [%rd8+192];
	xor.b32  	%r1114, %r1114, %r827;
	ld.global.u32 	%r828, [%rd8+196];
	xor.b32  	%r1113, %r1113, %r828;
$L__BB1_62:
	and.b32  	%r830, %r757, 1024;
	setp.eq.s32 	%p34, %r830, 0;
	@%p34 bra 	$L__BB1_64;
	ld.global.u32 	%r831, [%rd8+200];
	xor.b32  	%r1117, %r1117, %r831;
	ld.global.u32 	%r832, [%rd8+204];
	xor.b32  	%r1116, %r1116, %r832;
	ld.global.u32 	%r833, [%rd8+208];
	xor.b32  	%r1115, %r1115, %r833;
	ld.global.u32 	%r834, [%rd8+212];
	xor.b32  	%r1114, %r1114, %r834;
	ld.global.u32 	%r835, [%rd8+216];
	xor.b32  	%r1113, %r1113, %r835;
$L__BB1_64:
	and.b32  	%r837, %r757, 2048;
	setp.eq.s32 	%p35, %r837, 0;
	@%p35 bra 	$L__BB1_66;
	ld.global.u32 	%r838, [%rd8+220];
	xor.b32  	%r1117, %r1117, %r838;
	ld.global.u32 	%r839, [%rd8+224];
	xor.b32  	%r1116, %r1116, %r839;
	ld.global.u32 	%r840, [%rd8+228];
	xor.b32  	%r1115, %r1115, %r840;
	ld.global.u32 	%r841, [%rd8+232];
	xor.b32  	%r1114, %r1114, %r841;
	ld.global.u32 	%r842, [%rd8+236];
	xor.b32  	%r1113, %r1113, %r842;
$L__BB1_66:
	and.b32  	%r844, %r757, 4096;
	setp.eq.s32 	%p36, %r844, 0;
	@%p36 bra 	$L__BB1_68;
	ld.global.u32 	%r845, [%rd8+240];
	xor.b32  	%r1117, %r1117, %r845;
	ld.global.u32 	%r846, [%rd8+244];
	xor.b32  	%r1116, %r1116, %r846;
	ld.global.u32 	%r847, [%rd8+248];
	xor.b32  	%r1115, %r1115, %r847;
	ld.global.u32 	%r848, [%rd8+252];
	xor.b32  	%r1114, %r1114, %r848;
	ld.global.u32 	%r849, [%rd8+256];
	xor.b32  	%r1113, %r1113, %r849;
$L__BB1_68:
	and.b32  	%r851, %r757, 8192;
	setp.eq.s32 	%p37, %r851, 0;
	@%p37 bra 	$L__BB1_70;
	ld.global.u32 	%r852, [%rd8+260];
	xor.b32  	%r1117, %r1117, %r852;
	ld.global.u32 	%r853, [%rd8+264];
	xor.b32  	%r1116, %r1116, %r853;
	ld.global.u32 	%r854, [%rd8+268];
	xor.b32  	%r1115, %r1115, %r854;
	ld.global.u32 	%r855, [%rd8+272];
	xor.b32  	%r1114, %r1114, %r855;
	ld.global.u32 	%r856, [%rd8+276];
	xor.b32  	%r1113, %r1113, %r856;
$L__BB1_70:
	and.b32  	%r858, %r757, 16384;
	setp.eq.s32 	%p38, %r858, 0;
	@%p38 bra 	$L__BB1_72;
	ld.global.u32 	%r859, [%rd8+280];
	xor.b32  	%r1117, %r1117, %r859;
	ld.global.u32 	%r860, [%rd8+284];
	xor.b32  	%r1116, %r1116, %r860;
	ld.global.u32 	%r861, [%rd8+288];
	xor.b32  	%r1115, %r1115, %r861;
	ld.global.u32 	%r862, [%rd8+292];
	xor.b32  	%r1114, %r1114, %r862;
	ld.global.u32 	%r863, [%rd8+296];
	xor.b32  	%r1113, %r1113, %r863;
$L__BB1_72:
	and.b32  	%r865, %r757, 32768;
	setp.eq.s32 	%p39, %r865, 0;
	@%p39 bra 	$L__BB1_74;
	ld.global.u32 	%r866, [%rd8+300];
	xor.b32  	%r1117, %r1117, %r866;
	ld.global.u32 	%r867, [%rd8+304];
	xor.b32  	%r1116, %r1116, %r867;
	ld.global.u32 	%r868, [%rd8+308];
	xor.b32  	%r1115, %r1115, %r868;
	ld.global.u32 	%r869, [%rd8+312];
	xor.b32  	%r1114, %r1114, %r869;
	ld.global.u32 	%r870, [%rd8+316];
	xor.b32  	%r1113, %r1113, %r870;
$L__BB1_74:
	add.s32 	%r1204, %r1204, 16;
	setp.ne.s32 	%p40, %r1204, 32;
	@%p40 bra 	$L__BB1_42;
	mad.lo.s32 	%r871, %r1198, -31, %r192;
	add.s32 	%r1198, %r871, 1;
	setp.ne.s32 	%p41, %r1198, 5;
	@%p41 bra 	$L__BB1_41;
	st.local.u32 	[%rd2+4], %r1117;
	st.local.v2.u32 	[%rd2+8], {%r1116, %r1115};
	st.local.v2.u32 	[%rd2+16], {%r1114, %r1113};
	setp.ne.s64 	%p42, %rd5, 3;
	@%p42 bra 	$L__BB1_114;
	mov.b32 	%r1113, 0;
	mov.u32 	%r1114, %r1113;
	mov.u32 	%r1115, %r1113;
	mov.u32 	%r1116, %r1113;
	mov.u32 	%r1117, %r1113;
	mov.u32 	%r1290, %r1113;
$L__BB1_78:
	mul.wide.u32 	%rd21, %r1290, 4;
	add.s64 	%rd22, %rd2, %rd21;
	ld.local.u32 	%r367, [%rd22+4];
	shl.b32 	%r368, %r1290, 5;
	mov.b32 	%r1296, 0;
$L__BB1_79:
	.pragma "nounroll";
	shr.u32 	%r874, %r367, %r1296;
	and.b32  	%r875, %r874, 1;
	setp.eq.b32 	%p43, %r875, 1;
	not.pred 	%p44, %p43;
	add.s32 	%r876, %r368, %r1296;
	mul.lo.s32 	%r877, %r876, 5;
	mul.wide.u32 	%rd23, %r877, 4;
	add.s64 	%rd9, %rd6, %rd23;
	@%p44 bra 	$L__BB1_81;
	ld.global.u32 	%r878, [%rd9];
	xor.b32  	%r1117, %r1117, %r878;
	ld.global.u32 	%r879, [%rd9+4];
	xor.b32  	%r1116, %r1116, %r879;
	ld.global.u32 	%r880, [%rd9+8];
	xor.b32  	%r1115, %r1115, %r880;
	ld.global.u32 	%r881, [%rd9+12];
	xor.b32  	%r1114, %r1114, %r881;
	ld.global.u32 	%r882, [%rd9+16];
	xor.b32  	%r1113, %r1113, %r882;
$L__BB1_81:
	and.b32  	%r884, %r874, 2;
	setp.eq.s32 	%p45, %r884, 0;
	@%p45 bra 	$L__BB1_83;
	ld.global.u32 	%r885, [%rd9+20];
	xor.b32  	%r1117, %r1117, %r885;
	ld.global.u32 	%r886, [%rd9+24];
	xor.b32  	%r1116, %r1116, %r886;
	ld.global.u32 	%r887, [%rd9+28];
	xor.b32  	%r1115, %r1115, %r887;
	ld.global.u32 	%r888, [%rd9+32];
	xor.b32  	%r1114, %r1114, %r888;
	ld.global.u32 	%r889, [%rd9+36];
	xor.b32  	%r1113, %r1113, %r889;
$L__BB1_83:
	and.b32  	%r891, %r874, 4;
	setp.eq.s32 	%p46, %r891, 0;
	@%p46 bra 	$L__BB1_85;
	ld.global.u32 	%r892, [%rd9+40];
	xor.b32  	%r1117, %r1117, %r892;
	ld.global.u32 	%r893, [%rd9+44];
	xor.b32  	%r1116, %r1116, %r893;
	ld.global.u32 	%r894, [%rd9+48];
	xor.b32  	%r1115, %r1115, %r894;
	ld.global.u32 	%r895, [%rd9+52];
	xor.b32  	%r1114, %r1114, %r895;
	ld.global.u32 	%r896, [%rd9+56];
	xor.b32  	%r1113, %r1113, %r896;
$L__BB1_85:
	and.b32  	%r898, %r874, 8;
	setp.eq.s32 	%p47, %r898, 0;
	@%p47 bra 	$L__BB1_87;
	ld.global.u32 	%r899, [%rd9+60];
	xor.b32  	%r1117, %r1117, %r899;
	ld.global.u32 	%r900, [%rd9+64];
	xor.b32  	%r1116, %r1116, %r900;
	ld.global.u32 	%r901, [%rd9+68];
	xor.b32  	%r1115, %r1115, %r901;
	ld.global.u32 	%r902, [%rd9+72];
	xor.b32  	%r1114, %r1114, %r902;
	ld.global.u32 	%r903, [%rd9+76];
	xor.b32  	%r1113, %r1113, %r903;
$L__BB1_87:
	and.b32  	%r905, %r874, 16;
	setp.eq.s32 	%p48, %r905, 0;
	@%p48 bra 	$L__BB1_89;
	ld.global.u32 	%r906, [%rd9+80];
	xor.b32  	%r1117, %r1117, %r906;
	ld.global.u32 	%r907, [%rd9+84];
	xor.b32  	%r1116, %r1116, %r907;
	ld.global.u32 	%r908, [%rd9+88];
	xor.b32  	%r1115, %r1115, %r908;
	ld.global.u32 	%r909, [%rd9+92];
	xor.b32  	%r1114, %r1114, %r909;
	ld.global.u32 	%r910, [%rd9+96];
	xor.b32  	%r1113, %r1113, %r910;
$L__BB1_89:
	and.b32  	%r912, %r874, 32;
	setp.eq.s32 	%p49, %r912, 0;
	@%p49 bra 	$L__BB1_91;
	ld.global.u32 	%r913, [%rd9+100];
	xor.b32  	%r1117, %r1117, %r913;
	ld.global.u32 	%r914, [%rd9+104];
	xor.b32  	%r1116, %r1116, %r914;
	ld.global.u32 	%r915, [%rd9+108];
	xor.b32  	%r1115, %r1115, %r915;
	ld.global.u32 	%r916, [%rd9+112];
	xor.b32  	%r1114, %r1114, %r916;
	ld.global.u32 	%r917, [%rd9+116];
	xor.b32  	%r1113, %r1113, %r917;
$L__BB1_91:
	and.b32  	%r919, %r874, 64;
	setp.eq.s32 	%p50, %r919, 0;
	@%p50 bra 	$L__BB1_93;
	ld.global.u32 	%r920, [%rd9+120];
	xor.b32  	%r1117, %r1117, %r920;
	ld.global.u32 	%r921, [%rd9+124];
	xor.b32  	%r1116, %r1116, %r921;
	ld.global.u32 	%r922, [%rd9+128];
	xor.b32  	%r1115, %r1115, %r922;
	ld.global.u32 	%r923, [%rd9+132];
	xor.b32  	%r1114, %r1114, %r923;
	ld.global.u32 	%r924, [%rd9+136];
	xor.b32  	%r1113, %r1113, %r924;
$L__BB1_93:
	and.b32  	%r926, %r874, 128;
	setp.eq.s32 	%p51, %r926, 0;
	@%p51 bra 	$L__BB1_95;
	ld.global.u32 	%r927, [%rd9+140];
	xor.b32  	%r1117, %r1117, %r927;
	ld.global.u32 	%r928, [%rd9+144];
	xor.b32  	%r1116, %r1116, %r928;
	ld.global.u32 	%r929, [%rd9+148];
	xor.b32  	%r1115, %r1115, %r929;
	ld.global.u32 	%r930, [%rd9+152];
	xor.b32  	%r1114, %r1114, %r930;
	ld.global.u32 	%r931, [%rd9+156];
	xor.b32  	%r1113, %r1113, %r931;
$L__BB1_95:
	and.b32  	%r933, %r874, 256;
	setp.eq.s32 	%p52, %r933, 0;
	@%p52 bra 	$L__BB1_97;
	ld.global.u32 	%r934, [%rd9+160];
	xor.b32  	%r1117, %r1117, %r934;
	ld.global.u32 	%r935, [%rd9+164];
	xor.b32  	%r1116, %r1116, %r935;
	ld.global.u32 	%r936, [%rd9+168];
	xor.b32  	%r1115, %r1115, %r936;
	ld.global.u32 	%r937, [%rd9+172];
	xor.b32  	%r1114, %r1114, %r937;
	ld.global.u32 	%r938, [%rd9+176];
	xor.b32  	%r1113, %r1113, %r938;
$L__BB1_97:
	and.b32  	%r940, %r874, 512;
	setp.eq.s32 	%p53, %r940, 0;
	@%p53 bra 	$L__BB1_99;
	ld.global.u32 	%r941, [%rd9+180];
	xor.b32  	%r1117, %r1117, %r941;
	ld.global.u32 	%r942, [%rd9+184];
	xor.b32  	%r1116, %r1116, %r942;
	ld.global.u32 	%r943, [%rd9+188];
	xor.b32  	%r1115, %r1115, %r943;
	ld.global.u32 	%r944, [%rd9+192];
	xor.b32  	%r1114, %r1114, %r944;
	ld.global.u32 	%r945, [%rd9+196];
	xor.b32  	%r1113, %r1113, %r945;
$L__BB1_99:
	and.b32  	%r947, %r874, 1024;
	setp.eq.s32 	%p54, %r947, 0;
	@%p54 bra 	$L__BB1_101;
	ld.global.u32 	%r948, [%rd9+200];
	xor.b32  	%r1117, %r1117, %r948;
	ld.global.u32 	%r949, [%rd9+204];
	xor.b32  	%r1116, %r1116, %r949;
	ld.global.u32 	%r950, [%rd9+208];
	xor.b32  	%r1115, %r1115, %r950;
	ld.global.u32 	%r951, [%rd9+212];
	xor.b32  	%r1114, %r1114, %r951;
	ld.global.u32 	%r952, [%rd9+216];
	xor.b32  	%r1113, %r1113, %r952;
$L__BB1_101:
	and.b32  	%r954, %r874, 2048;
	setp.eq.s32 	%p55, %r954, 0;
	@%p55 bra 	$L__BB1_103;
	ld.global.u32 	%r955, [%rd9+220];
	xor.b32  	%r1117, %r1117, %r955;
	ld.global.u32 	%r956, [%rd9+224];
	xor.b32  	%r1116, %r1116, %r956;
	ld.global.u32 	%r957, [%rd9+228];
	xor.b32  	%r1115, %r1115, %r957;
	ld.global.u32 	%r958, [%rd9+232];
	xor.b32  	%r1114, %r1114, %r958;
	ld.global.u32 	%r959, [%rd9+236];
	xor.b32  	%r1113, %r1113, %r959;
$L__BB1_103:
	and.b32  	%r961, %r874, 4096;
	setp.eq.s32 	%p56, %r961, 0;
	@%p56 bra 	$L__BB1_105;
	ld.global.u32 	%r962, [%rd9+240];
	xor.b32  	%r1117, %r1117, %r962;
	ld.global.u32 	%r963, [%rd9+244];
	xor.b32  	%r1116, %r1116, %r963;
	ld.global.u32 	%r964, [%rd9+248];
	xor.b32  	%r1115, %r1115, %r964;
	ld.global.u32 	%r965, [%rd9+252];
	xor.b32  	%r1114, %r1114, %r965;
	ld.global.u32 	%r966, [%rd9+256];
	xor.b32  	%r1113, %r1113, %r966;
$L__BB1_105:
	and.b32  	%r968, %r874, 8192;
	setp.eq.s32 	%p57, %r968, 0;
	@%p57 bra 	$L__BB1_107;
	ld.global.u32 	%r969, [%rd9+260];
	xor.b32  	%r1117, %r1117, %r969;
	ld.global.u32 	%r970, [%rd9+264];
	xor.b32  	%r1116, %r1116, %r970;
	ld.global.u32 	%r971, [%rd9+268];
	xor.b32  	%r1115, %r1115, %r971;
	ld.global.u32 	%r972, [%rd9+272];
	xor.b32  	%r1114, %r1114, %r972;
	ld.global.u32 	%r973, [%rd9+276];
	xor.b32  	%r1113, %r1113, %r973;
$L__BB1_107:
	and.b32  	%r975, %r874, 16384;
	setp.eq.s32 	%p58, %r975, 0;
	@%p58 bra 	$L__BB1_109;
	ld.global.u32 	%r976, [%rd9+280];
	xor.b32  	%r1117, %r1117, %r976;
	ld.global.u32 	%r977, [%rd9+284];
	xor.b32  	%r1116, %r1116, %r977;
	ld.global.u32 	%r978, [%rd9+288];
	xor.b32  	%r1115, %r1115, %r978;
	ld.global.u32 	%r979, [%rd9+292];
	xor.b32  	%r1114, %r1114, %r979;
	ld.global.u32 	%r980, [%rd9+296];
	xor.b32  	%r1113, %r1113, %r980;
$L__BB1_109:
	and.b32  	%r982, %r874, 32768;
	setp.eq.s32 	%p59, %r982, 0;
	@%p59 bra 	$L__BB1_111;
	ld.global.u32 	%r983, [%rd9+300];
	xor.b32  	%r1117, %r1117, %r983;
	ld.global.u32 	%r984, [%rd9+304];
	xor.b32  	%r1116, %r1116, %r984;
	ld.global.u32 	%r985, [%rd9+308];
	xor.b32  	%r1115, %r1115, %r985;
	ld.global.u32 	%r986, [%rd9+312];
	xor.b32  	%r1114, %r1114, %r986;
	ld.global.u32 	%r987, [%rd9+316];
	xor.b32  	%r1113, %r1113, %r987;
$L__BB1_111:
	add.s32 	%r1296, %r1296, 16;
	setp.ne.s32 	%p60, %r1296, 32;
	@%p60 bra 	$L__BB1_79;
	mad.lo.s32 	%r988, %r1290, -31, %r368;
	add.s32 	%r1290, %r988, 1;
	setp.ne.s32 	%p61, %r1290, 5;
	@%p61 bra 	$L__BB1_78;
	st.local.u32 	[%rd2+4], %r1117;
	st.local.v2.u32 	[%rd2+8], {%r1116, %r1115};
	st.local.v2.u32 	[%rd2+16], {%r1114, %r1113};
$L__BB1_114:
	shr.u64 	%rd44, %rd4, 2;
	add.s32 	%r1100, %r1100, 1;
	setp.gt.u64 	%p62, %rd4, 3;
	@%p62 bra 	$L__BB1_2;
$L__BB1_115:
	setp.gtu.f32 	%p63, %f34, 0f00000000;
	rcp.rn.f32 	%f1, %f34;
	abs.f32 	%f2, %f1;
	@%p63 bra 	$L__BB1_118;
	mov.b32 	%r1445, 0;
$L__BB1_117:
	mad.lo.s32 	%r990, %r1, %r1445, %r2;
	mul.wide.u32 	%rd24, %r990, 4;
	add.s64 	%rd25, %rd1, %rd24;
	mov.b32 	%r991, 0;
	st.global.u32 	[%rd25], %r991;
	add.s32 	%r992, %r990, %r1;
	mul.wide.u32 	%rd26, %r992, 4;
	add.s64 	%rd27, %rd1, %rd26;
	st.global.u32 	[%rd27], %r991;
	add.s32 	%r993, %r992, %r1;
	mul.wide.u32 	%rd28, %r993, 4;
	add.s64 	%rd29, %rd1, %rd28;
	st.global.u32 	[%rd29], %r991;
	add.s32 	%r994, %r993, %r1;
	mul.wide.u32 	%rd30, %r994, 4;
	add.s64 	%rd31, %rd1, %rd30;
	st.global.u32 	[%rd31], %r991;
	add.s32 	%r995, %r994, %r1;
	mul.wide.u32 	%rd32, %r995, 4;
	add.s64 	%rd33, %rd1, %rd32;
	st.global.u32 	[%rd33], %r991;
	add.s32 	%r996, %r995, %r1;
	mul.wide.u32 	%rd34, %r996, 4;
	add.s64 	%rd35, %rd1, %rd34;
	st.global.u32 	[%rd35], %r991;
	add.s32 	%r997, %r996, %r1;
	mul.wide.u32 	%rd36, %r997, 4;
	add.s64 	%rd37, %rd1, %rd36;
	st.global.u32 	[%rd37], %r991;
	add.s32 	%r998, %r997, %r1;
	mul.wide.u32 	%rd38, %r998, 4;
	add.s64 	%rd39, %rd1, %rd38;
	st.global.u32 	[%rd39], %r991;
	add.s32 	%r1445, %r1445, 8;
	setp.ne.s32 	%p64, %r1445, 1000;
	@%p64 bra 	$L__BB1_117;
	bra.uni 	$L__BB1_142;
$L__BB1_118:
	setp.lt.f32 	%p65, %f34, 0f3F800000;
	@%p65 bra 	$L__BB1_128;
	add.f32 	%f3, %f34, 0fBEAAAAAB;
	mul.f32 	%f36, %f3, 0f41100000;
	sqrt.rn.f32 	%f37, %f36;
	rcp.rn.f32 	%f4, %f37;
	mov.b32 	%r1438, -771510409;
	mov.b32 	%r1437, 0;
	mov.f32 	%f275, 0f00000000;
	mov.u32 	%r1423, %r1437;
$L__BB1_120:
	mov.u32 	%r1433, %r1114;
	mov.u32 	%r1434, %r1115;
	mov.u32 	%r1443, %r1117;
$L__BB1_121:
	mov.u32 	%r1117, %r1116;
$L__BB1_122:
	setp.eq.s32 	%p66, %r1437, 1;
	mov.b32 	%r1437, 0;
	mov.u32 	%r1114, %r1113;
	mov.u32 	%r1115, %r1433;
	mov.u32 	%r1116, %r1434;
	mov.f32 	%f276, %f275;
	@%p66 bra 	$L__BB1_124;
	shr.u32 	%r1003, %r1443, 2;
	xor.b32  	%r1004, %r1003, %r1443;
	shl.b32 	%r1005, %r1113, 4;
	shl.b32 	%r1006, %r1004, 1;
	xor.b32  	%r1007, %r1006, %r1005;
	xor.b32  	%r1008, %r1007, %r1004;
	xor.b32  	%r1115, %r1008, %r1113;
	add.s32 	%r1009, %r1438, %r1115;
	add.s32 	%r1010, %r1009, 362437;
	shr.u32 	%r1011, %r1117, 2;
	xor.b32  	%r1012, %r1011, %r1117;
	shl.b32 	%r1013, %r1115, 4;
	shl.b32 	%r1014, %r1012, 1;
	xor.b32  	%r1015, %r1014, %r1013;
	xor.b32  	%r1016, %r1015, %r1012;
	xor.b32  	%r1114, %r1016, %r1115;
	add.s32 	%r1438, %r1438, 724874;
	add.s32 	%r1017, %r1114, %r1438;
	cvt.rn.f32.u32 	%f38, %r1010;
	fma.rn.f32 	%f39, %f38, 0f2F800000, 0f2F000000;
	cvt.rn.f32.u32 	%f40, %r1017;
	fma.rn.f32 	%f41, %f40, 0f30C90FDB, 0f30490FDB;
	setp.lt.f32 	%p67, %f39, 0f00800000;
	mul.f32 	%f42, %f39, 0f4B000000;
	selp.f32 	%f43, %f42, %f39, %p67;
	selp.f32 	%f44, 0fC1B80000, 0f00000000, %p67;
	mov.b32 	%r1018, %f43;
	add.s32 	%r1019, %r1018, -1059760811;
	and.b32  	%r1020, %r1019, -8388608;
	sub.s32 	%r1021, %r1018, %r1020;
	mov.b32 	%f45, %r1021;
	cvt.rn.f32.s32 	%f46, %r1020;
	fma.rn.f32 	%f47, %f46, 0f34000000, %f44;
	add.f32 	%f48, %f45, 0fBF800000;
	fma.rn.f32 	%f49, %f48, 0fBE055027, 0f3E1039F6;
	fma.rn.f32 	%f50, %f49, %f48, 0fBDF8CDCC;
	fma.rn.f32 	%f51, %f50, %f48, 0f3E0F2955;
	fma.rn.f32 	%f52, %f51, %f48, 0fBE2AD8B9;
	fma.rn.f32 	%f53, %f52, %f48, 0f3E4CED0B;
	fma.rn.f32 	%f54, %f53, %f48, 0fBE7FFF22;
	fma.rn.f32 	%f55, %f54, %f48, 0f3EAAAA78;
	fma.rn.f32 	%f56, %f55, %f48, 0fBF000000;
	mul.f32 	%f57, %f48, %f56;
	fma.rn.f32 	%f58, %f57, %f48, %f48;
	fma.rn.f32 	%f59, %f47, 0f3F317218, %f58;
	setp.gt.u32 	%p68, %r1018, 2139095039;
	fma.rn.f32 	%f60, %f43, 0f7F800000, 0f7F800000;
	selp.f32 	%f61, %f60, %f59, %p68;
	setp.eq.f32 	%p69, %f43, 0f00000000;
	mul.f32 	%f62, %f61, 0fC0000000;
	selp.f32 	%f63, 0f7F800000, %f62, %p69;
	sqrt.rn.f32 	%f64, %f63;
	sin.approx.f32 	%f65, %f41;
	cos.approx.f32 	%f66, %f41;
	mul.f32 	%f276, %f64, %f65;
	mul.f32 	%f275, %f64, %f66;
	mov.b32 	%r1437, 1;
	mov.u32 	%r1116, %r1113;
	mov.u32 	%r1117, %r1433;
	mov.u32 	%r1443, %r1434;
	mov.u32 	%r1113, %r1114;
	mov.u32 	%r1433, %r1115;
	mov.u32 	%r1434, %r1116;
$L__BB1_124:
	fma.rn.f32 	%f31, %f4, %f276, 0f3F800000;
	setp.le.f32 	%p70, %f31, 0f00000000;
	@%p70 bra 	$L__BB1_122;
	mul.f32 	%f67, %f31, %f31;
	mul.f32 	%f32, %f31, %f67;
	shr.u32 	%r1022, %r1443, 2;
	xor.b32  	%r1023, %r1022, %r1443;
	shl.b32 	%r1024, %r1114, 4;
	shl.b32 	%r1025, %r1023, 1;
	xor.b32  	%r1026, %r1025, %r1024;
	xor.b32  	%r1027, %r1026, %r1023;
	xor.b32  	%r1113, %r1027, %r1114;
	add.s32 	%r1438, %r1438, 362437;
	add.s32 	%r1028, %r1113, %r1438;
	cvt.rn.f32.u32 	%f68, %r1028;
	fma.rn.f32 	%f33, %f68, 0f2F800000, 0f2F000000;
	cvt.f64.f32 	%fd1, %f33;
	cvt.f64.f32 	%fd2, %f276;
	mul.f64 	%fd3, %fd2, 0dBFA0F27BB2FEC56D;
	mul.f64 	%fd4, %fd3, %fd2;
	mul.f64 	%fd5, %fd4, %fd2;
	fma.rn.f64 	%fd6, %fd5, %fd2, 0d3FF0000000000000;
	setp.gt.f64 	%p71, %fd6, %fd1;
	@%p71 bra 	$L__BB1_127;
	setp.lt.f32 	%p72, %f33, 0f00800000;
	mul.f32 	%f69, %f33, 0f4B000000;
	selp.f32 	%f70, %f69, %f33, %p72;
	selp.f32 	%f71, 0fC1B80000, 0f00000000, %p72;
	mov.b32 	%r1029, %f70;
	add.s32 	%r1030, %r1029, -1059760811;
	and.b32  	%r1031, %r1030, -8388608;
	sub.s32 	%r1032, %r1029, %r1031;
	mov.b32 	%f72, %r1032;
	cvt.rn.f32.s32 	%f73, %r1031;
	fma.rn.f32 	%f74, %f73, 0f34000000, %f71;
	add.f32 	%f75, %f72, 0fBF800000;
	fma.rn.f32 	%f76, %f75, 0fBE055027, 0f3E1039F6;
	fma.rn.f32 	%f77, %f76, %f75, 0fBDF8CDCC;
	fma.rn.f32 	%f78, %f77, %f75, 0f3E0F2955;
	fma.rn.f32 	%f79, %f78, %f75, 0fBE2AD8B9;
	fma.rn.f32 	%f80, %f79, %f75, 0f3E4CED0B;
	fma.rn.f32 	%f81, %f80, %f75, 0fBE7FFF22;
	fma.rn.f32 	%f82, %f81, %f75, 0f3EAAAA78;
	fma.rn.f32 	%f83, %f82, %f75, 0fBF000000;
	mul.f32 	%f84, %f75, %f83;
	fma.rn.f32 	%f85, %f84, %f75, %f75;
	fma.rn.f32 	%f86, %f74, 0f3F317218, %f85;
	setp.gt.u32 	%p73, %r1029, 2139095039;
	fma.rn.f32 	%f87, %f70, 0f7F800000, 0f7F800000;
	selp.f32 	%f88, %f87, %f86, %p73;
	setp.eq.f32 	%p74, %f70, 0f00000000;
	selp.f32 	%f89, 0fFF800000, %f88, %p74;
	mul.f32 	%f90, %f276, 0f3F000000;
	mov.f32 	%f91, 0f3F800000;
	sub.f32 	%f92, %f91, %f32;
	setp.lt.f32 	%p75, %f32, 0f00800000;
	mul.f32 	%f93, %f32, 0f4B000000;
	selp.f32 	%f94, %f93, %f32, %p75;
	selp.f32 	%f95, 0fC1B80000, 0f00000000, %p75;
	mov.b32 	%r1033, %f94;
	add.s32 	%r1034, %r1033, -1059760811;
	and.b32  	%r1035, %r1034, -8388608;
	sub.s32 	%r1036, %r1033, %r1035;
	mov.b32 	%f96, %r1036;
	cvt.rn.f32.s32 	%f97, %r1035;
	fma.rn.f32 	%f98, %f97, 0f34000000, %f95;
	add.f32 	%f99, %f96, 0fBF800000;
	fma.rn.f32 	%f100, %f99, 0fBE055027, 0f3E1039F6;
	fma.rn.f32 	%f101, %f100, %f99, 0fBDF8CDCC;
	fma.rn.f32 	%f102, %f101, %f99, 0f3E0F2955;
	fma.rn.f32 	%f103, %f102, %f99, 0fBE2AD8B9;
	fma.rn.f32 	%f104, %f103, %f99, 0f3E4CED0B;
	fma.rn.f32 	%f105, %f104, %f99, 0fBE7FFF22;
	fma.rn.f32 	%f106, %f105, %f99, 0f3EAAAA78;
	fma.rn.f32 	%f107, %f106, %f99, 0fBF000000;
	mul.f32 	%f108, %f99, %f107;
	fma.rn.f32 	%f109, %f108, %f99, %f99;
	fma.rn.f32 	%f110, %f98, 0f3F317218, %f109;
	setp.gt.u32 	%p76, %r1033, 2139095039;
	fma.rn.f32 	%f111, %f94, 0f7F800000, 0f7F800000;
	selp.f32 	%f112, %f111, %f110, %p76;
	setp.eq.f32 	%p77, %f94, 0f00000000;
	selp.f32 	%f113, 0fFF800000, %f112, %p77;
	add.f32 	%f114, %f92, %f113;
	mul.f32 	%f115, %f3, %f114;
	fma.rn.f32 	%f116, %f276, %f90, %f115;
	setp.geu.f32 	%p78, %f89, %f116;
	mov.u32 	%r1433, %r1114;
	mov.u32 	%r1434, %r1115;
	mov.u32 	%r1443, %r1117;
	@%p78 bra 	$L__BB1_121;
$L__BB1_127:
	mad.lo.s32 	%r1037, %r1, %r1423, %r2;
	mul.f32 	%f117, %f3, %f32;
	mul.wide.u32 	%rd40, %r1037, 4;
	add.s64 	%rd41, %rd1, %rd40;
	st.global.f32 	[%rd41], %f117;
	add.s32 	%r1423, %r1423, 1;
	setp.eq.s32 	%p79, %r1423, 1000;
	@%p79 bra 	$L__BB1_142;
	bra.uni 	$L__BB1_120;
$L__BB1_128:
	add.f32 	%f119, %f34, 0f3F800000;
	add.f32 	%f5, %f119, 0fBEAAAAAB;
	mul.f32 	%f120, %f5, 0f41100000;
	sqrt.rn.f32 	%f121, %f120;
	rcp.rn.f32 	%f6, %f121;
	mul.f32 	%f122, %f1, 0f3F000000;
	cvt.rzi.f32.f32 	%f123, %f122;
	add.f32 	%f124, %f123, %f123;
	sub.f32 	%f125, %f1, %f124;
	abs.f32 	%f7, %f125;
	mov.b32 	%r1409, -771510409;
	mov.b32 	%r1408, 0;
	mov.f32 	%f270, 0f00000000;
	mov.u32 	%r1394, %r1408;
$L__BB1_129:
	mov.u32 	%r1399, %r1115;
	setp.eq.f32 	%p80, %f1, 0f00000000;
	shr.u32 	%r1040, %r1117, 2;
	xor.b32  	%r1041, %r1040, %r1117;
	shl.b32 	%r1042, %r1113, 4;
	shl.b32 	%r1043, %r1041, 1;
	xor.b32  	%r1044, %r1043, %r1042;
	xor.b32  	%r1045, %r1044, %r1041;
	xor.b32  	%r1403, %r1045, %r1113;
	add.s32 	%r1409, %r1409, 362437;
	add.s32 	%r1046, %r1403, %r1409;
	cvt.rn.f32.u32 	%f127, %r1046;
	fma.rn.f32 	%f9, %f127, 0f2F800000, 0f2F000000;
	abs.f32 	%f10, %f9;
	setp.eq.f32 	%p81, %f9, 0f3F800000;
	or.pred  	%p82, %p80, %p81;
	mov.f32 	%f267, 0f3F800000;
	@%p82 bra 	$L__BB1_135;
	setp.nan.f32 	%p83, %f2, %f2;
	setp.nan.f32 	%p84, %f10, %f10;
	or.pred  	%p85, %p84, %p83;
	@%p85 bra 	$L__BB1_134;
	setp.eq.f32 	%p86, %f9, 0f00000000;
	setp.eq.f32 	%p87, %f10, 0f7F800000;
	or.pred  	%p88, %p86, %p87;
	@%p88 bra 	$L__BB1_133;
	setp.lt.f32 	%p89, %f10, 0f00800000;
	mul.f32 	%f128, %f10, 0f4B800000;
	selp.f32 	%f129, %f128, %f10, %p89;
	mov.b32 	%r1047, %f129;
	add.s32 	%r1048, %r1047, -1060439283;
	and.b32  	%r1049, %r1048, -8388608;
	sub.s32 	%r1050, %r1047, %r1049;
	mov.b32 	%f130, %r1050;
	cvt.rn.f32.s32 	%f131, %r1049;
	selp.f32 	%f132, 0fC1C00000, 0f00000000, %p89;
	fma.rn.f32 	%f133, %f131, 0f34000000, %f132;
	add.f32 	%f134, %f130, 0fBF800000;
	add.f32 	%f135, %f130, 0f3F800000;
	rcp.approx.ftz.f32 	%f136, %f135;
	add.f32 	%f137, %f134, %f134;
	mul.f32 	%f138, %f137, %f136;
	mul.f32 	%f139, %f138, %f138;
	neg.f32 	%f140, %f138;
	sub.f32 	%f141, %f134, %f138;
	add.f32 	%f142, %f141, %f141;
	fma.rn.f32 	%f143, %f140, %f134, %f142;
	mul.rn.f32 	%f144, %f136, %f143;
	fma.rn.f32 	%f145, %f139, 0f3A2C32E4, 0f3B52E7DB;
	fma.rn.f32 	%f146, %f145, %f139, 0f3C93BB73;
	fma.rn.f32 	%f147, %f146, %f139, 0f3DF6384F;
	mul.rn.f32 	%f148, %f147, %f139;
	fma.rn.f32 	%f149, %f138, 0f3FB8AA3B, %f133;
	mul.f32 	%f150, %f148, 0f40400000;
	sub.f32 	%f151, %f133, %f149;
	fma.rn.f32 	%f152, %f138, 0f3FB8AA3B, %f151;
	fma.rn.f32 	%f153, %f144, 0f3FB8AA3B, %f152;
	fma.rn.f32 	%f154, %f138, 0f32A55E34, %f153;
	fma.rn.f32 	%f155, %f150, %f144, %f154;
	fma.rn.f32 	%f156, %f148, %f138, %f155;
	add.rn.f32 	%f157, %f149, %f156;
	mul.rn.f32 	%f158, %f157, %f1;
	cvt.rni.f32.f32 	%f159, %f158;
	sub.f32 	%f160, %f158, %f159;
	neg.f32 	%f161, %f158;
	fma.rn.f32 	%f162, %f157, %f1, %f161;
	neg.f32 	%f163, %f149;
	add.rn.f32 	%f164, %f157, %f163;
	neg.f32 	%f165, %f164;
	add.rn.f32 	%f166, %f156, %f165;
	fma.rn.f32 	%f167, %f166, %f1, %f162;
	add.f32 	%f168, %f160, %f167;
	setp.gt.f32 	%p90, %f159, 0f00000000;
	selp.b32 	%r1051, 0, -2097152000, %p90;
	setp.eq.f32 	%p91, %f2, 0f7F800000;
	setp.eq.f32 	%p92, %f9, 0fBF800000;
	setp.lt.f32 	%p93, %f158, 0f00000000;
	selp.f32 	%f169, 0f00000000, 0f7F800000, %p93;
	abs.f32 	%f170, %f158;
	setp.gt.f32 	%p94, %f170, 0f43180000;
	cvt.rzi.s32.f32 	%r1052, %f159;
	shl.b32 	%r1053, %r1052, 23;
	sub.s32 	%r1054, %r1053, %r1051;
	mov.b32 	%f171, %r1054;
	add.s32 	%r1055, %r1051, 2130706432;
	mov.b32 	%f172, %r1055;
	fma.rn.f32 	%f173, %f168, 0f391FCB8E, 0f3AAF85ED;
	fma.rn.f32 	%f174, %f173, %f168, 0f3C1D9856;
	fma.rn.f32 	%f175, %f174, %f168, 0f3D6357BB;
	fma.rn.f32 	%f176, %f175, %f168, 0f3E75FDEC;
	fma.rn.f32 	%f177, %f176, %f168, 0f3F317218;
	fma.rn.f32 	%f178, %f177, %f168, 0f3F800000;
	mul.f32 	%f179, %f178, %f172;
	mul.f32 	%f180, %f179, %f171;
	selp.f32 	%f181, %f169, %f180, %p94;
	selp.f32 	%f182, 0f3F800000, %f181, %p91;
	selp.f32 	%f267, %f182, %f181, %p92;
	bra.uni 	$L__BB1_135;
$L__BB1_133:
	setp.neu.f32 	%p95, %f7, 0f3F800000;
	add.f32 	%f183, %f9, %f9;
	mov.b32 	%r1056, %f183;
	and.b32  	%r1057, %r1056, 2147483647;
	mov.b32 	%f184, %r1057;
	selp.f32 	%f267, %f184, %f183, %p95;
	bra.uni 	$L__BB1_135;
$L__BB1_134:
	add.rn.f32 	%f267, %f9, %f1;
$L__BB1_135:
	mov.u32 	%r1117, %r1399;
$L__BB1_136:
	setp.eq.s32 	%p96, %r1408, 1;
	mov.b32 	%r1408, 0;
	mov.u32 	%r1410, %r1403;
	mov.u32 	%r1115, %r1113;
	mov.u32 	%r1399, %r1114;
	mov.f32 	%f271, %f270;
	@%p96 bra 	$L__BB1_138;
	shr.u32 	%r1060, %r1116, 2;
	xor.b32  	%r1061, %r1060, %r1116;
	shl.b32 	%r1062, %r1403, 4;
	shl.b32 	%r1063, %r1061, 1;
	xor.b32  	%r1064, %r1063, %r1062;
	xor.b32  	%r1065, %r1064, %r1061;
	xor.b32  	%r1115, %r1065, %r1403;
	add.s32 	%r1066, %r1409, %r1115;
	add.s32 	%r1067, %r1066, 362437;
	shr.u32 	%r1068, %r1117, 2;
	xor.b32  	%r1069, %r1068, %r1117;
	shl.b32 	%r1070, %r1115, 4;
	shl.b32 	%r1071, %r1069, 1;
	xor.b32  	%r1072, %r1071, %r1070;
	xor.b32  	%r1073, %r1072, %r1069;
	xor.b32  	%r1410, %r1073, %r1115;
	add.s32 	%r1409, %r1409, 724874;
	add.s32 	%r1074, %r1410, %r1409;
	cvt.rn.f32.u32 	%f185, %r1067;
	fma.rn.f32 	%f186, %f185, 0f2F800000, 0f2F000000;
	cvt.rn.f32.u32 	%f187, %r1074;
	fma.rn.f32 	%f188, %f187, 0f30C90FDB, 0f30490FDB;
	setp.lt.f32 	%p97, %f186, 0f00800000;
	mul.f32 	%f189, %f186, 0f4B000000;
	selp.f32 	%f190, %f189, %f186, %p97;
	selp.f32 	%f191, 0fC1B80000, 0f00000000, %p97;
	mov.b32 	%r1075, %f190;
	add.s32 	%r1076, %r1075, -1059760811;
	and.b32  	%r1077, %r1076, -8388608;
	sub.s32 	%r1078, %r1075, %r1077;
	mov.b32 	%f192, %r1078;
	cvt.rn.f32.s32 	%f193, %r1077;
	fma.rn.f32 	%f194, %f193, 0f34000000, %f191;
	add.f32 	%f195, %f192, 0fBF800000;
	fma.rn.f32 	%f196, %f195, 0fBE055027, 0f3E1039F6;
	fma.rn.f32 	%f197, %f196, %f195, 0fBDF8CDCC;
	fma.rn.f32 	%f198, %f197, %f195, 0f3E0F2955;
	fma.rn.f32 	%f199, %f198, %f195, 0fBE2AD8B9;
	fma.rn.f32 	%f200, %f199, %f195, 0f3E4CED0B;
	fma.rn.f32 	%f201, %f200, %f195, 0fBE7FFF22;
	fma.rn.f32 	%f202, %f201, %f195, 0f3EAAAA78;
	fma.rn.f32 	%f203, %f202, %f195, 0fBF000000;
	mul.f32 	%f204, %f195, %f203;
	fma.rn.f32 	%f205, %f204, %f195, %f195;
	fma.rn.f32 	%f206, %f194, 0f3F317218, %f205;
	setp.gt.u32 	%p98, %r1075, 2139095039;
	fma.rn.f32 	%f207, %f190, 0f7F800000, 0f7F800000;
	selp.f32 	%f208, %f207, %f206, %p98;
	setp.eq.f32 	%p99, %f190, 0f00000000;
	mul.f32 	%f209, %f208, 0fC0000000;
	selp.f32 	%f210, 0f7F800000, %f209, %p99;
	sqrt.rn.f32 	%f211, %f210;
	sin.approx.f32 	%f212, %f188;
	cos.approx.f32 	%f213, %f188;
	mul.f32 	%f271, %f211, %f212;
	mul.f32 	%f270, %f211, %f213;
	mov.b32 	%r1408, 1;
	mov.u32 	%r1399, %r1403;
	mov.u32 	%r1117, %r1113;
	mov.u32 	%r1116, %r1114;
	mov.u32 	%r1403, %r1410;
	mov.u32 	%r1113, %r1115;
	mov.u32 	%r1114, %r1399;
$L__BB1_138:
	fma.rn.f32 	%f21, %f6, %f271, 0f3F800000;
	setp.le.f32 	%p100, %f21, 0f00000000;
	@%p100 bra 	$L__BB1_136;
	mul.f32 	%f214, %f21, %f21;
	mul.f32 	%f22, %f21, %f214;
	shr.u32 	%r1079, %r1116, 2;
	xor.b32  	%r1080, %r1079, %r1116;
	shl.b32 	%r1081, %r1410, 4;
	shl.b32 	%r1082, %r1080, 1;
	xor.b32  	%r1083, %r1082, %r1081;
	xor.b32  	%r1084, %r1083, %r1080;
	xor.b32  	%r1403, %r1084, %r1410;
	add.s32 	%r1409, %r1409, 362437;
	add.s32 	%r1085, %r1403, %r1409;
	cvt.rn.f32.u32 	%f215, %r1085;
	fma.rn.f32 	%f23, %f215, 0f2F800000, 0f2F000000;
	cvt.f64.f32 	%fd7, %f23;
	cvt.f64.f32 	%fd8, %f271;
	mul.f64 	%fd9, %fd8, 0dBFA0F27BB2FEC56D;
	mul.f64 	%fd10, %fd9, %fd8;
	mul.f64 	%fd11, %fd10, %fd8;
	fma.rn.f64 	%fd12, %fd11, %fd8, 0d3FF0000000000000;
	setp.gt.f64 	%p101, %fd12, %fd7;
	@%p101 bra 	$L__BB1_141;
	setp.lt.f32 	%p102, %f23, 0f00800000;
	mul.f32 	%f216, %f23, 0f4B000000;
	selp.f32 	%f217, %f216, %f23, %p102;
	selp.f32 	%f218, 0fC1B80000, 0f00000000, %p102;
	mov.b32 	%r1086, %f217;
	add.s32 	%r1087, %r1086, -1059760811;
	and.b32  	%r1088, %r1087, -8388608;
	sub.s32 	%r1089, %r1086, %r1088;
	mov.b32 	%f219, %r1089;
	cvt.rn.f32.s32 	%f220, %r1088;
	fma.rn.f32 	%f221, %f220, 0f34000000, %f218;
	add.f32 	%f222, %f219, 0fBF800000;
	fma.rn.f32 	%f223, %f222, 0fBE055027, 0f3E1039F6;
	fma.rn.f32 	%f224, %f223, %f222, 0fBDF8CDCC;
	fma.rn.f32 	%f225, %f224, %f222, 0f3E0F2955;
	fma.rn.f32 	%f226, %f225, %f222, 0fBE2AD8B9;
	fma.rn.f32 	%f227, %f226, %f222, 0f3E4CED0B;
	fma.rn.f32 	%f228, %f227, %f222, 0fBE7FFF22;
	fma.rn.f32 	%f229, %f228, %f222, 0f3EAAAA78;
	fma.rn.f32 	%f230, %f229, %f222, 0fBF000000;
	mul.f32 	%f231, %f222, %f230;
	fma.rn.f32 	%f232, %f231, %f222, %f222;
	fma.rn.f32 	%f233, %f221, 0f3F317218, %f232;
	setp.gt.u32 	%p103, %r1086, 2139095039;
	fma.rn.f32 	%f234, %f217, 0f7F800000, 0f7F800000;
	selp.f32 	%f235, %f234, %f233, %p103;
	setp.eq.f32 	%p104, %f217, 0f00000000;
	selp.f32 	%f236, 0fFF800000, %f235, %p104;
	mul.f32 	%f237, %f271, 0f3F000000;
	mov.f32 	%f238, 0f3F800000;
	sub.f32 	%f239, %f238, %f22;
	setp.lt.f32 	%p105, %f22, 0f00800000;
	mul.f32 	%f240, %f22, 0f4B000000;
	selp.f32 	%f241, %f240, %f22, %p105;
	selp.f32 	%f242, 0fC1B80000, 0f00000000, %p105;
	mov.b32 	%r1090, %f241;
	add.s32 	%r1091, %r1090, -1059760811;
	and.b32  	%r1092, %r1091, -8388608;
	sub.s32 	%r1093, %r1090, %r1092;
	mov.b32 	%f243, %r1093;
	cvt.rn.f32.s32 	%f244, %r1092;
	fma.rn.f32 	%f245, %f244, 0f34000000, %f242;
	add.f32 	%f246, %f243, 0fBF800000;
	fma.rn.f32 	%f247, %f246, 0fBE055027, 0f3E1039F6;
	fma.rn.f32 	%f248, %f247, %f246, 0fBDF8CDCC;
	fma.rn.f32 	%f249, %f248, %f246, 0f3E0F2955;
	fma.rn.f32 	%f250, %f249, %f246, 0fBE2AD8B9;
	fma.rn.f32 	%f251, %f250, %f246, 0f3E4CED0B;
	fma.rn.f32 	%f252, %f251, %f246, 0fBE7FFF22;
	fma.rn.f32 	%f253, %f252, %f246, 0f3EAAAA78;
	fma.rn.f32 	%f254, %f253, %f246, 0fBF000000;
	mul.f32 	%f255, %f246, %f254;
	fma.rn.f32 	%f256, %f255, %f246, %f246;
	fma.rn.f32 	%f257, %f245, 0f3F317218, %f256;
	setp.gt.u32 	%p106, %r1090, 2139095039;
	fma.rn.f32 	%f258, %f241, 0f7F800000, 0f7F800000;
	selp.f32 	%f259, %f258, %f257, %p106;
	setp.eq.f32 	%p107, %f241, 0f00000000;
	selp.f32 	%f260, 0fFF800000, %f259, %p107;
	add.f32 	%f261, %f239, %f260;
	mul.f32 	%f262, %f5, %f261;
	fma.rn.f32 	%f263, %f271, %f237, %f262;
	setp.geu.f32 	%p108, %f236, %f263;
	mov.u32 	%r1113, %r1410;
	mov.u32 	%r1114, %r1115;
	mov.u32 	%r1116, %r1117;
	@%p108 bra 	$L__BB1_135;
$L__BB1_141:
	mad.lo.s32 	%r1094, %r1, %r1394, %r2;
	mul.f32 	%f264, %f5, %f22;
	mul.f32 	%f265, %f267, %f264;
	mul.wide.u32 	%rd42, %r1094, 4;
	add.s64 	%rd43, %rd1, %rd42;
	st.global.f32 	[%rd43], %f265;
	add.s32 	%r1394, %r1394, 1;
	setp.eq.s32 	%p109, %r1394, 1000;
	mov.u32 	%r1113, %r1403;
	mov.u32 	%r1114, %r1410;
	mov.u32 	%r1116, %r1399;
	@%p109 bra 	$L__BB1_142;
	bra.uni 	$L__BB1_129;
$L__BB1_142:
	ret;

}
	// .globl	_Z6almostPfS_S_S_S_f
.visible .entry _Z6almostPfS_S_S_S_f(
	.param .u64 .ptr .align 1 _Z6almostPfS_S_S_S_f_param_0,
	.param .u64 .ptr .align 1 _Z6almostPfS_S_S_S_f_param_1,
	.param .u64 .ptr .align 1 _Z6almostPfS_S_S_S_f_param_2,
	.param .u64 .ptr .align 1 _Z6almostPfS_S_S_S_f_param_3,
	.param .u64 .ptr .align 1 _Z6almostPfS_S_S_S_f_param_4,
	.param .f32 _Z6almostPfS_S_S_S_f_param_5
)
{
	.local .align 8 .b8 	__local_depot2[48];
	.reg .b64 	%SP;
	.reg .b64 	%SPL;
	.reg .pred 	%p<127>;
	.reg .b32 	%r<1638>;
	.reg .b32 	%f<417>;
	.reg .b64 	%rd<52>;
	.reg .b64 	%fd<190>;

	mov.u64 	%SPL, __local_depot2;
	ld.param.u64 	%rd11, [_Z6almostPfS_S_S_S_f_param_1];
	ld.param.u64 	%rd12, [_Z6almostPfS_S_S_S_f_param_2];
	ld.param.u64 	%rd13, [_Z6almostPfS_S_S_S_f_param_3];
	ld.param.u64 	%rd14, [_Z6almostPfS_S_S_S_f_param_4];
	ld.param.f32 	%f66, [_Z6almostPfS_S_S_S_f_param_5];
	cvta.to.global.u64 	%rd15, %rd11;
	cvta.to.global.u64 	%rd16, %rd13;
	cvta.to.global.u64 	%rd17, %rd14;
	cvta.to.global.u64 	%rd18, %rd12;
	add.u64 	%rd1, %SPL, 0;
	mov.u32 	%r1, %ntid.x;
	mov.u32 	%r687, %ctaid.x;
	mov.u32 	%r2, %tid.x;
	mad.lo.s32 	%r3, %r1, %r687, %r2;
	mul.wide.u32 	%rd20, %r687, 4;
	add.s64 	%rd21, %rd18, %rd20;
	ld.global.f32 	%f1, [%rd21];
	add.s64 	%rd22, %rd17, %rd20;
	ld.global.f32 	%f2, [%rd22];
	add.s64 	%rd23, %rd16, %rd20;
	ld.global.f32 	%f3, [%rd23];
	add.s64 	%rd24, %rd15, %rd20;
	ld.global.f32 	%f4, [%rd24];
	mul.f32 	%f5, %f66, %f66;
	add.f32 	%f6, %f1, %f1;
	div.rn.f32 	%f7, %f4, %f2;
	mov.b32 	%r1276, -9920396;
	mov.b32 	%r688, -771510409;
	st.local.v2.u32 	[%rd1], {%r688, %r1276};
	mov.b32 	%r1274, -123459836;
	mov.b32 	%r1275, -308902214;
	st.local.v2.u32 	[%rd1+8], {%r1275, %r1274};
	mov.b32 	%r1272, -127593864;
	mov.b32 	%r1273, -589760388;
	st.local.v2.u32 	[%rd1+16], {%r1273, %r1272};
	setp.eq.s32 	%p1, %r3, 0;
	@%p1 bra 	$L__BB2_115;
	cvt.s64.s32 	%rd51, %r3;
	mov.b32 	%r1259, 0;
	mov.b32 	%r1276, -9920396;
	mov.b32 	%r1275, -308902214;
	mov.b32 	%r1274, -123459836;
	mov.b32 	%r1273, -589760388;
	mov.b32 	%r1272, -127593864;
$L__BB2_2:
	mov.u64 	%rd3, %rd51;
	and.b64  	%rd4, %rd3, 3;
	setp.eq.s64 	%p2, %rd4, 0;
	@%p2 bra 	$L__BB2_114;
	mul.wide.u32 	%rd25, %r1259, 3200;
	mov.u64 	%rd26, precalc_xorwow_matrix;
	add.s64 	%rd5, %rd26, %rd25;
	mov.b32 	%r1272, 0;
	mov.u32 	%r1273, %r1272;
	mov.u32 	%r1274, %r1272;
	mov.u32 	%r1275, %r1272;
	mov.u32 	%r1276, %r1272;
	mov.u32 	%r1265, %r1272;
$L__BB2_4:
	mul.wide.u32 	%rd27, %r1265, 4;
	add.s64 	%rd28, %rd1, %rd27;
	ld.local.u32 	%r16, [%rd28+4];
	shl.b32 	%r17, %r1265, 5;
	mov.b32 	%r1271, 0;
$L__BB2_5:
	.pragma "nounroll";
	shr.u32 	%r697, %r16, %r1271;
	and.b32  	%r698, %r697, 1;
	setp.eq.b32 	%p3, %r698, 1;
	not.pred 	%p4, %p3;
	add.s32 	%r699, %r17, %r1271;
	mul.lo.s32 	%r700, %r699, 5;
	mul.wide.u32 	%rd29, %r700, 4;
	add.s64 	%rd6, %rd5, %rd29;
	@%p4 bra 	$L__BB2_7;
	ld.global.u32 	%r701, [%rd6];
	xor.b32  	%r1276, %r1276, %r701;
	ld.global.u32 	%r702, [%rd6+4];
	xor.b32  	%r1275, %r1275, %r702;
	ld.global.u32 	%r703, [%rd6+8];
	xor.b32  	%r1274, %r1274, %r703;
	ld.global.u32 	%r704, [%rd6+12];
	xor.b32  	%r1273, %r1273, %r704;
	ld.global.u32 	%r705, [%rd6+16];
	xor.b32  	%r1272, %r1272, %r705;
$L__BB2_7:
	and.b32  	%r707, %r697, 2;
	setp.eq.s32 	%p5, %r707, 0;
	@%p5 bra 	$L__BB2_9;
	ld.global.u32 	%r708, [%rd6+20];
	xor.b32  	%r1276, %r1276, %r708;
	ld.global.u32 	%r709, [%rd6+24];
	xor.b32  	%r1275, %r1275, %r709;
	ld.global.u32 	%r710, [%rd6+28];
	xor.b32  	%r1274, %r1274, %r710;
	ld.global.u32 	%r711, [%rd6+32];
	xor.b32  	%r1273, %r1273, %r711;
	ld.global.u32 	%r712, [%rd6+36];
	xor.b32  	%r1272, %r1272, %r712;
$L__BB2_9:
	and.b32  	%r714, %r697, 4;
	setp.eq.s32 	%p6, %r714, 0;
	@%p6 bra 	$L__BB2_11;
	ld.global.u32 	%r715, [%rd6+40];
	xor.b32  	%r1276, %r1276, %r715;
	ld.global.u32 	%r716, [%rd6+44];
	xor.b32  	%r1275, %r1275, %r716;
	ld.global.u32 	%r717, [%rd6+48];
	xor.b32  	%r1274, %r1274, %r717;
	ld.global.u32 	%r718, [%rd6+52];
	xor.b32  	%r1273, %r1273, %r718;
	ld.global.u32 	%r719, [%rd6+56];
	xor.b32  	%r1272, %r1272, %r719;
$L__BB2_11:
	and.b32  	%r721, %r697, 8;
	setp.eq.s32 	%p7, %r721, 0;
	@%p7 bra 	$L__BB2_13;
	ld.global.u32 	%r722, [%rd6+60];
	xor.b32  	%r1276, %r1276, %r722;
	ld.global.u32 	%r723, [%rd6+64];
	xor.b32  	%r1275, %r1275, %r723;
	ld.global.u32 	%r724, [%rd6+68];
	xor.b32  	%r1274, %r1274, %r724;
	ld.global.u32 	%r725, [%rd6+72];
	xor.b32  	%r1273, %r1273, %r725;
	ld.global.u32 	%r726, [%rd6+76];
	xor.b32  	%r1272, %r1272, %r726;
$L__BB2_13:
	and.b32  	%r728, %r697, 16;
	setp.eq.s32 	%p8, %r728, 0;
	@%p8 bra 	$L__BB2_15;
	ld.global.u32 	%r729, [%rd6+80];
	xor.b32  	%r1276, %r1276, %r729;
	ld.global.u32 	%r730, [%rd6+84];
	xor.b32  	%r1275, %r1275, %r730;
	ld.global.u32 	%r731, [%rd6+88];
	xor.b32  	%r1274, %r1274, %r731;
	ld.global.u32 	%r732, [%rd6+92];
	xor.b32  	%r1273, %r1273, %r732;
	ld.global.u32 	%r733, [%rd6+96];
	xor.b32  	%r1272, %r1272, %r733;
$L__BB2_15:
	and.b32  	%r735, %r697, 32;
	setp.eq.s32 	%p9, %r735, 0;
	@%p9 bra 	$L__BB2_17;
	ld.global.u32 	%r736, [%rd6+100];
	xor.b32  	%r1276, %r1276, %r736;
	ld.global.u32 	%r737, [%rd6+104];
	xor.b32  	%r1275, %r1275, %r737;
	ld.global.u32 	%r738, [%rd6+108];
	xor.b32  	%r1274, %r1274, %r738;
	ld.global.u32 	%r739, [%rd6+112];
	xor.b32  	%r1273, %r1273, %r739;
	ld.global.u32 	%r740, [%rd6+116];
	xor.b32  	%r1272, %r1272, %r740;
$L__BB2_17:
	and.b32  	%r742, %r697, 64;
	setp.eq.s32 	%p10, %r742, 0;
	@%p10 bra 	$L__BB2_19;
	ld.global.u32 	%r743, [%rd6+120];
	xor.b32  	%r1276, %r1276, %r743;
	ld.global.u32 	%r744, [%rd6+124];
	xor.b32  	%r1275, %r1275, %r744;
	ld.global.u32 	%r745, [%rd6+128];
	xor.b32  	%r1274, %r1274, %r745;
	ld.global.u32 	%r746, [%rd6+132];
	xor.b32  	%r1273, %r1273, %r746;
	ld.global.u32 	%r747, [%rd6+136];
	xor.b32  	%r1272, %r1272, %r747;
$L__BB2_19:
	and.b32  	%r749, %r697, 128;
	setp.eq.s32 	%p11, %r749, 0;
	@%p11 bra 	$L__BB2_21;
	ld.global.u32 	%r750, [%rd6+140];
	xor.b32  	%r1276, %r1276, %r750;
	ld.global.u32 	%r751, [%rd6+144];
	xor.b32  	%r1275, %r1275, %r751;
	ld.global.u32 	%r752, [%rd6+148];
	xor.b32  	%r1274, %r1274, %r752;
	ld.global.u32 	%r753, [%rd6+152];
	xor.b32  	%r1273, %r1273, %r753;
	ld.global.u32 	%r754, [%rd6+156];
	xor.b32  	%r1272, %r1272, %r754;
$L__BB2_21:
	and.b32  	%r756, %r697, 256;
	setp.eq.s32 	%p12, %r756, 0;
	@%p12 bra 	$L__BB2_23;
	ld.global.u32 	%r757, [%rd6+160];
	xor.b32  	%r1276, %r1276, %r757;
	ld.global.u32 	%r758, [%rd6+164];
	xor.b32  	%r1275, %r1275, %r758;
	ld.global.u32 	%r759, [%rd6+168];
	xor.b32  	%r1274, %r1274, %r759;
	ld.global.u32 	%r760, [%rd6+172];
	xor.b32  	%r1273, %r1273, %r760;
	ld.global.u32 	%r761, [%rd6+176];
	xor.b32  	%r1272, %r1272, %r761;
$L__BB2_23:
	and.b32  	%r763, %r697, 512;
	setp.eq.s32 	%p13, %r763, 0;
	@%p13 bra 	$L__BB2_25;
	ld.global.u32 	%r764, [%rd6+180];
	xor.b32  	%r1276, %r1276, %r764;
	ld.global.u32 	%r765, [%rd6+184];
	xor.b32  	%r1275, %r1275, %r765;
	ld.global.u32 	%r766, [%rd6+188];
	xor.b32  	%r1274, %r1274, %r766;
	ld.global.u32 	%r767, [%rd6+192];
	xor.b32  	%r1273, %r1273, %r767;
	ld.global.u32 	%r768, [%rd6+196];
	xor.b32  	%r1272, %r1272, %r768;
$L__BB2_25:
	and.b32  	%r770, %r697, 1024;
	setp.eq.s32 	%p14, %r770, 0;
	@%p14 bra 	$L__BB2_27;
	ld.global.u32 	%r771, [%rd6+200];
	xor.b32  	%r1276, %r1276, %r771;
	ld.global.u32 	%r772, [%rd6+204];
	xor.b32  	%r1275, %r1275, %r772;
	ld.global.u32 	%r773, [%rd6+208];
	xor.b32  	%r1274, %r1274, %r773;
	ld.global.u32 	%r774, [%rd6+212];
	xor.b32  	%r1273, %r1273, %r774;
	ld.global.u32 	%r775, [%rd6+216];
	xor.b32  	%r1272, %r1272, %r775;
$L__BB2_27:
	and.b32  	%r777, %r697, 2048;
	setp.eq.s32 	%p15, %r777, 0;
	@%p15 bra 	$L__BB2_29;
	ld.global.u32 	%r778, [%rd6+220];
	xor.b32  	%r1276, %r1276, %r778;
	ld.global.u32 	%r779, [%rd6+224];
	xor.b32  	%r1275, %r1275, %r779;
	ld.global.u32 	%r780, [%rd6+228];
	xor.b32  	%r1274, %r1274, %r780;
	ld.global.u32 	%r781, [%rd6+232];
	xor.b32  	%r1273, %r1273, %r781;
	ld.global.u32 	%r782, [%rd6+236];
	xor.b32  	%r1272, %r1272, %r782;
$L__BB2_29:
	and.b32  	%r784, %r697, 4096;
	setp.eq.s32 	%p16, %r784, 0;
	@%p16 bra 	$L__BB2_31;
	ld.global.u32 	%r785, [%rd6+240];
	xor.b32  	%r1276, %r1276, %r785;
	ld.global.u32 	%r786, [%rd6+244];
	xor.b32  	%r1275, %r1275, %r786;
	ld.global.u32 	%r787, [%rd6+248];
	xor.b32  	%r1274, %r1274, %r787;
	ld.global.u32 	%r788, [%rd6+252];
	xor.b32  	%r1273, %r1273, %r788;
	ld.global.u32 	%r789, [%rd6+256];
	xor.b32  	%r1272, %r1272, %r789;
$L__BB2_31:
	and.b32  	%r791, %r697, 8192;
	setp.eq.s32 	%p17, %r791, 0;
	@%p17 bra 	$L__BB2_33;
	ld.global.u32 	%r792, [%rd6+260];
	xor.b32  	%r1276, %r1276, %r792;
	ld.global.u32 	%r793, [%rd6+264];
	xor.b32  	%r1275, %r1275, %r793;
	ld.global.u32 	%r794, [%rd6+268];
	xor.b32  	%r1274, %r1274, %r794;
	ld.global.u32 	%r795, [%rd6+272];
	xor.b32  	%r1273, %r1273, %r795;
	ld.global.u32 	%r796, [%rd6+276];
	xor.b32  	%r1272, %r1272, %r796;
$L__BB2_33:
	and.b32  	%r798, %r697, 16384;
	setp.eq.s32 	%p18, %r798, 0;
	@%p18 bra 	$L__BB2_35;
	ld.global.u32 	%r799, [%rd6+280];
	xor.b32  	%r1276, %r1276, %r799;
	ld.global.u32 	%r800, [%rd6+284];
	xor.b32  	%r1275, %r1275, %r800;
	ld.global.u32 	%r801, [%rd6+288];
	xor.b32  	%r1274, %r1274, %r801;
	ld.global.u32 	%r802, [%rd6+292];
	xor.b32  	%r1273, %r1273, %r802;
	ld.global.u32 	%r803, [%rd6+296];
	xor.b32  	%r1272, %r1272, %r803;
$L__BB2_35:
	and.b32  	%r805, %r697, 32768;
	setp.eq.s32 	%p19, %r805, 0;
	@%p19 bra 	$L__BB2_37;
	ld.global.u32 	%r806, [%rd6+300];
	xor.b32  	%r1276, %r1276, %r806;
	ld.global.u32 	%r807, [%rd6+304];
	xor.b32  	%r1275, %r1275, %r807;
	ld.global.u32 	%r808, [%rd6+308];
	xor.b32  	%r1274, %r1274, %r808;
	ld.global.u32 	%r809, [%rd6+312];
	xor.b32  	%r1273, %r1273, %r809;
	ld.global.u32 	%r810, [%rd6+316];
	xor.b32  	%r1272, %r1272, %r810;
$L__BB2_37:
	add.s32 	%r1271, %r1271, 16;
	setp.ne.s32 	%p20, %r1271, 32;
	@%p20 bra 	$L__BB2_5;
	mad.lo.s32 	%r811, %r1265, -31, %r17;
	add.s32 	%r1265, %r811, 1;
	setp.ne.s32 	%p21, %r1265, 5;
	@%p21 bra 	$L__BB2_4;
	st.local.u32 	[%rd1+4], %r1276;
	st.local.v2.u32 	[%rd1+8], {%r1275, %r1274};
	st.local.v2.u32 	[%rd1+16], {%r1273, %r1272};
	setp.eq.s64 	%p22, %rd4, 1;
	@%p22 bra 	$L__BB2_114;
	mov.b32 	%r1272, 0;
	mov.u32 	%r1273, %r1272;
	mov.u32 	%r1274, %r1272;
	mov.u32 	%r1275, %r1272;
	mov.u32 	%r1276, %r1272;
	mov.u32 	%r1357, %r1272;
$L__BB2_41:
	mul.wide.u32 	%rd30, %r1357, 4;
	add.s64 	%rd31, %rd1, %rd30;
	ld.local.u32 	%r192, [%rd31+4];
	shl.b32 	%r193, %r1357, 5;
	mov.b32 	%r1363, 0;
$L__BB2_42:
	.pragma "nounroll";
	shr.u32 	%r814, %r192, %r1363;
	and.b32  	%r815, %r814, 1;
	setp.eq.b32 	%p23, %r815, 1;
	not.pred 	%p24, %p23;
	add.s32 	%r816, %r193, %r1363;
	mul.lo.s32 	%r817, %r816, 5;
	mul.wide.u32 	%rd32, %r817, 4;
	add.s64 	%rd7, %rd5, %rd32;
	@%p24 bra 	$L__BB2_44;
	ld.global.u32 	%r818, [%rd7];
	xor.b32  	%r1276, %r1276, %r818;
	ld.global.u32 	%r819, [%rd7+4];
	xor.b32  	%r1275, %r1275, %r819;
	ld.global.u32 	%r820, [%rd7+8];
	xor.b32  	%r1274, %r1274, %r820;
	ld.global.u32 	%r821, [%rd7+12];
	xor.b32  	%r1273, %r1273, %r821;
	ld.global.u32 	%r822, [%rd7+16];
	xor.b32  	%r1272, %r1272, %r822;
$L__BB2_44:
	and.b32  	%r824, %r814, 2;
	setp.eq.s32 	%p25, %r824, 0;
	@%p25 bra 	$L__BB2_46;
	ld.global.u32 	%r825, [%rd7+20];
	xor.b32  	%r1276, %r1276, %r825;
	ld.global.u32 	%r826, [%rd7+24];
	xor.b32  	%r1275, %r1275, %r826;
	ld.global.u32 	%r827, [%rd7+28];
	xor.b32  	%r1274, %r1274, %r827;
	ld.global.u32 	%r828, [%rd7+32];
	xor.b32  	%r1273, %r1273, %r828;
	ld.global.u32 	%r829, [%rd7+36];
	xor.b32  	%r1272, %r1272, %r829;
$L__BB2_46:
	and.b32  	%r831, %r814, 4;
	setp.eq.s32 	%p26, %r831, 0;
	@%p26 bra 	$L__BB2_48;
	ld.global.u32 	%r832, [%rd7+40];
	xor.b32  	%r1276, %r1276, %r832;
	ld.global.u32 	%r833, [%rd7+44];
	xor.b32  	%r1275, %r1275, %r833;
	ld.global.u32 	%r834, [%rd7+48];
	xor.b32  	%r1274, %r1274, %r834;
	ld.global.u32 	%r835, [%rd7+52];
	xor.b32  	%r1273, %r1273, %r835;
	ld.global.u32 	%r836, [%rd7+56];
	xor.b32  	%r1272, %r1272, %r836;
$L__BB2_48:
	and.b32  	%r838, %r814, 8;
	setp.eq.s32 	%p27, %r838, 0;
	@%p27 bra 	$L__BB2_50;
	ld.global.u32 	%r839, [%rd7+60];
	xor.b32  	%r1276, %r1276, %r839;
	ld.global.u32 	%r840, [%rd7+64];
	xor.b32  	%r1275, %r1275, %r840;
	ld.global.u32 	%r841, [%rd7+68];
	xor.b32  	%r1274, %r1274, %r841;
	ld.global.u32 	%r842, [%rd7+72];
	xor.b32  	%r1273, %r1273, %r842;
	ld.global.u32 	%r843, [%rd7+76];
	xor.b32  	%r1272, %r1272, %r843;
$L__BB2_50:
	and.b32  	%r845, %r814, 16;
	setp.eq.s32 	%p28, %r845, 0;
	@%p28 bra 	$L__BB2_52;
	ld.global.u32 	%r846, [%rd7+80];
	xor.b32  	%r1276, %r1276, %r846;
	ld.global.u32 	%r847, [%rd7+84];
	xor.b32  	%r1275, %r1275, %r847;
	ld.global.u32 	%r848, [%rd7+88];
	xor.b32  	%r1274, %r1274, %r848;
	ld.global.u32 	%r849, [%rd7+92];
	xor.b32  	%r1273, %r1273, %r849;
	ld.global.u32 	%r850, [%rd7+96];
	xor.b32  	%r1272, %r1272, %r850;
$L__BB2_52:
	and.b32  	%r852, %r814, 32;
	setp.eq.s32 	%p29, %r852, 0;
	@%p29 bra 	$L__BB2_54;
	ld.global.u32 	%r853, [%rd7+100];
	xor.b32  	%r1276, %r1276, %r853;
	ld.global.u32 	%r854, [%rd7+104];
	xor.b32  	%r1275, %r1275, %r854;
	ld.global.u32 	%r855, [%rd7+108];
	xor.b32  	%r1274, %r1274, %r855;
	ld.global.u32 	%r856, [%rd7+112];
	xor.b32  	%r1273, %r1273, %r856;
	ld.global.u32 	%r857, [%rd7+116];
	xor.b32  	%r1272, %r1272, %r857;
$L__BB2_54:
	and.b32  	%r859, %r814, 64;
	setp.eq.s32 	%p30, %r859, 0;
	@%p30 bra 	$L__BB2_56;
	ld.global.u32 	%r860, [%rd7+120];
	xor.b32  	%r1276, %r1276, %r860;
	ld.global.u32 	%r861, [%rd7+124];
	xor.b32  	%r1275, %r1275, %r861;
	ld.global.u32 	%r862, [%rd7+128];
	xor.b32  	%r1274, %r1274, %r862;
	ld.global.u32 	%r863, [%rd7+132];
	xor.b32  	%r1273, %r1273, %r863;
	ld.global.u32 	%r864, [%rd7+136];
	xor.b32  	%r1272, %r1272, %r864;
$L__BB2_56:
	and.b32  	%r866, %r814, 128;
	setp.eq.s32 	%p31, %r866, 0;
	@%p31 bra 	$L__BB2_58;
	ld.global.u32 	%r867, [%rd7+140];
	xor.b32  	%r1276, %r1276, %r867;
	ld.global.u32 	%r868, [%rd7+144];
	xor.b32  	%r1275, %r1275, %r868;
	ld.global.u32 	%r869, [%rd7+148];
	xor.b32  	%r1274, %r1274, %r869;
	ld.global.u32 	%r870, [%rd7+152];
	xor.b32  	%r1273, %r1273, %r870;
	ld.global.u32 	%r871, [%rd7+156];
	xor.b32  	%r1272, %r1272, %r871;
$L__BB2_58:
	and.b32  	%r873, %r814, 256;
	setp.eq.s32 	%p32, %r873, 0;
	@%p32 bra 	$L__BB2_60;
	ld.global.u32 	%r874, [%rd7+160];
	xor.b32  	%r1276, %r1276, %r874;
	ld.global.u32 	%r875, [%rd7+164];
	xor.b32  	%r1275, %r1275, %r875;
	ld.global.u32 	%r876, [%rd7+168];
	xor.b32  	%r1274, %r1274, %r876;
	ld.global.u32 	%r877, [%rd7+172];
	xor.b32  	%r1273, %r1273, %r877;
	ld.global.u32 	%r878, [%rd7+176];
	xor.b32  	%r1272, %r1272, %r878;
$L__BB2_60:
	and.b32  	%r880, %r814, 512;
	setp.eq.s32 	%p33, %r880, 0;
	@%p33 bra 	$L__BB2_62;
	ld.global.u32 	%r881, [%rd7+180];
	xor.b32  	%r1276, %r1276, %r881;
	ld.global.u32 	%r882, [%rd7+184];
	xor.b32  	%r1275, %r1275, %r882;
	ld.global.u32 	%r883, [%rd7+188];
	xor.b32  	%r1274, %r1274, %r883;
	ld.global.u32 	%r884, [%rd7+192];
	xor.b32  	%r1273, %r1273, %r884;
	ld.global.u32 	%r885, [%rd7+196];
	xor.b32  	%r1272, %r1272, %r885;
$L__BB2_62:
	and.b32  	%r887, %r814, 1024;
	setp.eq.s32 	%p34, %r887, 0;
	@%p34 bra 	$L__BB2_64;
	ld.global.u32 	%r888, [%rd7+200];
	xor.b32  	%r1276, %r1276, %r888;
	ld.global.u32 	%r889, [%rd7+204];
	xor.b32  	%r1275, %r1275, %r889;
	ld.global.u32 	%r890, [%rd7+208];
	xor.b32  	%r1274, %r1274, %r890;
	ld.global.u32 	%r891, [%rd7+212];
	xor.b32  	%r1273, %r1273, %r891;
	ld.global.u32 	%r892, [%rd7+216];
	xor.b32  	%r1272, %r1272, %r892;
$L__BB2_64:
	and.b32  	%r894, %r814, 2048;
	setp.eq.s32 	%p35, %r894, 0;
	@%p35 bra 	$L__BB2_66;
	ld.global.u32 	%r895, [%rd7+220];
	xor.b32  	%r1276, %r1276, %r895;
	ld.global.u32 	%r896, [%rd7+224];
	xor.b32  	%r1275, %r1275, %r896;
	ld.global.u32 	%r897, [%rd7+228];
	xor.b32  	%r1274, %r1274, %r897;
	ld.global.u32 	%r898, [%rd7+232];
	xor.b32  	%r1273, %r1273, %r898;
	ld.global.u32 	%r899, [%rd7+236];
	xor.b32  	%r1272, %r1272, %r899;
$L__BB2_66:
	and.b32  	%r901, %r814, 4096;
	setp.eq.s32 	%p36, %r901, 0;
	@%p36 bra 	$L__BB2_68;
	ld.global.u32 	%r902, [%rd7+240];
	xor.b32  	%r1276, %r1276, %r902;
	ld.global.u32 	%r903, [%rd7+244];
	xor.b32  	%r1275, %r1275, %r903;
	ld.global.u32 	%r904, [%rd7+248];
	xor.b32  	%r1274, %r1274, %r904;
	ld.global.u32 	%r905, [%rd7+252];
	xor.b32  	%r1273, %r1273, %r905;
	ld.global.u32 	%r906, [%rd7+256];
	xor.b32  	%r1272, %r1272, %r906;
$L__BB2_68:
	and.b32  	%r908, %r814, 8192;
	setp.eq.s32 	%p37, %r908, 0;
	@%p37 bra 	$L__BB2_70;
	ld.global.u32 	%r909, [%rd7+260];
	xor.b32  	%r1276, %r1276, %r909;
	ld.global.u32 	%r910, [%rd7+264];
	xor.b32  	%r1275, %r1275, %r910;
	ld.global.u32 	%r911, [%rd7+268];
	xor.b32  	%r1274, %r1274, %r911;
	ld.global.u32 	%r912, [%rd7+272];
	xor.b32  	%r1273, %r1273, %r912;
	ld.global.u32 	%r913, [%rd7+276];
	xor.b32  	%r1272, %r1272, %r913;
$L__BB2_70:
	and.b32  	%r915, %r814, 16384;
	setp.eq.s32 	%p38, %r915, 0;
	@%p38 bra 	$L__BB2_72;
	ld.global.u32 	%r916, [%rd7+280];
	xor.b32  	%r1276, %r1276, %r916;
	ld.global.u32 	%r917, [%rd7+284];
	xor.b32  	%r1275, %r1275, %r917;
	ld.global.u32 	%r918, [%rd7+288];
	xor.b32  	%r1274, %r1274, %r918;
	ld.global.u32 	%r919, [%rd7+292];
	xor.b32  	%r1273, %r1273, %r919;
	ld.global.u32 	%r920, [%rd7+296];
	xor.b32  	%r1272, %r1272, %r920;
$L__BB2_72:
	and.b32  	%r922, %r814, 32768;
	setp.eq.s32 	%p39, %r922, 0;
	@%p39 bra 	$L__BB2_74;
	ld.global.u32 	%r923, [%rd7+300];
	xor.b32  	%r1276, %r1276, %r923;
	ld.global.u32 	%r924, [%rd7+304];
	xor.b32  	%r1275, %r1275, %r924;
	ld.global.u32 	%r925, [%rd7+308];
	xor.b32  	%r1274, %r1274, %r925;
	ld.global.u32 	%r926, [%rd7+312];
	xor.b32  	%r1273, %r1273, %r926;
	ld.global.u32 	%r927, [%rd7+316];
	xor.b32  	%r1272, %r1272, %r927;
$L__BB2_74:
	add.s32 	%r1363, %r1363, 16;
	setp.ne.s32 	%p40, %r1363, 32;
	@%p40 bra 	$L__BB2_42;
	mad.lo.s32 	%r928, %r1357, -31, %r193;
	add.s32 	%r1357, %r928, 1;
	setp.ne.s32 	%p41, %r1357, 5;
	@%p41 bra 	$L__BB2_41;
	st.local.u32 	[%rd1+4], %r1276;
	st.local.v2.u32 	[%rd1+8], {%r1275, %r1274};
	st.local.v2.u32 	[%rd1+16], {%r1273, %r1272};
	setp.ne.s64 	%p42, %rd4, 3;
	@%p42 bra 	$L__BB2_114;
	mov.b32 	%r1272, 0;
	mov.u32 	%r1273, %r1272;
	mov.u32 	%r1274, %r1272;
	mov.u32 	%r1275, %r1272;
	mov.u32 	%r1276, %r1272;
	mov.u32 	%r1449, %r1272;
$L__BB2_78:
	mul.wide.u32 	%rd33, %r1449, 4;
	add.s64 	%rd34, %rd1, %rd33;
	ld.local.u32 	%r368, [%rd34+4];
	shl.b32 	%r369, %r1449, 5;
	mov.b32 	%r1455, 0;
$L__BB2_79:
	.pragma "nounroll";
	shr.u32 	%r931, %r368, %r1455;
	and.b32  	%r932, %r931, 1;
	setp.eq.b32 	%p43, %r932, 1;
	not.pred 	%p44, %p43;
	add.s32 	%r933, %r369, %r1455;
	mul.lo.s32 	%r934, %r933, 5;
	mul.wide.u32 	%rd35, %r934, 4;
	add.s64 	%rd8, %rd5, %rd35;
	@%p44 bra 	$L__BB2_81;
	ld.global.u32 	%r935, [%rd8];
	xor.b32  	%r1276, %r1276, %r935;
	ld.global.u32 	%r936, [%rd8+4];
	xor.b32  	%r1275, %r1275, %r936;
	ld.global.u32 	%r937, [%rd8+8];
	xor.b32  	%r1274, %r1274, %r937;
	ld.global.u32 	%r938, [%rd8+12];
	xor.b32  	%r1273, %r1273, %r938;
	ld.global.u32 	%r939, [%rd8+16];
	xor.b32  	%r1272, %r1272, %r939;
$L__BB2_81:
	and.b32  	%r941, %r931, 2;
	setp.eq.s32 	%p45, %r941, 0;
	@%p45 bra 	$L__BB2_83;
	ld.global.u32 	%r942, [%rd8+20];
	xor.b32  	%r1276, %r1276, %r942;
	ld.global.u32 	%r943, [%rd8+24];
	xor.b32  	%r1275, %r1275, %r943;
	ld.global.u32 	%r944, [%rd8+28];
	xor.b32  	%r1274, %r1274, %r944;
	ld.global.u32 	%r945, [%rd8+32];
	xor.b32  	%r1273, %r1273, %r945;
	ld.global.u32 	%r946, [%rd8+36];
	xor.b32  	%r1272, %r1272, %r946;
$L__BB2_83:
	and.b32  	%r948, %r931, 4;
	setp.eq.s32 	%p46, %r948, 0;
	@%p46 bra 	$L__BB2_85;
	ld.global.u32 	%r949, [%rd8+40];
	xor.b32  	%r1276, %r1276, %r949;
	ld.global.u32 	%r950, [%rd8+44];
	xor.b32  	%r1275, %r1275, %r950;
	ld.global.u32 	%r951, [%rd8+48];
	xor.b32  	%r1274, %r1274, %r951;
	ld.global.u32 	%r952, [%rd8+52];
	xor.b32  	%r1273, %r1273, %r952;
	ld.global.u32 	%r953, [%rd8+56];
	xor.b32  	%r1272, %r1272, %r953;
$L__BB2_85:
	and.b32  	%r955, %r931, 8;
	setp.eq.s32 	%p47, %r955, 0;
	@%p47 bra 	$L__BB2_87;
	ld.global.u32 	%r956, [%rd8+60];
	xor.b32  	%r1276, %r1276, %r956;
	ld.global.u32 	%r957, [%rd8+64];
	xor.b32  	%r1275, %r1275, %r957;
	ld.global.u32 	%r958, [%rd8+68];
	xor.b32  	%r1274, %r1274, %r958;
	ld.global.u32 	%r959, [%rd8+72];
	xor.b32  	%r1273, %r1273, %r959;
	ld.global.u32 	%r960, [%rd8+76];
	xor.b32  	%r1272, %r1272, %r960;
$L__BB2_87:
	and.b32  	%r962, %r931, 16;
	setp.eq.s32 	%p48, %r962, 0;
	@%p48 bra 	$L__BB2_89;
	ld.global.u32 	%r963, [%rd8+80];
	xor.b32  	%r1276, %r1276, %r963;
	ld.global.u32 	%r964, [%rd8+84];
	xor.b32  	%r1275, %r1275, %r964;
	ld.global.u32 	%r965, [%rd8+88];
	xor.b32  	%r1274, %r1274, %r965;
	ld.global.u32 	%r966, [%rd8+92];
	xor.b32  	%r1273, %r1273, %r966;
	ld.global.u32 	%r967, [%rd8+96];
	xor.b32  	%r1272, %r1272, %r967;
$L__BB2_89:
	and.b32  	%r969, %r931, 32;
	setp.eq.s32 	%p49, %r969, 0;
	@%p49 bra 	$L__BB2_91;
	ld.global.u32 	%r970, [%rd8+100];
	xor.b32  	%r1276, %r1276, %r970;
	ld.global.u32 	%r971, [%rd8+104];
	xor.b32  	%r1275, %r1275, %r971;
	ld.global.u32 	%r972, [%rd8+108];
	xor.b32  	%r1274, %r1274, %r972;
	ld.global.u32 	%r973, [%rd8+112];
	xor.b32  	%r1273, %r1273, %r973;
	ld.global.u32 	%r974, [%rd8+116];
	xor.b32  	%r1272, %r1272, %r974;
$L__BB2_91:
	and.b32  	%r976, %r931, 64;
	setp.eq.s32 	%p50, %r976, 0;
	@%p50 bra 	$L__BB2_93;
	ld.global.u32 	%r977, [%rd8+120];
	xor.b32  	%r1276, %r1276, %r977;
	ld.global.u32 	%r978, [%rd8+124];
	xor.b32  	%r1275, %r1275, %r978;
	ld.global.u32 	%r979, [%rd8+128];
	xor.b32  	%r1274, %r1274, %r979;
	ld.global.u32 	%r980, [%rd8+132];
	xor.b32  	%r1273, %r1273, %r980;
	ld.global.u32 	%r981, [%rd8+136];
	xor.b32  	%r1272, %r1272, %r981;
$L__BB2_93:
	and.b32  	%r983, %r931, 128;
	setp.eq.s32 	%p51, %r983, 0;
	@%p51 bra 	$L__BB2_95;
	ld.global.u32 	%r984, [%rd8+140];
	xor.b32  	%r1276, %r1276, %r984;
	ld.global.u32 	%r985, [%rd8+144];
	xor.b32  	%r1275, %r1275, %r985;
	ld.global.u32 	%r986, [%rd8+148];
	xor.b32  	%r1274, %r1274, %r986;
	ld.global.u32 	%r987, [%rd8+152];
	xor.b32  	%r1273, %r1273, %r987;
	ld.global.u32 	%r988, [%rd8+156];
	xor.b32  	%r1272, %r1272, %r988;
$L__BB2_95:
	and.b32  	%r990, %r931, 256;
	setp.eq.s32 	%p52, %r990, 0;
	@%p52 bra 	$L__BB2_97;
	ld.global.u32 	%r991, [%rd8+160];
	xor.b32  	%r1276, %r1276, %r991;
	ld.global.u32 	%r992, [%rd8+164];
	xor.b32  	%r1275, %r1275, %r992;
	ld.global.u32 	%r993, [%rd8+168];
	xor.b32  	%r1274, %r1274, %r993;
	ld.global.u32 	%r994, [%rd8+172];
	xor.b32  	%r1273, %r1273, %r994;
	ld.global.u32 	%r995, [%rd8+176];
	xor.b32  	%r1272, %r1272, %r995;
$L__BB2_97:
	and.b32  	%r997, %r931, 512;
	setp.eq.s32 	%p53, %r997, 0;
	@%p53 bra 	$L__BB2_99;
	ld.global.u32 	%r998, [%rd8+180];
	xor.b32  	%r1276, %r1276, %r998;
	ld.global.u32 	%r999, [%rd8+184];
	xor.b32  	%r1275, %r1275, %r999;
	ld.global.u32 	%r1000, [%rd8+188];
	xor.b32  	%r1274, %r1274, %r1000;
	ld.global.u32 	%r1001, [%rd8+192];
	xor.b32  	%r1273, %r1273, %r1001;
	ld.global.u32 	%r1002, [%rd8+196];
	xor.b32  	%r1272, %r1272, %r1002;
$L__BB2_99:
	and.b32  	%r1004, %r931, 1024;
	setp.eq.s32 	%p54, %r1004, 0;
	@%p54 bra 	$L__BB2_101;
	ld.global.u32 	%r1005, [%rd8+200];
	xor.b32  	%r1276, %r1276, %r1005;
	ld.global.u32 	%r1006, [%rd8+204];
	xor.b32  	%r1275, %r1275, %r1006;
	ld.global.u32 	%r1007, [%rd8+208];
	xor.b32  	%r1274, %r1274, %r1007;
	ld.global.u32 	%r1008, [%rd8+212];
	xor.b32  	%r1273, %r1273, %r1008;
	ld.global.u32 	%r1009, [%rd8+216];
	xor.b32  	%r1272, %r1272, %r1009;
$L__BB2_101:
	and.b32  	%r1011, %r931, 2048;
	setp.eq.s32 	%p55, %r1011, 0;
	@%p55 bra 	$L__BB2_103;
	ld.global.u32 	%r1012, [%rd8+220];
	xor.b32  	%r1276, %r1276, %r1012;
	ld.global.u32 	%r1013, [%rd8+224];
	xor.b32  	%r1275, %r1275, %r1013;
	ld.global.u32 	%r1014, [%rd8+228];
	xor.b32  	%r1274, %r1274, %r1014;
	ld.global.u32 	%r1015, [%rd8+232];
	xor.b32  	%r1273, %r1273, %r1015;
	ld.global.u32 	%r1016, [%rd8+236];
	xor.b32  	%r1272, %r1272, %r1016;
$L__BB2_103:
	and.b32  	%r1018, %r931, 4096;
	setp.eq.s32 	%p56, %r1018, 0;
	@%p56 bra 	$L__BB2_105;
	ld.global.u32 	%r1019, [%rd8+240];
	xor.b32  	%r1276, %r1276, %r1019;
	ld.global.u32 	%r1020, [%rd8+244];
	xor.b32  	%r1275, %r1275, %r1020;
	ld.global.u32 	%r1021, [%rd8+248];
	xor.b32  	%r1274, %r1274, %r1021;
	ld.global.u32 	%r1022, [%rd8+252];
	xor.b32  	%r1273, %r1273, %r1022;
	ld.global.u32 	%r1023, [%rd8+256];
	xor.b32  	%r1272, %r1272, %r1023;
$L__BB2_105:
	and.b32  	%r1025, %r931, 8192;
	setp.eq.s32 	%p57, %r1025, 0;
	@%p57 bra 	$L__BB2_107;
	ld.global.u32 	%r1026, [%rd8+260];
	xor.b32  	%r1276, %r1276, %r1026;
	ld.global.u32 	%r1027, [%rd8+264];
	xor.b32  	%r1275, %r1275, %r1027;
	ld.global.u32 	%r1028, [%rd8+268];
	xor.b32  	%r1274, %r1274, %r1028;
	ld.global.u32 	%r1029, [%rd8+272];
	xor.b32  	%r1273, %r1273, %r1029;
	ld.global.u32 	%r1030, [%rd8+276];
	xor.b32  	%r1272, %r1272, %r1030;
$L__BB2_107:
	and.b32  	%r1032, %r931, 16384;
	setp.eq.s32 	%p58, %r1032, 0;
	@%p58 bra 	$L__BB2_109;
	ld.global.u32 	%r1033, [%rd8+280];
	xor.b32  	%r1276, %r1276, %r1033;
	ld.global.u32 	%r1034, [%rd8+284];
	xor.b32  	%r1275, %r1275, %r1034;
	ld.global.u32 	%r1035, [%rd8+288];
	xor.b32  	%r1274, %r1274, %r1035;
	ld.global.u32 	%r1036, [%rd8+292];
	xor.b32  	%r1273, %r1273, %r1036;
	ld.global.u32 	%r1037, [%rd8+296];
	xor.b32  	%r1272, %r1272, %r1037;
$L__BB2_109:
	and.b32  	%r1039, %r931, 32768;
	setp.eq.s32 	%p59, %r1039, 0;
	@%p59 bra 	$L__BB2_111;
	ld.global.u32 	%r1040, [%rd8+300];
	xor.b32  	%r1276, %r1276, %r1040;
	ld.global.u32 	%r1041, [%rd8+304];
	xor.b32  	%r1275, %r1275, %r1041;
	ld.global.u32 	%r1042, [%rd8+308];
	xor.b32  	%r1274, %r1274, %r1042;
	ld.global.u32 	%r1043, [%rd8+312];
	xor.b32  	%r1273, %r1273, %r1043;
	ld.global.u32 	%r1044, [%rd8+316];
	xor.b32  	%r1272, %r1272, %r1044;
$L__BB2_111:
	add.s32 	%r1455, %r1455, 16;
	setp.ne.s32 	%p60, %r1455, 32;
	@%p60 bra 	$L__BB2_79;
	mad.lo.s32 	%r1045, %r1449, -31, %r369;
	add.s32 	%r1449, %r1045, 1;
	setp.ne.s32 	%p61, %r1449, 5;
	@%p61 bra 	$L__BB2_78;
	st.local.u32 	[%rd1+4], %r1276;
	st.local.v2.u32 	[%rd1+8], {%r1275, %r1274};
	st.local.v2.u32 	[%rd1+16], {%r1273, %r1272};
$L__BB2_114:
	shr.u64 	%rd51, %rd3, 2;
	add.s32 	%r1259, %r1259, 1;
	setp.gt.u64 	%p62, %rd3, 3;
	@%p62 bra 	$L__BB2_2;
$L__BB2_115:
	mul.f32 	%f69, %f4, %f4;
	mov.f32 	%f70, 0f3F800000;
	sub.f32 	%f71, %f70, %f69;
	sqrt.rn.f32 	%f8, %f71;
	mul.f32 	%f72, %f2, %f2;
	neg.f32 	%f73, %f1;
	mul.f32 	%f74, %f5, %f73;
	fma.rn.f32 	%f75, %f74, 0f3BBB989D, 0f3F000000;
	cvt.sat.f32.f32 	%f76, %f75;
	mov.f32 	%f77, 0f4B400001;
	mov.f32 	%f78, 0f437C0000;
	fma.rm.f32 	%f79, %f76, %f78, %f77;
	add.f32 	%f80, %f79, 0fCB40007F;
	neg.f32 	%f81, %f80;
	fma.rn.f32 	%f82, %f74, 0f3FB8AA3B, %f81;
	fma.rn.f32 	%f83, %f74, 0f32A57060, %f82;
	ex2.approx.ftz.f32 	%f84, %f83;
	mov.b32 	%r1048, %f79;
	shl.b32 	%r1049, %r1048, 23;
	mov.b32 	%f85, %r1049;
	mul.f32 	%f86, %f84, %f85;
	mul.f32 	%f9, %f6, %f86;
	sub.f32 	%f87, %f70, %f86;
	mul.f32 	%f10, %f72, %f87;
	mov.b32 	%r1050, 1127219200;
	mov.b32 	%r1051, -2147483648;
	mov.b64 	%fd1, {%r1051, %r1050};
	cvt.f64.f32 	%fd41, %f7;
	cvt.f64.f32 	%fd42, %f5;
	mul.f32 	%f88, %f1, %f4;
	div.rn.f32 	%f89, %f88, %f2;
	cvt.f64.f32 	%fd43, %f89;
	add.f64 	%fd44, %fd43, 0dBFE0000000000000;
	mul.f64 	%fd45, %fd44, %fd42;
	sub.f64 	%fd46, %fd45, %fd41;
	cvt.rn.f32.f64 	%f11, %fd46;
	neg.f32 	%f90, %f4;
	mul.f32 	%f91, %f1, %f90;
	mul.f32 	%f92, %f3, %f91;
	mul.f32 	%f93, %f5, %f92;
	div.rn.f32 	%f12, %f93, %f2;
	mul.f32 	%f94, %f6, %f3;
	div.rn.f32 	%f13, %f94, %f72;
	mov.f32 	%f401, 0f3DCCCCCD;
	mov.b32 	%r1596, -771510409;
	mov.f32 	%f415, 0f00000000;
	mov.b32 	%r1595, 0;
	mov.f64 	%fd189, 0d0000000000000000;
	mov.u64 	%rd37, __cr_lgamma_table;
	mov.u32 	%r1636, %r1595;
	mov.f32 	%f400, %f415;
	mov.f32 	%f402, %f415;
$L__BB2_116:
	mov.f32 	%f16, %f401;
	setp.eq.s32 	%p63, %r1636, 1;
	mov.u32 	%r1555, %r1272;
	mov.u32 	%r1556, %r1273;
	mov.u32 	%r1557, %r1274;
	mov.f32 	%f404, %f415;
	@%p63 bra 	$L__BB2_118;
	shr.u32 	%r1052, %r1276, 2;
	xor.b32  	%r1053, %r1052, %r1276;
	shl.b32 	%r1054, %r1272, 4;
	shl.b32 	%r1055, %r1053, 1;
	xor.b32  	%r1056, %r1055, %r1054;
	xor.b32  	%r1057, %r1056, %r1053;
	xor.b32  	%r1556, %r1057, %r1272;
	add.s32 	%r1058, %r1596, %r1556;
	add.s32 	%r1059, %r1058, 362437;
	shr.u32 	%r1060, %r1275, 2;
	xor.b32  	%r1061, %r1060, %r1275;
	shl.b32 	%r1062, %r1556, 4;
	shl.b32 	%r1063, %r1061, 1;
	xor.b32  	%r1064, %r1063, %r1062;
	xor.b32  	%r1065, %r1064, %r1061;
	xor.b32  	%r1555, %r1065, %r1556;
	add.s32 	%r1596, %r1596, 724874;
	add.s32 	%r1066, %r1555, %r1596;
	cvt.rn.f32.u32 	%f95, %r1059;
	fma.rn.f32 	%f96, %f95, 0f2F800000, 0f2F000000;
	cvt.rn.f32.u32 	%f97, %r1066;
	fma.rn.f32 	%f98, %f97, 0f30C90FDB, 0f30490FDB;
	setp.lt.f32 	%p64, %f96, 0f00800000;
	mul.f32 	%f99, %f96, 0f4B000000;
	selp.f32 	%f100, %f99, %f96, %p64;
	selp.f32 	%f101, 0fC1B80000, 0f00000000, %p64;
	mov.b32 	%r1067, %f100;
	add.s32 	%r1068, %r1067, -1059760811;
	and.b32  	%r1069, %r1068, -8388608;
	sub.s32 	%r1070, %r1067, %r1069;
	mov.b32 	%f102, %r1070;
	cvt.rn.f32.s32 	%f103, %r1069;
	fma.rn.f32 	%f104, %f103, 0f34000000, %f101;
	add.f32 	%f105, %f102, 0fBF800000;
	fma.rn.f32 	%f106, %f105, 0fBE055027, 0f3E1039F6;
	fma.rn.f32 	%f107, %f106, %f105, 0fBDF8CDCC;
	fma.rn.f32 	%f108, %f107, %f105, 0f3E0F2955;
	fma.rn.f32 	%f109, %f108, %f105, 0fBE2AD8B9;
	fma.rn.f32 	%f110, %f109, %f105, 0f3E4CED0B;
	fma.rn.f32 	%f111, %f110, %f105, 0fBE7FFF22;
	fma.rn.f32 	%f112, %f111, %f105, 0f3EAAAA78;
	fma.rn.f32 	%f113, %f112, %f105, 0fBF000000;
	mul.f32 	%f114, %f105, %f113;
	fma.rn.f32 	%f115, %f114, %f105, %f105;
	fma.rn.f32 	%f116, %f104, 0f3F317218, %f115;
	setp.gt.u32 	%p65, %r1067, 2139095039;
	fma.rn.f32 	%f117, %f100, 0f7F800000, 0f7F800000;
	selp.f32 	%f118, %f117, %f116, %p65;
	setp.eq.f32 	%p66, %f100, 0f00000000;
	mul.f32 	%f119, %f118, 0fC0000000;
	selp.f32 	%f120, 0f7F800000, %f119, %p66;
	sqrt.rn.f32 	%f121, %f120;
	sin.approx.f32 	%f122, %f98;
	cos.approx.f32 	%f123, %f98;
	mul.f32 	%f404, %f121, %f122;
	mul.f32 	%f415, %f121, %f123;
	mov.u32 	%r1557, %r1272;
	mov.u32 	%r1275, %r1273;
	mov.u32 	%r1276, %r1274;
	mov.u32 	%r1273, %r1556;
	mov.u32 	%r1274, %r1557;
$L__BB2_118:
	setp.ne.s32 	%p67, %r1636, 1;
	mov.b32 	%r1636, 0;
	mov.u32 	%r570, %r1555;
	mov.f32 	%f406, %f415;
	@%p67 bra 	$L__BB2_120;
	shr.u32 	%r1073, %r1276, 2;
	xor.b32  	%r1074, %r1073, %r1276;
	shl.b32 	%r1075, %r1555, 4;
	shl.b32 	%r1076, %r1074, 1;
	xor.b32  	%r1077, %r1076, %r1075;
	xor.b32  	%r1078, %r1077, %r1074;
	xor.b32  	%r1273, %r1078, %r1555;
	add.s32 	%r1079, %r1596, %r1273;
	add.s32 	%r1080, %r1079, 362437;
	shr.u32 	%r1081, %r1275, 2;
	xor.b32  	%r1082, %r1081, %r1275;
	shl.b32 	%r1083, %r1273, 4;
	shl.b32 	%r1084, %r1082, 1;
	xor.b32  	%r1085, %r1084, %r1083;
	xor.b32  	%r1086, %r1085, %r1082;
	xor.b32  	%r570, %r1086, %r1273;
	add.s32 	%r1596, %r1596, 724874;
	add.s32 	%r1087, %r570, %r1596;
	cvt.rn.f32.u32 	%f124, %r1080;
	fma.rn.f32 	%f125, %f124, 0f2F800000, 0f2F000000;
	cvt.rn.f32.u32 	%f126, %r1087;
	fma.rn.f32 	%f127, %f126, 0f30C90FDB, 0f30490FDB;
	setp.lt.f32 	%p68, %f125, 0f00800000;
	mul.f32 	%f128, %f125, 0f4B000000;
	selp.f32 	%f129, %f128, %f125, %p68;
	selp.f32 	%f130, 0fC1B80000, 0f00000000, %p68;
	mov.b32 	%r1088, %f129;
	add.s32 	%r1089, %r1088, -1059760811;
	and.b32  	%r1090, %r1089, -8388608;
	sub.s32 	%r1091, %r1088, %r1090;
	mov.b32 	%f131, %r1091;
	cvt.rn.f32.s32 	%f132, %r1090;
	fma.rn.f32 	%f133, %f132, 0f34000000, %f130;
	add.f32 	%f134, %f131, 0fBF800000;
	fma.rn.f32 	%f135, %f134, 0fBE055027, 0f3E1039F6;
	fma.rn.f32 	%f136, %f135, %f134, 0fBDF8CDCC;
	fma.rn.f32 	%f137, %f136, %f134, 0f3E0F2955;
	fma.rn.f32 	%f138, %f137, %f134, 0fBE2AD8B9;
	fma.rn.f32 	%f139, %f138, %f134, 0f3E4CED0B;
	fma.rn.f32 	%f140, %f139, %f134, 0fBE7FFF22;
	fma.rn.f32 	%f141, %f140, %f134, 0f3EAAAA78;
	fma.rn.f32 	%f142, %f141, %f134, 0fBF000000;
	mul.f32 	%f143, %f134, %f142;
	fma.rn.f32 	%f144, %f143, %f134, %f134;
	fma.rn.f32 	%f145, %f133, 0f3F317218, %f144;
	setp.gt.u32 	%p69, %r1088, 2139095039;
	fma.rn.f32 	%f146, %f129, 0f7F800000, 0f7F800000;
	selp.f32 	%f147, %f146, %f145, %p69;
	setp.eq.f32 	%p70, %f129, 0f00000000;
	mul.f32 	%f148, %f147, 0fC0000000;
	selp.f32 	%f149, 0f7F800000, %f148, %p70;
	sqrt.rn.f32 	%f150, %f149;
	sin.approx.f32 	%f151, %f127;
	cos.approx.f32 	%f152, %f127;
	mul.f32 	%f406, %f150, %f151;
	mul.f32 	%f415, %f150, %f152;
	mov.b32 	%r1636, 1;
	mov.u32 	%r1274, %r1555;
	mov.u32 	%r1275, %r1556;
	mov.u32 	%r1276, %r1557;
$L__BB2_120:
	mul.f32 	%f153, %f9, %f16;
	div.rn.f32 	%f26, %f153, %f10;
	setp.geu.f32 	%p71, %f26, 0f42800000;
	@%p71 bra 	$L__BB2_123;
	fma.rn.f32 	%f206, %f26, 0f3BBB989D, 0f3F000000;
	cvt.sat.f32.f32 	%f207, %f206;
	mov.f32 	%f208, 0f4B400001;
	mov.f32 	%f209, 0f437C0000;
	fma.rm.f32 	%f210, %f207, %f209, %f208;
	add.f32 	%f211, %f210, 0fCB40007F;
	neg.f32 	%f212, %f211;
	fma.rn.f32 	%f213, %f26, 0f3FB8AA3B, %f212;
	fma.rn.f32 	%f214, %f26, 0f32A57060, %f213;
	mov.b32 	%r1184, %f210;
	shl.b32 	%r1185, %r1184, 23;
	mov.b32 	%f215, %r1185;
	ex2.approx.ftz.f32 	%f216, %f214;
	mul.f32 	%f407, %f216, %f215;
	mov.b32 	%r1573, 0;
	mov.u32 	%r1272, %r570;
	mov.u32 	%r1572, %r1276;
$L__BB2_122:
	mov.u32 	%r1602, %r1573;
	mov.u32 	%r1276, %r1275;
	mov.u32 	%r1275, %r1274;
	mov.u32 	%r1274, %r1273;
	mov.u32 	%r1273, %r1272;
	add.s32 	%r1573, %r1602, 1;
	shr.u32 	%r1186, %r1572, 2;
	xor.b32  	%r1187, %r1186, %r1572;
	shl.b32 	%r1188, %r1273, 4;
	shl.b32 	%r1189, %r1187, 1;
	xor.b32  	%r1190, %r1189, %r1188;
	xor.b32  	%r1191, %r1190, %r1187;
	xor.b32  	%r1272, %r1191, %r1273;
	add.s32 	%r1596, %r1596, 362437;
	add.s32 	%r1192, %r1272, %r1596;
	cvt.rn.f32.u32 	%f217, %r1192;
	fma.rn.f32 	%f218, %f217, 0f2F800000, 0f2F000000;
	mul.f32 	%f407, %f407, %f218;
	setp.gt.f32 	%p90, %f407, 0f3F800000;
	mov.u32 	%r1572, %r1276;
	@%p90 bra 	$L__BB2_122;
	bra.uni 	$L__BB2_149;
$L__BB2_123:
	setp.leu.f32 	%p72, %f26, 0f457A0000;
	@%p72 bra 	$L__BB2_136;
	setp.eq.s32 	%p81, %r1595, 1;
	mov.b32 	%r1595, 0;
	mov.u32 	%r1272, %r570;
	mov.f64 	%fd184, %fd189;
	@%p81 bra 	$L__BB2_135;
	shr.u32 	%r1123, %r1276, 2;
	xor.b32  	%r1124, %r1123, %r1276;
	shl.b32 	%r1125, %r570, 4;
	shl.b32 	%r1126, %r1124, 1;
	xor.b32  	%r1127, %r1126, %r1125;
	xor.b32  	%r1128, %r1127, %r1124;
	xor.b32  	%r586, %r1128, %r570;
	add.s32 	%r1129, %r1596, %r586;
	add.s32 	%r1130, %r1129, 362437;
	shr.u32 	%r1131, %r1275, 2;
	xor.b32  	%r1132, %r1131, %r1275;
	shl.b32 	%r1133, %r586, 4;
	shl.b32 	%r1134, %r1132, 1;
	xor.b32  	%r1135, %r1134, %r1133;
	xor.b32  	%r1136, %r1135, %r1132;
	xor.b32  	%r587, %r1136, %r586;
	add.s32 	%r1137, %r1596, %r587;
	add.s32 	%r1138, %r1137, 724874;
	shr.u32 	%r1139, %r1274, 2;
	xor.b32  	%r1140, %r1139, %r1274;
	shl.b32 	%r1141, %r587, 4;
	shl.b32 	%r1142, %r1140, 1;
	xor.b32  	%r1143, %r1142, %r1141;
	xor.b32  	%r1144, %r1143, %r1140;
	xor.b32  	%r588, %r1144, %r587;
	add.s32 	%r1145, %r1596, %r588;
	add.s32 	%r1146, %r1145, 1087311;
	shr.u32 	%r1147, %r1273, 2;
	xor.b32  	%r1148, %r1147, %r1273;
	shl.b32 	%r1149, %r588, 4;
	shl.b32 	%r1150, %r1148, 1;
	xor.b32  	%r1151, %r1150, %r1149;
	xor.b32  	%r1152, %r1151, %r1148;
	xor.b32  	%r1272, %r1152, %r588;
	add.s32 	%r1596, %r1596, 1449748;
	add.s32 	%r1153, %r1272, %r1596;
	cvt.u64.u32 	%rd39, %r1130;
	mul.wide.u32 	%rd40, %r1138, 2097152;
	xor.b64  	%rd41, %rd40, %rd39;
	cvt.rn.f64.u64 	%fd104, %rd41;
	fma.rn.f64 	%fd178, %fd104, 0d3CA0000000000000, 0d3C90000000000000;
	cvt.u64.u32 	%rd42, %r1146;
	mul.wide.u32 	%rd43, %r1153, 2097152;
	xor.b64  	%rd44, %rd43, %rd42;
	cvt.rn.f64.u64 	%fd105, %rd44;
	fma.rn.f64 	%fd4, %fd105, 0d3CB0000000000000, 0d3CA0000000000000;
	{
	.reg .b32 %temp; 
	mov.b64 	{%temp, %r1574}, %fd178;
	}
	{
	.reg .b32 %temp; 
	mov.b64 	{%r1575, %temp}, %fd178;
	}
	setp.gt.s32 	%p82, %r1574, 1048575;
	mov.b32 	%r1576, -1023;
	@%p82 bra 	$L__BB2_127;
	mul.f64 	%fd178, %fd178, 0d4350000000000000;
	{
	.reg .b32 %temp; 
	mov.b64 	{%temp, %r1574}, %fd178;
	}
	{
	.reg .b32 %temp; 
	mov.b64 	{%r1575, %temp}, %fd178;
	}
	mov.b32 	%r1576, -1077;
$L__BB2_127:
	add.s32 	%r1155, %r1574, -1;
	setp.gt.u32 	%p83, %r1155, 2146435070;
	@%p83 bra 	$L__BB2_131;
	shr.u32 	%r1158, %r1574, 20;
	add.s32 	%r1577, %r1576, %r1158;
	and.b32  	%r1159, %r1574, 1048575;
	or.b32  	%r1160, %r1159, 1072693248;
	mov.b64 	%fd179, {%r1575, %r1160};
	setp.lt.u32 	%p85, %r1160, 1073127583;
	@%p85 bra 	$L__BB2_130;
	{
	.reg .b32 %temp; 
	mov.b64 	{%r1161, %temp}, %fd179;
	}
	{
	.reg .b32 %temp; 
	mov.b64 	{%temp, %r1162}, %fd179;
	}
	add.s32 	%r1163, %r1162, -1048576;
	mov.b64 	%fd179, {%r1161, %r1163};
	add.s32 	%r1577, %r1577, 1;
$L__BB2_130:
	add.f64 	%fd107, %fd179, 0dBFF0000000000000;
	add.f64 	%fd108, %fd179, 0d3FF0000000000000;
	rcp.approx.ftz.f64 	%fd109, %fd108;
	neg.f64 	%fd110, %fd108;
	fma.rn.f64 	%fd111, %fd110, %fd109, 0d3FF0000000000000;
	fma.rn.f64 	%fd112, %fd111, %fd111, %fd111;
	fma.rn.f64 	%fd113, %fd112, %fd109, %fd109;
	mul.f64 	%fd114, %fd107, %fd113;
	fma.rn.f64 	%fd115, %fd107, %fd113, %fd114;
	mul.f64 	%fd116, %fd115, %fd115;
	fma.rn.f64 	%fd117, %fd116, 0d3EB1380B3AE80F1E, 0d3ED0EE258B7A8B04;
	fma.rn.f64 	%fd118, %fd117, %fd116, 0d3EF3B2669F02676F;
	fma.rn.f64 	%fd119, %fd118, %fd116, 0d3F1745CBA9AB0956;
	fma.rn.f64 	%fd120, %fd119, %fd116, 0d3F3C71C72D1B5154;
	fma.rn.f64 	%fd121, %fd120, %fd116, 0d3F624924923BE72D;
	fma.rn.f64 	%fd122, %fd121, %fd116, 0d3F8999999999A3C4;
	fma.rn.f64 	%fd123, %fd122, %fd116, 0d3FB5555555555554;
	sub.f64 	%fd124, %fd107, %fd115;
	add.f64 	%fd125, %fd124, %fd124;
	neg.f64 	%fd126, %fd115;
	fma.rn.f64 	%fd127, %fd126, %fd107, %fd125;
	mul.f64 	%fd128, %fd113, %fd127;
	mul.f64 	%fd129, %fd116, %fd123;
	fma.rn.f64 	%fd130, %fd129, %fd115, %fd128;
	xor.b32  	%r1164, %r1577, -2147483648;
	mov.b32 	%r1165, 1127219200;
	mov.b64 	%fd131, {%r1164, %r1165};
	sub.f64 	%fd132, %fd131, %fd1;
	fma.rn.f64 	%fd133, %fd132, 0d3FE62E42FEFA39EF, %fd115;
	fma.rn.f64 	%fd134, %fd132, 0dBFE62E42FEFA39EF, %fd133;
	sub.f64 	%fd135, %fd134, %fd115;
	sub.f64 	%fd136, %fd130, %fd135;
	fma.rn.f64 	%fd137, %fd132, 0d3C7ABC9E3B39803F, %fd136;
	add.f64 	%fd180, %fd133, %fd137;
	bra.uni 	$L__BB2_132;
$L__BB2_131:
	fma.rn.f64 	%fd106, %fd178, 0d7FF0000000000000, 0d7FF0000000000000;
	{
	.reg .b32 %temp; 
	mov.b64 	{%temp, %r1156}, %fd178;
	}
	and.b32  	%r1157, %r1156, 2147483647;
	setp.eq.s32 	%p84, %r1157, 0;
	selp.f64 	%fd180, 0dFFF0000000000000, %fd106, %p84;
$L__BB2_132:
	mul.f64 	%fd13, %fd180, 0dC000000000000000;
	{
	.reg .b32 %temp; 
	mov.b64 	{%temp, %r1166}, %fd4;
	}
	shl.b32 	%r1167, %r1166, 1;
	setp.gt.u32 	%p86, %r1167, -2038431744;
	mov.f64 	%fd138, 0d0000000000000000;
	mul.rn.f64 	%fd139, %fd4, %fd138;
	selp.f64 	%fd14, %fd139, %fd4, %p86;
	{
	.reg .b32 %temp; 
	mov.b64 	{%r1168, %temp}, %fd14;
	}
	{
	.reg .b32 %temp; 
	mov.b64 	{%temp, %r1169}, %fd14;
	}
	add.s32 	%r1170, %r1169, 1048576;
	mov.b64 	%fd140, {%r1168, %r1170};
	cvt.rni.f64.f64 	%fd141, %fd140;
	cvt.rzi.s64.f64 	%rd45, %fd141;
	cvt.u32.u64 	%r1171, %rd45;
	fma.rn.f64 	%fd142, %fd141, 0dBFE0000000000000, %fd14;
	mul.f64 	%fd143, %fd142, 0d3CA1A62633145C07;
	fma.rn.f64 	%fd144, %fd142, 0d400921FB54442D18, %fd143;
	mul.rn.f64 	%fd145, %fd144, %fd144;
	fma.rn.f64 	%fd146, %fd145, 0dBDA8FF8320FD8164, 0d3E21EEA7C1EF8528;
	fma.rn.f64 	%fd147, %fd146, %fd145, 0dBE927E4F8E06E6D9;
	fma.rn.f64 	%fd148, %fd147, %fd145, 0d3EFA01A019DDBCE9;
	fma.rn.f64 	%fd149, %fd148, %fd145, 0dBF56C16C16C15D47;
	fma.rn.f64 	%fd150, %fd149, %fd145, 0d3FA5555555555551;
	fma.rn.f64 	%fd151, %fd150, %fd145, 0dBFE0000000000000;
	fma.rn.f64 	%fd152, %fd151, %fd145, 0d3FF0000000000000;
	fma.rn.f64 	%fd153, %fd145, 0d3DE5DB65F9785EBA, 0dBE5AE5F12CB0D246;
	fma.rn.f64 	%fd154, %fd153, %fd145, 0d3EC71DE369ACE392;
	fma.rn.f64 	%fd155, %fd154, %fd145, 0dBF2A01A019DB62A1;
	fma.rn.f64 	%fd156, %fd155, %fd145, 0d3F81111111110818;
	fma.rn.f64 	%fd157, %fd156, %fd145, 0dBFC5555555555554;
	fma.rn.f64 	%fd158, %fd157, %fd145, 0d0000000000000000;
	fma.rn.f64 	%fd159, %fd158, %fd144, %fd144;
	and.b64  	%rd46, %rd45, 1;
	setp.eq.b64 	%p87, %rd46, 1;
	{
	.reg .b32 %temp; 
	mov.b64 	{%temp, %r1172}, %fd159;
	}
	{
	.reg .b32 %temp; 
	mov.b64 	{%r1173, %temp}, %fd159;
	}
	xor.b32  	%r1174, %r1172, -2147483648;
	mov.b64 	%fd160, {%r1173, %r1174};
	selp.f64 	%fd181, %fd152, %fd159, %p87;
	selp.f64 	%fd182, %fd160, %fd152, %p87;
	and.b32  	%r1175, %r1171, 2;
	setp.eq.s32 	%p88, %r1175, 0;
	@%p88 bra 	$L__BB2_134;
	{
	.reg .b32 %temp; 
	mov.b64 	{%temp, %r1176}, %fd181;
	}
	{
	.reg .b32 %temp; 
	mov.b64 	{%r1177, %temp}, %fd181;
	}
	xor.b32  	%r1178, %r1176, -2147483648;
	mov.b64 	%fd181, {%r1177, %r1178};
	{
	.reg .b32 %temp; 
	mov.b64 	{%temp, %r1179}, %fd182;
	}
	{
	.reg .b32 %temp; 
	mov.b64 	{%r1180, %temp}, %fd182;
	}
	xor.b32  	%r1181, %r1179, -2147483648;
	mov.b64 	%fd182, {%r1180, %r1181};
$L__BB2_134:
	sqrt.rn.f64 	%fd161, %fd13;
	mov.f64 	%fd162, 0d0000000000000000;
	add.rn.f64 	%fd163, %fd182, %fd162;
	cvt.rzi.f64.f64 	%fd164, %fd14;
	setp.eq.f64 	%p89, %fd14, %fd164;
	mul.rn.f64 	%fd165, %fd14, %fd162;
	selp.f64 	%fd166, %fd165, %fd181, %p89;
	mul.f64 	%fd184, %fd161, %fd166;
	mul.f64 	%fd189, %fd161, %fd163;
	mov.b32 	%r1595, 1;
	mov.u32 	%r1273, %r588;
	mov.u32 	%r1274, %r587;
	mov.u32 	%r1275, %r586;
	mov.u32 	%r1276, %r570;
$L__BB2_135:
	cvt.f64.f32 	%fd167, %f26;
	sqrt.rn.f64 	%fd168, %fd167;
	fma.rn.f64 	%fd169, %fd168, %fd184, %fd167;
	add.f64 	%fd170, %fd169, 0d3FE0000000000000;
	cvt.rzi.u32.f64 	%r1602, %fd170;
	bra.uni 	$L__BB2_149;
$L__BB2_136:
	// begin inline asm
	lg2.approx.f32.ftz %f154, %f26;
	// end inline asm
	cvt.f64.f32 	%fd47, %f154;
	mul.f64 	%fd48, %fd47, 0d3FE62E42FEFA39EF;
	cvt.rn.f32.f64 	%f30, %fd48;
	add.f32 	%f157, %f26, 0fBDFDF8D9;
	// begin inline asm
	rsqrt.approx.f32.ftz %f156, %f157;
	// end inline asm
	fma.rn.f32 	%f31, %f156, 0f3FB75B84, 0f3984F70F;
	add.f32 	%f159, %f26, 0fBFFCA5DC;
	// begin inline asm
	rsqrt.approx.f32.ftz %f158, %f159;
	// end inline asm
	fma.rn.f32 	%f32, %f158, 0f3E5807D3, 0f3F71280C;
	// begin inline asm
	rcp.approx.f32.ftz %f160, %f31;
	// end inline asm
$L__BB2_137:
	mov.u32 	%r612, %r1274;
	mov.u32 	%r611, %r1273;
	mov.u32 	%r1274, %r570;
	shr.u32 	%r1092, %r1276, 2;
	xor.b32  	%r1093, %r1092, %r1276;
	shl.b32 	%r1094, %r1274, 4;
	shl.b32 	%r1095, %r1093, 1;
	xor.b32  	%r1096, %r1095, %r1094;
	xor.b32  	%r1097, %r1096, %r1093;
	xor.b32  	%r1273, %r1097, %r1274;
	add.s32 	%r1098, %r1596, %r1273;
	add.s32 	%r1099, %r1098, 362437;
	cvt.rn.f32.u32 	%f174, %r1099;
	fma.rn.f32 	%f163, %f174, 0f2F800000, 0f2F000000;
	// begin inline asm
	rsqrt.approx.f32.ftz %f162, %f163;
	// end inline asm
	add.f32 	%f165, %f162, 0fBF800000;
	// begin inline asm
	lg2.approx.f32.ftz %f164, %f165;
	// end inline asm
	cvt.f64.f32 	%fd49, %f164;
	mul.f64 	%fd50, %fd49, 0d3FE62E42FEFA39EF;
	cvt.rn.f32.f64 	%f175, %fd50;
	add.f32 	%f176, %f32, %f175;
	mul.f32 	%f177, %f160, %f176;
	sub.f32 	%f178, %f26, %f177;
	cvt.rmi.f32.f32 	%f34, %f178;
	shr.u32 	%r1100, %r1275, 2;
	xor.b32  	%r1101, %r1100, %r1275;
	shl.b32 	%r1102, %r1273, 4;
	shl.b32 	%r1103, %r1101, 1;
	xor.b32  	%r1104, %r1103, %r1102;
	xor.b32  	%r1105, %r1104, %r1101;
	xor.b32  	%r570, %r1105, %r1273;
	add.s32 	%r1596, %r1596, 724874;
	add.f32 	%f179, %f34, 0f3F800000;
	sub.f32 	%f180, %f26, %f179;
	mul.f32 	%f181, %f31, %f180;
	sub.f32 	%f182, %f181, %f32;
	cvt.f64.f32 	%fd51, %f182;
	mul.f64 	%fd52, %fd51, 0d3FF71547652B82FE;
	cvt.rn.f32.f64 	%f167, %fd52;
	// begin inline asm
	ex2.approx.f32.ftz %f166, %f167;
	// end inline asm
	add.f32 	%f183, %f166, 0f3F800000;
	mul.f32 	%f169, %f183, %f183;
	// begin inline asm
	rcp.approx.f32.ftz %f168, %f169;
	// end inline asm
	sub.f32 	%f184, %f26, %f34;
	mul.f32 	%f185, %f31, %f184;
	sub.f32 	%f186, %f185, %f32;
	cvt.f64.f32 	%fd53, %f186;
	mul.f64 	%fd54, %fd53, 0d3FF71547652B82FE;
	cvt.rn.f32.f64 	%f171, %fd54;
	// begin inline asm
	ex2.approx.f32.ftz %f170, %f171;
	// end inline asm
	add.f32 	%f187, %f170, 0f3F800000;
	mul.f32 	%f173, %f187, %f187;
	// begin inline asm
	rcp.approx.f32.ftz %f172, %f173;
	// end inline asm
	sub.f32 	%f35, %f168, %f172;
	cvt.rzi.s32.f32 	%r618, %f179;
	cvt.rn.f32.s32 	%f188, %r618;
	abs.f32 	%f189, %f188;
	cvt.f64.f32 	%fd25, %f189;
	setp.lt.s32 	%p73, %r618, 9;
	@%p73 bra 	$L__BB2_146;
	cvt.rn.f32.s32 	%f190, %r618;
	abs.f32 	%f191, %f190;
	cvt.f64.f32 	%fd185, %f191;
	rcp.rn.f64 	%fd55, %fd185;
	mul.f64 	%fd56, %fd55, %fd55;
	fma.rn.f64 	%fd57, %fd56, 0dBF5AC321034783F9, 0d3F4B68B992738FBF;
	fma.rn.f64 	%fd58, %fd56, %fd57, 0dBF4380D01E4F7B8C;
	fma.rn.f64 	%fd59, %fd56, %fd58, 0d3F4A019FA29F7264;
	fma.rn.f64 	%fd60, %fd56, %fd59, 0dBF66C16C16B2ACEC;
	fma.rn.f64 	%fd61, %fd56, %fd60, 0d3FB5555555555545;
	fma.rn.f64 	%fd27, %fd55, %fd61, 0d3FED67F1C864BEAE;
	{
	.reg .b32 %temp; 
	mov.b64 	{%temp, %r1591}, %fd185;
	}
	{
	.reg .b32 %temp; 
	mov.b64 	{%r1592, %temp}, %fd185;
	}
	setp.gt.s32 	%p74, %r1591, 1048575;
	mov.b32 	%r1593, -1023;
	@%p74 bra 	$L__BB2_140;
	cvt.f64.f32 	%fd62, %f191;
	mul.f64 	%fd185, %fd62, 0d4350000000000000;
	{
	.reg .b32 %temp; 
	mov.b64 	{%temp, %r1591}, %fd185;
	}
	{
	.reg .b32 %temp; 
	mov.b64 	{%r1592, %temp}, %fd185;
	}
	mov.b32 	%r1593, -1077;
$L__BB2_140:
	add.s32 	%r1109, %r1591, -1;
	setp.gt.u32 	%p75, %r1109, 2146435070;
	@%p75 bra 	$L__BB2_144;
	shr.u32 	%r1112, %r1591, 20;
	add.s32 	%r1594, %r1593, %r1112;
	and.b32  	%r1113, %r1591, 1048575;
	or.b32  	%r1114, %r1113, 1072693248;
	mov.b64 	%fd186, {%r1592, %r1114};
	setp.lt.u32 	%p77, %r1114, 1073127583;
	@%p77 bra 	$L__BB2_143;
	{
	.reg .b32 %temp; 
	mov.b64 	{%r1115, %temp}, %fd186;
	}
	{
	.reg .b32 %temp; 
	mov.b64 	{%temp, %r1116}, %fd186;
	}
	add.s32 	%r1117, %r1116, -1048576;
	mov.b64 	%fd186, {%r1115, %r1117};
	add.s32 	%r1594, %r1594, 1;
$L__BB2_143:
	add.f64 	%fd64, %fd186, 0dBFF0000000000000;
	add.f64 	%fd65, %fd186, 0d3FF0000000000000;
	rcp.approx.ftz.f64 	%fd66, %fd65;
	neg.f64 	%fd67, %fd65;
	fma.rn.f64 	%fd68, %fd67, %fd66, 0d3FF0000000000000;
	fma.rn.f64 	%fd69, %fd68, %fd68, %fd68;
	fma.rn.f64 	%fd70, %fd69, %fd66, %fd66;
	mul.f64 	%fd71, %fd64, %fd70;
	fma.rn.f64 	%fd72, %fd64, %fd70, %fd71;
	mul.f64 	%fd73, %fd72, %fd72;
	fma.rn.f64 	%fd74, %fd73, 0d3EB1380B3AE80F1E, 0d3ED0EE258B7A8B04;
	fma.rn.f64 	%fd75, %fd74, %fd73, 0d3EF3B2669F02676F;
	fma.rn.f64 	%fd76, %fd75, %fd73, 0d3F1745CBA9AB0956;
	fma.rn.f64 	%fd77, %fd76, %fd73, 0d3F3C71C72D1B5154;
	fma.rn.f64 	%fd78, %fd77, %fd73, 0d3F624924923BE72D;
	fma.rn.f64 	%fd79, %fd78, %fd73, 0d3F8999999999A3C4;
	fma.rn.f64 	%fd80, %fd79, %fd73, 0d3FB5555555555554;
	sub.f64 	%fd81, %fd64, %fd72;
	add.f64 	%fd82, %fd81, %fd81;
	neg.f64 	%fd83, %fd72;
	fma.rn.f64 	%fd84, %fd83, %fd64, %fd82;
	mul.f64 	%fd85, %fd70, %fd84;
	mul.f64 	%fd86, %fd73, %fd80;
	fma.rn.f64 	%fd87, %fd86, %fd72, %fd85;
	xor.b32  	%r1118, %r1594, -2147483648;
	mov.b32 	%r1119, 1127219200;
	mov.b64 	%fd88, {%r1118, %r1119};
	sub.f64 	%fd89, %fd88, %fd1;
	fma.rn.f64 	%fd90, %fd89, 0d3FE62E42FEFA39EF, %fd72;
	fma.rn.f64 	%fd91, %fd89, 0dBFE62E42FEFA39EF, %fd90;
	sub.f64 	%fd92, %fd91, %fd72;
	sub.f64 	%fd93, %fd87, %fd92;
	fma.rn.f64 	%fd94, %fd89, 0d3C7ABC9E3B39803F, %fd93;
	add.f64 	%fd187, %fd90, %fd94;
	bra.uni 	$L__BB2_145;
$L__BB2_144:
	fma.rn.f64 	%fd63, %fd185, 0d7FF0000000000000, 0d7FF0000000000000;
	{
	.reg .b32 %temp; 
	mov.b64 	{%temp, %r1110}, %fd185;
	}
	and.b32  	%r1111, %r1110, 2147483647;
	setp.eq.s32 	%p76, %r1111, 0;
	selp.f64 	%fd187, 0dFFF0000000000000, %fd63, %p76;
$L__BB2_145:
	mul.f64 	%fd95, %fd187, 0d3FE0000000000000;
	cvt.rn.f32.s32 	%f194, %r618;
	abs.f32 	%f195, %f194;
	cvt.f64.f32 	%fd96, %f195;
	add.f64 	%fd97, %fd96, 0dBFE0000000000000;
	mul.f64 	%fd98, %fd97, %fd95;
	sub.f64 	%fd99, %fd98, %fd96;
	add.f64 	%fd100, %fd27, %fd98;
	add.f64 	%fd188, %fd99, %fd100;
	bra.uni 	$L__BB2_147;
$L__BB2_146:
	cvt.rzi.s32.f64 	%r1106, %fd25;
	mul.wide.s32 	%rd36, %r1106, 8;
	add.s64 	%rd38, %rd37, %rd36;
	ld.const.f64 	%fd188, [%rd38+-8];
$L__BB2_147:
	mul.f32 	%f198, %f35, 0f3FA66666;
	cvt.rn.f32.f64 	%f199, %fd188;
	mul.f32 	%f200, %f34, %f30;
	sub.f32 	%f201, %f200, %f26;
	sub.f32 	%f202, %f201, %f199;
	cvt.f64.f32 	%fd101, %f202;
	mul.f64 	%fd102, %fd101, 0d3FF71547652B82FE;
	cvt.rn.f32.f64 	%f197, %fd102;
	// begin inline asm
	ex2.approx.f32.ftz %f196, %f197;
	// end inline asm
	add.s32 	%r1120, %r570, %r1596;
	cvt.rn.f32.u32 	%f203, %r1120;
	fma.rn.f32 	%f204, %f203, 0f2F800000, 0f2F000000;
	mul.f32 	%f205, %f204, %f198;
	setp.geu.f32 	%p78, %f205, %f196;
	cvt.f64.f32 	%fd103, %f198;
	setp.ltu.f64 	%p79, %fd103, 0d3BC79CA10C924223;
	or.pred  	%p80, %p79, %p78;
	mov.u32 	%r1275, %r611;
	mov.u32 	%r1276, %r612;
	@%p80 bra 	$L__BB2_137;
	cvt.rzi.u32.f32 	%r1602, %f34;
	mov.u32 	%r1272, %r570;
	mov.u32 	%r1275, %r611;
	mov.u32 	%r1276, %r612;
$L__BB2_149:
	cvt.rn.f32.u32 	%f220, %r1602;
	add.f32 	%f410, %f13, %f220;
	setp.le.f32 	%p91, %f410, 0f00000000;
	mov.f32 	%f416, 0f00000000;
	@%p91 bra 	$L__BB2_167;
	setp.geu.f32 	%p92, %f410, 0f3F800000;
	mov.f32 	%f408, 0f3F800000;
	mov.u32 	%r1617, %r1272;
	mov.u32 	%r1618, %r1273;
	mov.u32 	%r1619, %r1274;
	mov.u32 	%r1626, %r1275;
	@%p92 bra 	$L__BB2_158;
	shr.u32 	%r1193, %r1276, 2;
	xor.b32  	%r1194, %r1193, %r1276;
	shl.b32 	%r1195, %r1272, 4;
	shl.b32 	%r1196, %r1194, 1;
	xor.b32  	%r1197, %r1196, %r1195;
	xor.b32  	%r1198, %r1197, %r1194;
	xor.b32  	%r1617, %r1198, %r1272;
	add.s32 	%r1596, %r1596, 362437;
	add.s32 	%r1199, %r1617, %r1596;
	cvt.rn.f32.u32 	%f223, %r1199;
	fma.rn.f32 	%f37, %f223, 0f2F800000, 0f2F000000;
	rcp.rn.f32 	%f38, %f410;
	abs.f32 	%f39, %f37;
	setp.eq.f32 	%p93, %f37, 0f3F800000;
	setp.eq.f32 	%p94, %f38, 0f00000000;
	or.pred  	%p95, %p94, %p93;
	mov.f32 	%f408, 0f3F800000;
	@%p95 bra 	$L__BB2_157;
	setp.num.f32 	%p96, %f39, %f39;
	abs.f32 	%f224, %f38;
	setp.num.f32 	%p97, %f224, %f224;
	and.pred  	%p98, %p96, %p97;
	@%p98 bra 	$L__BB2_154;
	add.rn.f32 	%f408, %f37, %f38;
	bra.uni 	$L__BB2_157;
$L__BB2_154:
	setp.neu.f32 	%p99, %f37, 0f00000000;
	setp.neu.f32 	%p100, %f39, 0f7F800000;
	and.pred  	%p101, %p99, %p100;
	@%p101 bra 	$L__BB2_156;
	mul.f32 	%f280, %f38, 0f3F000000;
	cvt.rzi.f32.f32 	%f281, %f280;
	add.f32 	%f282, %f281, %f281;
	sub.f32 	%f283, %f38, %f282;
	abs.f32 	%f284, %f283;
	setp.neu.f32 	%p108, %f284, 0f3F800000;
	add.f32 	%f285, %f37, %f37;
	mov.b32 	%r1209, %f285;
	and.b32  	%r1210, %r1209, 2147483647;
	mov.b32 	%f286, %r1210;
	selp.f32 	%f408, %f286, %f285, %p108;
	bra.uni 	$L__BB2_157;
$L__BB2_156:
	setp.lt.f32 	%p102, %f39, 0f00800000;
	mul.f32 	%f225, %f39, 0f4B800000;
	selp.f32 	%f226, %f225, %f39, %p102;
	mov.b32 	%r1200, %f226;
	add.s32 	%r1201, %r1200, -1060439283;
	and.b32  	%r1202, %r1201, -8388608;
	sub.s32 	%r1203, %r1200, %r1202;
	mov.b32 	%f227, %r1203;
	cvt.rn.f32.s32 	%f228, %r1202;
	selp.f32 	%f229, 0fC1C00000, 0f00000000, %p102;
	fma.rn.f32 	%f230, %f228, 0f34000000, %f229;
	add.f32 	%f231, %f227, 0fBF800000;
	add.f32 	%f232, %f227, 0f3F800000;
	rcp.approx.ftz.f32 	%f233, %f232;
	add.f32 	%f234, %f231, %f231;
	mul.f32 	%f235, %f234, %f233;
	mul.f32 	%f236, %f235, %f235;
	neg.f32 	%f237, %f235;
	sub.f32 	%f238, %f231, %f235;
	add.f32 	%f239, %f238, %f238;
	fma.rn.f32 	%f240, %f237, %f231, %f239;
	mul.rn.f32 	%f241, %f233, %f240;
	fma.rn.f32 	%f242, %f236, 0f3A2C32E4, 0f3B52E7DB;
	fma.rn.f32 	%f243, %f242, %f236, 0f3C93BB73;
	fma.rn.f32 	%f244, %f243, %f236, 0f3DF6384F;
	mul.rn.f32 	%f245, %f244, %f236;
	fma.rn.f32 	%f246, %f235, 0f3FB8AA3B, %f230;
	mul.f32 	%f247, %f245, 0f40400000;
	sub.f32 	%f248, %f230, %f246;
	fma.rn.f32 	%f249, %f235, 0f3FB8AA3B, %f248;
	fma.rn.f32 	%f250, %f241, 0f3FB8AA3B, %f249;
	fma.rn.f32 	%f251, %f235, 0f32A55E34, %f250;
	fma.rn.f32 	%f252, %f247, %f241, %f251;
	fma.rn.f32 	%f253, %f245, %f235, %f252;
	add.rn.f32 	%f254, %f246, %f253;
	mul.rn.f32 	%f255, %f254, %f38;
	cvt.rni.f32.f32 	%f256, %f255;
	sub.f32 	%f257, %f255, %f256;
	neg.f32 	%f258, %f255;
	fma.rn.f32 	%f259, %f254, %f38, %f258;
	neg.f32 	%f260, %f246;
	add.rn.f32 	%f261, %f254, %f260;
	neg.f32 	%f262, %f261;
	add.rn.f32 	%f263, %f253, %f262;
	fma.rn.f32 	%f264, %f263, %f38, %f259;
	add.f32 	%f265, %f257, %f264;
	setp.gt.f32 	%p103, %f256, 0f00000000;
	selp.b32 	%r1204, 0, -2097152000, %p103;
	setp.eq.f32 	%p104, %f37, 0fBF800000;
	setp.eq.f32 	%p105, %f224, 0f7F800000;
	setp.lt.f32 	%p106, %f255, 0f00000000;
	selp.f32 	%f266, 0f00000000, 0f7F800000, %p106;
	abs.f32 	%f267, %f255;
	setp.gt.f32 	%p107, %f267, 0f43180000;
	cvt.rzi.s32.f32 	%r1205, %f256;
	shl.b32 	%r1206, %r1205, 23;
	sub.s32 	%r1207, %r1206, %r1204;
	mov.b32 	%f268, %r1207;
	add.s32 	%r1208, %r1204, 2130706432;
	mov.b32 	%f269, %r1208;
	fma.rn.f32 	%f270, %f265, 0f391FCB8E, 0f3AAF85ED;
	fma.rn.f32 	%f271, %f270, %f265, 0f3C1D9856;
	fma.rn.f32 	%f272, %f271, %f265, 0f3D6357BB;
	fma.rn.f32 	%f273, %f272, %f265, 0f3E75FDEC;
	fma.rn.f32 	%f274, %f273, %f265, 0f3F317218;
	fma.rn.f32 	%f275, %f274, %f265, 0f3F800000;
	mul.f32 	%f276, %f275, %f269;
	mul.f32 	%f277, %f276, %f268;
	selp.f32 	%f278, %f266, %f277, %p107;
	selp.f32 	%f279, 0f3F800000, %f278, %p105;
	selp.f32 	%f408, %f279, %f278, %p104;
$L__BB2_157:
	add.f32 	%f410, %f410, 0f3F800000;
	mov.u32 	%r1618, %r1272;
	mov.u32 	%r1619, %r1273;
	mov.u32 	%r1626, %r1274;
	mov.u32 	%r1276, %r1275;
$L__BB2_158:
	add.f32 	%f48, %f410, 0fBEAAAAAB;
	mul.f32 	%f287, %f48, 0f41100000;
	sqrt.rn.f32 	%f288, %f287;
	rcp.rn.f32 	%f49, %f288;
$L__BB2_159:
	mov.u32 	%r1627, %r1626;
$L__BB2_160:
	setp.eq.s32 	%p109, %r1636, 1;
	mov.b32 	%r1636, 0;
	mov.u32 	%r1273, %r1617;
	mov.u32 	%r1274, %r1618;
	mov.u32 	%r1626, %r1619;
	mov.f32 	%f414, %f415;
	@%p109 bra 	$L__BB2_162;
	shr.u32 	%r1213, %r1276, 2;
	xor.b32  	%r1214, %r1213, %r1276;
	shl.b32 	%r1215, %r1617, 4;
	shl.b32 	%r1216, %r1214, 1;
	xor.b32  	%r1217, %r1216, %r1215;
	xor.b32  	%r1218, %r1217, %r1214;
	xor.b32  	%r1274, %r1218, %r1617;
	add.s32 	%r1219, %r1596, %r1274;
	add.s32 	%r1220, %r1219, 362437;
	shr.u32 	%r1221, %r1627, 2;
	xor.b32  	%r1222, %r1221, %r1627;
	shl.b32 	%r1223, %r1274, 4;
	shl.b32 	%r1224, %r1222, 1;
	xor.b32  	%r1225, %r1224, %r1223;
	xor.b32  	%r1226, %r1225, %r1222;
	xor.b32  	%r1273, %r1226, %r1274;
	add.s32 	%r1596, %r1596, 724874;
	add.s32 	%r1227, %r1273, %r1596;
	cvt.rn.f32.u32 	%f289, %r1220;
	fma.rn.f32 	%f290, %f289, 0f2F800000, 0f2F000000;
	cvt.rn.f32.u32 	%f291, %r1227;
	fma.rn.f32 	%f292, %f291, 0f30C90FDB, 0f30490FDB;
	setp.lt.f32 	%p110, %f290, 0f00800000;
	mul.f32 	%f293, %f290, 0f4B000000;
	selp.f32 	%f294, %f293, %f290, %p110;
	selp.f32 	%f295, 0fC1B80000, 0f00000000, %p110;
	mov.b32 	%r1228, %f294;
	add.s32 	%r1229, %r1228, -1059760811;
	and.b32  	%r1230, %r1229, -8388608;
	sub.s32 	%r1231, %r1228, %r1230;
	mov.b32 	%f296, %r1231;
	cvt.rn.f32.s32 	%f297, %r1230;
	fma.rn.f32 	%f298, %f297, 0f34000000, %f295;
	add.f32 	%f299, %f296, 0fBF800000;
	fma.rn.f32 	%f300, %f299, 0fBE055027, 0f3E1039F6;
	fma.rn.f32 	%f301, %f300, %f299, 0fBDF8CDCC;
	fma.rn.f32 	%f302, %f301, %f299, 0f3E0F2955;
	fma.rn.f32 	%f303, %f302, %f299, 0fBE2AD8B9;
	fma.rn.f32 	%f304, %f303, %f299, 0f3E4CED0B;
	fma.rn.f32 	%f305, %f304, %f299, 0fBE7FFF22;
	fma.rn.f32 	%f306, %f305, %f299, 0f3EAAAA78;
	fma.rn.f32 	%f307, %f306, %f299, 0fBF000000;
	mul.f32 	%f308, %f299, %f307;
	fma.rn.f32 	%f309, %f308, %f299, %f299;
	fma.rn.f32 	%f310, %f298, 0f3F317218, %f309;
	setp.gt.u32 	%p111, %r1228, 2139095039;
	fma.rn.f32 	%f311, %f294, 0f7F800000, 0f7F800000;
	selp.f32 	%f312, %f311, %f310, %p111;
	setp.eq.f32 	%p112, %f294, 0f00000000;
	mul.f32 	%f313, %f312, 0fC0000000;
	selp.f32 	%f314, 0f7F800000, %f313, %p112;
	sqrt.rn.f32 	%f315, %f314;
	sin.approx.f32 	%f316, %f292;
	cos.approx.f32 	%f317, %f292;
	mul.f32 	%f414, %f315, %f316;
	mul.f32 	%f415, %f315, %f317;
	mov.b32 	%r1636, 1;
	mov.u32 	%r1626, %r1617;
	mov.u32 	%r1627, %r1618;
	mov.u32 	%r1276, %r1619;
	mov.u32 	%r1617, %r1273;
	mov.u32 	%r1618, %r1274;
	mov.u32 	%r1619, %r1626;
$L__BB2_162:
	fma.rn.f32 	%f56, %f49, %f414, 0f3F800000;
	setp.le.f32 	%p113, %f56, 0f00000000;
	@%p113 bra 	$L__BB2_160;
	mul.f32 	%f318, %f56, %f56;
	mul.f32 	%f57, %f56, %f318;
	shr.u32 	%r1232, %r1276, 2;
	xor.b32  	%r1233, %r1232, %r1276;
	shl.b32 	%r1234, %r1273, 4;
	shl.b32 	%r1235, %r1233, 1;
	xor.b32  	%r1236, %r1235, %r1234;
	xor.b32  	%r1237, %r1236, %r1233;
	xor.b32  	%r1617, %r1237, %r1273;
	add.s32 	%r1596, %r1596, 362437;
	add.s32 	%r1238, %r1617, %r1596;
	cvt.rn.f32.u32 	%f319, %r1238;
	fma.rn.f32 	%f58, %f319, 0f2F800000, 0f2F000000;
	cvt.f64.f32 	%fd171, %f58;
	cvt.f64.f32 	%fd172, %f414;
	mul.f64 	%fd173, %fd172, 0dBFA0F27BB2FEC56D;
	mul.f64 	%fd174, %fd173, %fd172;
	mul.f64 	%fd175, %fd174, %fd172;
	fma.rn.f64 	%fd176, %fd175, %fd172, 0d3FF0000000000000;
	setp.leu.f64 	%p114, %fd176, %fd171;
	@%p114 bra 	$L__BB2_165;
	mul.f32 	%f369, %f48, %f57;
	mul.f32 	%f416, %f408, %f369;
	mov.u32 	%r1272, %r1617;
	mov.u32 	%r1275, %r1626;
	mov.u32 	%r1276, %r1627;
	bra.uni 	$L__BB2_167;
$L__BB2_165:
	setp.lt.f32 	%p115, %f58, 0f00800000;
	mul.f32 	%f320, %f58, 0f4B000000;
	selp.f32 	%f321, %f320, %f58, %p115;
	selp.f32 	%f322, 0fC1B80000, 0f00000000, %p115;
	mov.b32 	%r1239, %f321;
	add.s32 	%r1240, %r1239, -1059760811;
	and.b32  	%r1241, %r1240, -8388608;
	sub.s32 	%r1242, %r1239, %r1241;
	mov.b32 	%f323, %r1242;
	cvt.rn.f32.s32 	%f324, %r1241;
	fma.rn.f32 	%f325, %f324, 0f34000000, %f322;
	add.f32 	%f326, %f323, 0fBF800000;
	fma.rn.f32 	%f327, %f326, 0fBE055027, 0f3E1039F6;
	fma.rn.f32 	%f328, %f327, %f326, 0fBDF8CDCC;
	fma.rn.f32 	%f329, %f328, %f326, 0f3E0F2955;
	fma.rn.f32 	%f330, %f329, %f326, 0fBE2AD8B9;
	fma.rn.f32 	%f331, %f330, %f326, 0f3E4CED0B;
	fma.rn.f32 	%f332, %f331, %f326, 0fBE7FFF22;
	fma.rn.f32 	%f333, %f332, %f326, 0f3EAAAA78;
	fma.rn.f32 	%f334, %f333, %f326, 0fBF000000;
	mul.f32 	%f335, %f326, %f334;
	fma.rn.f32 	%f336, %f335, %f326, %f326;
	fma.rn.f32 	%f337, %f325, 0f3F317218, %f336;
	setp.gt.u32 	%p116, %r1239, 2139095039;
	fma.rn.f32 	%f338, %f321, 0f7F800000, 0f7F800000;
	selp.f32 	%f339, %f338, %f337, %p116;
	setp.eq.f32 	%p117, %f321, 0f00000000;
	selp.f32 	%f340, 0fFF800000, %f339, %p117;
	mul.f32 	%f341, %f414, 0f3F000000;
	mov.f32 	%f342, 0f3F800000;
	sub.f32 	%f343, %f342, %f57;
	setp.lt.f32 	%p118, %f57, 0f00800000;
	mul.f32 	%f344, %f57, 0f4B000000;
	selp.f32 	%f345, %f344, %f57, %p118;
	selp.f32 	%f346, 0fC1B80000, 0f00000000, %p118;
	mov.b32 	%r1243, %f345;
	add.s32 	%r1244, %r1243, -1059760811;
	and.b32  	%r1245, %r1244, -8388608;
	sub.s32 	%r1246, %r1243, %r1245;
	mov.b32 	%f347, %r1246;
	cvt.rn.f32.s32 	%f348, %r1245;
	fma.rn.f32 	%f349, %f348, 0f34000000, %f346;
	add.f32 	%f350, %f347, 0fBF800000;
	fma.rn.f32 	%f351, %f350, 0fBE055027, 0f3E1039F6;
	fma.rn.f32 	%f352, %f351, %f350, 0fBDF8CDCC;
	fma.rn.f32 	%f353, %f352, %f350, 0f3E0F2955;
	fma.rn.f32 	%f354, %f353, %f350, 0fBE2AD8B9;
	fma.rn.f32 	%f355, %f354, %f350, 0f3E4CED0B;
	fma.rn.f32 	%f356, %f355, %f350, 0fBE7FFF22;
	fma.rn.f32 	%f357, %f356, %f350, 0f3EAAAA78;
	fma.rn.f32 	%f358, %f357, %f350, 0fBF000000;
	mul.f32 	%f359, %f350, %f358;
	fma.rn.f32 	%f360, %f359, %f350, %f350;
	fma.rn.f32 	%f361, %f349, 0f3F317218, %f360;
	setp.gt.u32 	%p119, %r1243, 2139095039;
	fma.rn.f32 	%f362, %f345, 0f7F800000, 0f7F800000;
	selp.f32 	%f363, %f362, %f361, %p119;
	setp.eq.f32 	%p120, %f345, 0f00000000;
	selp.f32 	%f364, 0fFF800000, %f363, %p120;
	add.f32 	%f365, %f343, %f364;
	mul.f32 	%f366, %f48, %f365;
	fma.rn.f32 	%f367, %f414, %f341, %f366;
	setp.geu.f32 	%p121, %f340, %f367;
	mov.u32 	%r1618, %r1273;
	mov.u32 	%r1619, %r1274;
	mov.u32 	%r1276, %r1627;
	@%p121 bra 	$L__BB2_159;
	mul.f32 	%f368, %f48, %f57;
	mul.f32 	%f416, %f408, %f368;
	mov.u32 	%r1272, %r1617;
	mov.u32 	%r1275, %r1626;
	mov.u32 	%r1276, %r1627;
$L__BB2_167:
	ld.param.f32 	%f398, [_Z6almostPfS_S_S_S_f_param_5];
	mul.f32 	%f370, %f10, %f416;
	div.rn.f32 	%f401, %f370, %f6;
	fma.rn.f32 	%f371, %f16, %f11, %f12;
	fma.rn.f32 	%f372, %f7, %f401, %f371;
	sqrt.rn.f32 	%f373, %f16;
	mul.f32 	%f374, %f8, %f373;
	mul.f32 	%f375, %f398, %f374;
	mul.f32 	%f376, %f8, %f406;
	fma.rn.f32 	%f377, %f4, %f404, %f376;
	fma.rn.f32 	%f378, %f377, %f375, %f372;
	add.f32 	%f402, %f402, %f378;
	fma.rn.f32 	%f400, %f398, %f398, %f400;
	setp.lt.f32 	%p122, %f400, 0f3F800000;
	@%p122 bra 	$L__BB2_116;
	fma.rn.f32 	%f379, %f402, 0f3BBB989D, 0f3F000000;
	cvt.sat.f32.f32 	%f380, %f379;
	mov.f32 	%f381, 0f4B400001;
	mov.f32 	%f382, 0f437C0000;
	fma.rm.f32 	%f383, %f380, %f382, %f381;
	add.f32 	%f384, %f383, 0fCB40007F;
	neg.f32 	%f385, %f384;
	fma.rn.f32 	%f386, %f402, 0f3FB8AA3B, %f385;
	fma.rn.f32 	%f387, %f402, 0f32A57060, %f386;
	mov.b32 	%r1247, %f383;
	shl.b32 	%r1248, %r1247, 23;
	mov.b32 	%f388, %r1248;
	ex2.approx.ftz.f32 	%f389, %f387;
	fma.rn.f32 	%f390, %f389, %f388, 0fBF800000;
	max.f32 	%f391, %f390, 0f00000000;
	shl.b32 	%r1249, %r2, 2;
	mov.u32 	%r1250, data;
	add.s32 	%r679, %r1250, %r1249;
	st.shared.f32 	[%r679], %f391;
	bar.sync 	0;
	setp.lt.u32 	%p123, %r1, 2;
	@%p123 bra 	$L__BB2_173;
	mov.u32 	%r1637, %r1;
$L__BB2_170:
	shr.u32 	%r681, %r1637, 1;
	setp.ge.u32 	%p124, %r2, %r681;
	@%p124 bra 	$L__BB2_172;
	shl.b32 	%r1251, %r681, 2;
	add.s32 	%r1252, %r679, %r1251;
	ld.shared.f32 	%f392, [%r1252];
	ld.shared.f32 	%f393, [%r679];
	add.f32 	%f394, %f392, %f393;
	st.shared.f32 	[%r679], %f394;
$L__BB2_172:
	bar.sync 	0;
	setp.gt.u32 	%p125, %r1637, 3;
	mov.u32 	%r1637, %r681;
	@%p125 bra 	$L__BB2_170;
$L__BB2_173:
	setp.ne.s32 	%p126, %r2, 0;
	@%p126 bra 	$L__BB2_175;
	ld.param.u64 	%rd50, [_Z6almostPfS_S_S_S_f_param_0];
	mov.u32 	%r1253, %ctaid.x;
	ld.shared.f32 	%f395, [data];
	cvt.rn.f32.u32 	%f396, %r1;
	div.rn.f32 	%f397, %f395, %f396;
	cvta.to.global.u64 	%rd47, %rd50;
	mul.wide.u32 	%rd48, %r1253, 4;
	add.s64 	%rd49, %rd47, %rd48;
	st.global.f32 	[%rd49], %f397;
$L__BB2_175:
	ret;

}


// ===== COMPILED SASS (sm_100) =====

	.target	sm_100

	.elftype	@"ET_EXEC"


//--------------------- .note.nv.tkinfo           --------------------------
	.section	.note.nv.tkinfo,"",@"SHT_NOTE"
	.sectionflags	@"SHF_NOTE_NV_TKINFO"
	.tkinfo
        /*0018*/ 	.word	0x00000002
        /*0030*/ 	.string	""
        /*0030*/ 	.string	"ptxas"
        /*0030*/ 	.string	"Cuda compilation tools, release 13.0, V13.0.88"
        /*0030*/ 	.string	"Build cuda_13.0.r13.0/compiler.36424714_0"
        /*0030*/ 	.string	"-arch sm_100 -m 64 "



//--------------------- .note.nv.cuinfo           --------------------------
	.section	.note.nv.cuinfo,"",@"SHT_NOTE"
	.sectionflags	@"SHF_NOTE_NV_CUINFO"
        /*0018*/ 	.short	0x0002
        /*001a*/ 	.short	0x0064
        /*001c*/ 	.short	0x0082
	.zero		2


//--------------------- .nv.info                  --------------------------
	.section	.nv.info,"",@"SHT_CUDA_INFO"
	.align	4


	//----- nvinfo : EIATTR_REGCOUNT
	.align		4
        /*0000*/ 	.byte	0x04, 0x2f
        /*0002*/ 	.short	(.L_10 - .L_9)
	.align		4
.L_9:
        /*0004*/ 	.word	index@(_Z5eulerPfS_S_S_S_f)
        /*0008*/ 	.word	0x0000001f


	//----- nvinfo : EIATTR_FRAME_SIZE
	.align		4
.L_10:
        /*000c*/ 	.byte	0x04, 0x11
        /*000e*/ 	.short	(.L_12 - .L_11)
	.align		4
.L_11:
        /*0010*/ 	.word	index@($__internal_8_$__cuda_sm3x_div_rn_noftz_f32_slowpath)
        /*0014*/ 	.word	0x00000030


	//----- nvinfo : EIATTR_FRAME_SIZE
	.align		4
.L_12:
        /*0018*/ 	.byte	0x04, 0x11
        /*001a*/ 	.short	(.L_14 - .L_13)
	.align		4
.L_13:
        /*001c*/ 	.word	index@($__internal_7_$__cuda_sm20_sqrt_rn_f32_slowpath)
        /*0020*/ 	.word	0x00000030


	//----- nvinfo : EIATTR_FRAME_SIZE
	.align		4
.L_14:
        /*0024*/ 	.byte	0x04, 0x11
        /*0026*/ 	.short	(.L_16 - .L_15)
	.align		4
.L_15:
        /*0028*/ 	.word	index@(_Z5eulerPfS_S_S_S_f)
        /*002c*/ 	.word	0x00000030


	//----- nvinfo : EIATTR_REGCOUNT
	.align		4
.L_16:
        /*0030*/ 	.byte	0x04, 0x2f
        /*0032*/ 	.short	(.L_18 - .L_17)
	.align		4
.L_17:
        /*0034*/ 	.word	index@(_Z9testGammafPf)
        /*0038*/ 	.word	0x00000020


	//----- nvinfo : EIATTR_FRAME_SIZE
	.align		4
.L_18:
        /*003c*/ 	.byte	0x04, 0x11
        /*003e*/ 	.short	(.L_20 - .L_19)
	.align		4
.L_19:
        /*0040*/ 	.word	index@($__internal_6_$__cuda_sm20_sqrt_rn_f32_slowpath)
        /*0044*/ 	.word	0x00000030


	//----- nvinfo : EIATTR_FRAME_SIZE
	.align		4
.L_20:
        /*0048*/ 	.byte	0x04, 0x11
        /*004a*/ 	.short	(.L_22 - .L_21)
	.align		4
.L_21:
        /*004c*/ 	.word	index@($__internal_5_$__cuda_sm20_rcp_rn_f32_slowpath)
        /*0050*/ 	.word	0x00000030


	//----- nvinfo : EIATTR_FRAME_SIZE
	.align		4
.L_22:
        /*0054*/ 	.byte	0x04, 0x11
        /*0056*/ 	.short	(.L_24 - .L_23)
	.align		4
.L_23:
        /*0058*/ 	.word	index@(_Z9testGammafPf)
        /*005c*/ 	.word	0x00000030


	//----- nvinfo : EIATTR_REGCOUNT
	.align		4
.L_24:
        /*0060*/ 	.byte	0x04, 0x2f
        /*0062*/ 	.short	(.L_26 - .L_25)
	.align		4
.L_25:
        /*0064*/ 	.word	index@(_Z6almostPfS_S_S_S_f)
        /*0068*/ 	.word	0x00000038


	//----- nvinfo : EIATTR_FRAME_SIZE
	.align		4
.L_26:
        /*006c*/ 	.byte	0x04, 0x11
        /*006e*/ 	.short	(.L_28 - .L_27)
	.align		4
.L_27:
        /*0070*/ 	.word	index@($__internal_4_$__cuda_sm3x_div_rn_noftz_f32_slowpath)
        /*0074*/ 	.word	0x00000000


	//----- nvinfo : EIATTR_FRAME_SIZE
	.align		4
.L_28:
        /*0078*/ 	.byte	0x04, 0x11
        /*007a*/ 	.short	(.L_30 - .L_29)
	.align		4
.L_29:
        /*007c*/ 	.word	index@($__internal_3_$__cuda_sm20_sqrt_rn_f32_slowpath)
        /*0080*/ 	.word	0x00000000


	//----- nvinfo : EIATTR_FRAME_SIZE
	.align		4
.L_30:
        /*0084*/ 	.byte	0x04, 0x11
        /*0086*/ 	.short	(.L_32 - .L_31)
	.align		4
.L_31:
        /*0088*/ 	.word	index@($__internal_2_$__cuda_sm20_rcp_rn_f32_slowpath)
        /*008c*/ 	.word	0x00000000


	//----- nvinfo : EIATTR_FRAME_SIZE
	.align		4
.L_32:
        /*0090*/ 	.byte	0x04, 0x11
        /*0092*/ 	.short	(.L_34 - .L_33)
	.align		4
.L_33:
        /*0094*/ 	.word	index@($__internal_1_$__cuda_sm20_dsqrt_rn_f64_mediumpath_v1)
        /*0098*/ 	.word	0x00000000


	//----- nvinfo : EIATTR_FRAME_SIZE
	.align		4
.L_34:
        /*009c*/ 	.byte	0x04, 0x11
        /*009e*/ 	.short	(.L_36 - .L_35)
	.align		4
.L_35:
        /*00a0*/ 	.word	index@($__internal_0_$__cuda_sm20_dblrcp_rn_slowpath_v3)
        /*00a4*/ 	.word	0x00000000


	//----- nvinfo : EIATTR_FRAME_SIZE
	.align		4
.L_36:
        /*00a8*/ 	.byte	0x04, 0x11
        /*00aa*/ 	.short	(.L_38 - .L_37)
	.align		4
.L_37:
        /*00ac*/ 	.word	index@(_Z6almostPfS_S_S_S_f)
        /*00b0*/ 	.word	0x00000000


	//----- nvinfo : EIATTR_MIN_STACK_SIZE
	.align		4
.L_38:
        /*00b4*/ 	.byte	0x04, 0x12
        /*00b6*/ 	.short	(.L_40 - .L_39)
	.align		4
.L_39:
        /*00b8*/ 	.word	index@(_Z6almostPfS_S_S_S_f)
        /*00bc*/ 	.word	0x00000000


	//----- nvinfo : EIATTR_MIN_STACK_SIZE
	.align		4
.L_40:
        /*00c0*/ 	.byte	0x04, 0x12
        /*00c2*/ 	.short	(.L_42 - .L_41)
	.align		4
.L_41:
        /*00c4*/ 	.word	index@(_Z9testGammafPf)
        /*00c8*/ 	.word	0x00000030


	//----- nvinfo : EIATTR_MIN_STACK_SIZE
	.align		4
.L_42:
        /*00cc*/ 	.byte	0x04, 0x12
        /*00ce*/ 	.short	(.L_44 - .L_43)
	.align		4
.L_43:
        /*00d0*/ 	.word	index@(_Z5eulerPfS_S_S_S_f)
        /*00d4*/ 	.word	0x00000030
.L_44:


//--------------------- .nv.compat                --------------------------
	.section	.nv.compat,"",@"SHT_CUDA_COMPAT_INFO"
	.align	4
        /*0000*/ 	.byte	0x02, 0x09, 0x00, 0x00, 0x02, 0x02, 0x01, 0x00, 0x02, 0x05, 0x05, 0x00, 0x03, 0x07, 0x01, 0x01
        /*0010*/ 	.byte	0x02, 0x03, 0x00, 0x00, 0x02, 0x06, 0x01, 0x00, 0x04, 0x0b, 0x08, 0x00, 0x01, 0x00, 0x00, 0x00
        /*0020*/ 	.byte	0x00, 0x00, 0x00, 0x00


//--------------------- .nv.info._Z6almostPfS_S_S_S_f --------------------------
	.section	.nv.info._Z6almostPfS_S_S_S_f,"",@"SHT_CUDA_INFO"
	.sectionflags	@""
	.align	4


	//----- nvinfo : EIATTR_CUDA_API_VERSION
	.align		4
        /*0000*/ 	.byte	0x04, 0x37
        /*0002*/ 	.short	(.L_46 - .L_45)
.L_45:
        /*0004*/ 	.word	0x00000082


	//----- nvinfo : EIATTR_KPARAM_INFO
	.align		4
.L_46:
        /*0008*/ 	.byte	0x04, 0x17
        /*000a*/ 	.short	(.L_48 - .L_47)
.L_47:
        /*000c*/ 	.word	0x00000000
        /*0010*/ 	.short	0x0005
        /*0012*/ 	.short	0x0028
        /*0014*/ 	.byte	0x00, 0xf0, 0x11, 0x00


	//----- nvinfo : EIATTR_KPARAM_INFO
	.align		4
.L_48:
        /*0018*/ 	.byte	0x04, 0x17
        /*001a*/ 	.short	(.L_50 - .L_49)
.L_49:
        /*001c*/ 	.word	0x00000000
        /*0020*/ 	.short	0x0004
        /*0022*/ 	.short	0x0020
        /*0024*/ 	.byte	0x00, 0xf5, 0x21, 0x00


	//----- nvinfo : EIATTR_KPARAM_INFO
	.align		4
.L_50:
        /*0028*/ 	.byte	0x04, 0x17
        /*002a*/ 	.short	(.L_52 - .L_51)
.L_51:
        /*002c*/ 	.word	0x00000000
        /*0030*/ 	.short	0x0003
        /*0032*/ 	.short	0x0018
        /*0034*/ 	.byte	0x00, 0xf5, 0x21, 0x00


	//----- nvinfo : EIATTR_KPARAM_INFO
	.align		4
.L_52:
        /*0038*/ 	.byte	0x04, 0x17
        /*003a*/ 	.short	(.L_54 - .L_53)
.L_53:
        /*003c*/ 	.word	0x00000000
        /*0040*/ 	.short	0x0002
        /*0042*/ 	.short	0x0010
        /*0044*/ 	.byte	0x00, 0xf5, 0x21, 0x00


	//----- nvinfo : EIATTR_KPARAM_INFO
	.align		4
.L_54:
        /*0048*/ 	.byte	0x04, 0x17
        /*004a*/ 	.short	(.L_56 - .L_55)
.L_55:
        /*004c*/ 	.word	0x00000000
        /*0050*/ 	.short	0x0001
        /*0052*/ 	.short	0x0008
        /*0054*/ 	.byte	0x00, 0xf5, 0x21, 0x00


	//----- nvinfo : EIATTR_KPARAM_INFO
	.align		4
.L_56:
        /*0058*/ 	.byte	0x04, 0x17
        /*005a*/ 	.short	(.L_58 - .L_57)
.L_57:
        /*005c*/ 	.word	0x00000000
        /*0060*/ 	.short	0x0000
        /*0062*/ 	.short	0x0000
        /*0064*/ 	.byte	0x00, 0xf5, 0x21, 0x00


	//----- nvinfo : EIATTR_SPARSE_MMA_MASK
	.align		4
.L_58:
        /*0068*/ 	.byte	0x03, 0x50
        /*006a*/ 	.short	0x0000


	//----- nvinfo : EIATTR_MAXREG_COUNT
	.align		4
        /*006c*/ 	.byte	0x03, 0x1b
        /*006e*/ 	.short	0x00ff


	//----- nvinfo : EIATTR_NUM_BARRIERS
	.align		4
        /*0070*/ 	.byte	0x02, 0x4c
        /*0072*/ 	.byte	0x01
	.zero		1


	//----- nvinfo : EIATTR_MERCURY_ISA_VERSION
	.align		4
        /*0074*/ 	.byte	0x03, 0x5f
        /*0076*/ 	.short	0x0101


	//----- nvinfo : EIATTR_VRC_CTA_INIT_COUNT
	.align		4
        /*0078*/ 	.byte	0x02, 0x4a
	.zero		1
	.zero		1


	//----- nvinfo : EIATTR_EXIT_INSTR_OFFSETS
	.align		4
        /*007c*/ 	.byte	0x04, 0x1c
        /*007e*/ 	.short	(.L_60 - .L_59)


	//   ....[0]....
.L_59:
        /*0080*/ 	.word	0x000078e0


	//   ....[1]....
        /*0084*/ 	.word	0x00007a40


	//----- nvinfo : EIATTR_CRS_STACK_SIZE
	.align		4
.L_60:
        /*0088*/ 	.byte	0x04, 0x1e
        /*008a*/ 	.short	(.L_62 - .L_61)
.L_61:
        /*008c*/ 	.word	0x00000000


	//----- nvinfo : EIATTR_CBANK_PARAM_SIZE
	.align		4
.L_62:
        /*0090*/ 	.byte	0x03, 0x19
        /*0092*/ 	.short	0x002c


	//----- nvinfo : EIATTR_PARAM_CBANK
	.align		4
        /*0094*/ 	.byte	0x04, 0x0a
        /*0096*/ 	.short	(.L_64 - .L_63)
	.align		4
.L_63:
        /*0098*/ 	.word	index@(.nv.constant0._Z6almostPfS_S_S_S_f)
        /*009c*/ 	.short	0x0380
        /*009e*/ 	.short	0x002c


	//----- nvinfo : EIATTR_SW_WAR
	.align		4
.L_64:
        /*00a0*/ 	.byte	0x04, 0x36
        /*00a2*/ 	.short	(.L_66 - .L_65)
.L_65:
        /*00a4*/ 	.word	0x00000008
.L_66:


//--------------------- .nv.info._Z9testGammafPf  --------------------------
	.section	.nv.info._Z9testGammafPf,"",@"SHT_CUDA_INFO"
	.sectionflags	@""
	.align	4


	//----- nvinfo : EIATTR_CUDA_API_VERSION
	.align		4
        /*0000*/ 	.byte	0x04, 0x37
        /*0002*/ 	.short	(.L_68 - .L_67)
.L_67:
        /*0004*/ 	.word	0x00000082


	//----- nvinfo : EIATTR_KPARAM_INFO
	.align		4
.L_68:
        /*0008*/ 	.byte	0x04, 0x17
        /*000a*/ 	.short	(.L_70 - .L_69)
.L_69:
        /*000c*/ 	.word	0x00000000
        /*0010*/ 	.short	0x0001
        /*0012*/ 	.short	0x0008
        /*0014*/ 	.byte	0x00, 0xf5, 0x21, 0x00


	//----- nvinfo : EIATTR_KPARAM_INFO
	.align		4
.L_70:
        /*0018*/ 	.byte	0x04, 0x17
        /*001a*/ 	.short	(.L_72 - .L_71)
.L_71:
        /*001c*/ 	.word	0x00000000
        /*0020*/ 	.short	0x0000
        /*0022*/ 	.short	0x0000
        /*0024*/ 	.byte	0x00, 0xf0, 0x11, 0x00


	//----- nvinfo : EIATTR_SPARSE_MMA_MASK
	.align		4
.L_72:
        /*0028*/ 	.byte	0x03, 0x50
        /*002a*/ 	.short	0x0000


	//----- nvinfo : EIATTR_MAXREG_COUNT
	.align		4
        /*002c*/ 	.byte	0x03, 0x1b
        /*002e*/ 	.short	0x00ff


	//----- nvinfo : EIATTR_MERCURY_ISA_VERSION
	.align		4
        /*0030*/ 	.byte	0x03, 0x5f
        /*0032*/ 	.short	0x0101


	//----- nvinfo : EIATTR_VRC_CTA_INIT_COUNT
	.align		4
        /*0034*/ 	.byte	0x02, 0x4a
	.zero		1
	.zero		1


	//----- nvinfo : EIATTR_EXIT_INSTR_OFFSETS
	.align		4
        /*0038*/ 	.byte	0x04, 0x1c
        /*003a*/ 	.short	(.L_74 - .L_73)


	//   ....[0]....
.L_73:
        /*003c*/ 	.word	0x00003040


	//   ....[1]....
        /*0040*/ 	.word	0x00003e40


	//   ....[2]....
        /*0044*/ 	.word	0x000051e0


	//----- nvinfo : EIATTR_CRS_STACK_SIZE
	.align		4
.L_74:
        /*0048*/ 	.byte	0x04, 0x1e
        /*004a*/ 	.short	(.L_76 - .L_75)
.L_75:
        /*004c*/ 	.word	0x00000000


	//----- nvinfo : EIATTR_CBANK_PARAM_SIZE
	.align		4
.L_76:
        /*0050*/ 	.byte	0x03, 0x19
        /*0052*/ 	.short	0x0010


	//----- nvinfo : EIATTR_PARAM_CBANK
	.align		4
        /*0054*/ 	.byte	0x04, 0x0a
        /*0056*/ 	.short	(.L_78 - .L_77)
	.align		4
.L_77:
        /*0058*/ 	.word	index@(.nv.constant0._Z9testGammafPf)
        /*005c*/ 	.short	0x0380
        /*005e*/ 	.short	0x0010


	//----- nvinfo : EIATTR_SW_WAR
	.align		4
.L_78:
        /*0060*/ 	.byte	0x04, 0x36
        /*0062*/ 	.short	(.L_80 - .L_79)
.L_79:
        /*0064*/ 	.word	0x00000008
.L_80:


//--------------------- .nv.info._Z5eulerPfS_S_S_S_f --------------------------
	.section	.nv.info._Z5eulerPfS_S_S_S_f,"",@"SHT_CUDA_INFO"
	.sectionflags	@""
	.align	4


	//----- nvinfo : EIATTR_CUDA_API_VERSION
	.align		4
        /*0000*/ 	.byte	0x04, 0x37
        /*0002*/ 	.short	(.L_82 - .L_81)
.L_81:
        /*0004*/ 	.word	0x00000082


	//----- nvinfo : EIATTR_KPARAM_INFO
	.align		4
.L_82:
        /*0008*/ 	.byte	0x04, 0x17
        /*000a*/ 	.short	(.L_84 - .L_83)
.L_83:
        /*000c*/ 	.word	0x00000000
        /*0010*/ 	.short	0x0005
        /*0012*/ 	.short	0x0028
        /*0014*/ 	.byte	0x00, 0xf0, 0x11, 0x00


	//----- nvinfo : EIATTR_KPARAM_INFO
	.align		4
.L_84:
        /*0018*/ 	.byte	0x04, 0x17
        /*001a*/ 	.short	(.L_86 - .L_85)
.L_85:
        /*001c*/ 	.word	0x00000000
        /*0020*/ 	.short	0x0004
        /*0022*/ 	.short	0x0020
        /*0024*/ 	.byte	0x00, 0xf5, 0x21, 0x00


	//----- nvinfo : EIATTR_KPARAM_INFO
	.align		4
.L_86:
        /*0028*/ 	.byte	0x04, 0x17
        /*002a*/ 	.short	(.L_88 - .L_87)
.L_87:
        /*002c*/ 	.word	0x00000000
        /*0030*/ 	.short	0x0003
        /*0032*/ 	.short	0x0018
        /*0034*/ 	.byte	0x00, 0xf5, 0x21, 0x00


	//----- nvinfo : EIATTR_KPARAM_INFO
	.align		4
.L_88:
        /*0038*/ 	.byte	0x04, 0x17
        /*003a*/ 	.short	(.L_90 - .L_89)
.L_89:
        /*003c*/ 	.word	0x00000000
        /*0040*/ 	.short	0x0002
        /*0042*/ 	.short	0x0010
        /*0044*/ 	.byte	0x00, 0xf5, 0x21, 0x00


	//----- nvinfo : EIATTR_KPARAM_INFO
	.align		4
.L_90:
        /*0048*/ 	.byte	0x04, 0x17
        /*004a*/ 	.short	(.L_92 - .L_91)
.L_91:
        /*004c*/ 	.word	0x00000000
        /*0050*/ 	.short	0x0001
        /*0052*/ 	.short	0x0008
        /*0054*/ 	.byte	0x00, 0xf5, 0x21, 0x00


	//----- nvinfo : EIATTR_KPARAM_INFO
	.align		4
.L_92:
        /*0058*/ 	.byte	0x04, 0x17
        /*005a*/ 	.short	(.L_94 - .L_93)
.L_93:
        /*005c*/ 	.word	0x00000000
        /*0060*/ 	.short	0x0000
        /*0062*/ 	.short	0x0000
        /*0064*/ 	.byte	0x00, 0xf5, 0x21, 0x00


	//----- nvinfo : EIATTR_SPARSE_MMA_MASK
	.align		4
.L_94:
        /*0068*/ 	.byte	0x03, 0x50
        /*006a*/ 	.short	0x0000


	//----- nvinfo : EIATTR_MAXREG_COUNT
	.align		4
        /*006c*/ 	.byte	0x03, 0x1b
        /*006e*/ 	.short	0x00ff


	//----- nvinfo : EIATTR_NUM_BARRIERS
	.align		4
        /*0070*/ 	.byte	0x02, 0x4c
        /*0072*/ 	.byte	0x01
	.zero		1


	//----- nvinfo : EIATTR_MERCURY_ISA_VERSION
	.align		4
        /*0074*/ 	.byte	0x03, 0x5f
        /*0076*/ 	.short	0x0101


	//----- nvinfo : EIATTR_VRC_CTA_INIT_COUNT
	.align		4
        /*0078*/ 	.byte	0x02, 0x4a
	.zero		1
	.zero		1


	//----- nvinfo : EIATTR_EXIT_INSTR_OFFSETS
	.align		4
        /*007c*/ 	.byte	0x04, 0x1c
        /*007e*/ 	.short	(.L_96 - .L_95)


	//   ....[0]....
.L_95:
        /*0080*/ 	.word	0x00003130


	//   ....[1]....
        /*0084*/ 	.word	0x00003270


	//----- nvinfo : EIATTR_CRS_STACK_SIZE
	.align		4
.L_96:
        /*0088*/ 	.byte	0x04, 0x1e
        /*008a*/ 	.short	(.L_98 - .L_97)
.L_97:
        /*008c*/ 	.word	0x00000000


	//----- nvinfo : EIATTR_CBANK_PARAM_SIZE
	.align		4
.L_98:
        /*0090*/ 	.byte	0x03, 0x19
        /*0092*/ 	.short	0x002c


	//----- nvinfo : EIATTR_PARAM_CBANK
	.align		4
        /*0094*/ 	.byte	0x04, 0x0a
        /*0096*/ 	.short	(.L_100 - .L_99)
	.align		4
.L_99:
        /*0098*/ 	.word	index@(.nv.constant0._Z5eulerPfS_S_S_S_f)
        /*009c*/ 	.short	0x0380
        /*009e*/ 	.short	0x002c


	//----- nvinfo : EIATTR_SW_WAR
	.align		4
.L_100:
        /*00a0*/ 	.byte	0x04, 0x36
        /*00a2*/ 	.short	(.L_102 - .L_101)
.L_101:
        /*00a4*/ 	.word	0x00000008
.L_102:


//--------------------- .nv.callgraph             --------------------------
	.section	.nv.callgraph,"",@"SHT_CUDA_CALLGRAPH"
	.align	4
	.sectionentsize	8
	.align		4
        /*0000*/ 	.word	0x00000000
	.align		4
        /*0004*/ 	.word	0xffffffff
	.align		4
        /*0008*/ 	.word	0x00000000
	.align		4
        /*000c*/ 	.word	0xfffffffe
	.align		4
        /*0010*/ 	.word	0x00000000
	.align		4
        /*0014*/ 	.word	0xfffffffd
	.align		4
        /*0018*/ 	.word	0x00000000
	.align		4
        /*001c*/ 	.word	0xfffffffc


//--------------------- .nv.constant4             --------------------------
	.section	.nv.constant4,"a",@progbits
	.align	8
	.align		8
.nv.constant4:
        /*0000*/ 	.dword	precalc_xorwow_matrix
	.align		8
        /*0008*/ 	.dword	precalc_xorwow_offset_matrix
	.align		8
        /*0010*/ 	.dword	mrg32k3aM1
	.align		8
        /*0018*/ 	.dword	mrg32k3aM2
	.align		8
        /*0020*/ 	.dword	mrg32k3aM1SubSeq
	.align		8
        /*0028*/ 	.dword	mrg32k3aM2SubSeq
	.align		8
        /*0030*/ 	.dword	mrg32k3aM1Seq
	.align		8
        /*0038*/ 	.dword	mrg32k3aM2Seq


//--------------------- .nv.constant3             --------------------------
	.section	.nv.constant3,"a",@progbits
	.align	8
.nv.constant3:
	.type		__cr_lgamma_table,@object
	.size		__cr_lgamma_table,(.L_8 - __cr_lgamma_table)
__cr_lgamma_table:
        /*0000*/ 	.byte	0x00, 0x00, 0x00, 0x00, 0x00, 0x00, 0x00, 0x00, 0x00, 0x00, 0x00, 0x00, 0x00, 0x00, 0x00, 0x00
        /*0010*/ 	.byte	0xef, 0x39, 0xfa, 0xfe, 0x42, 0x2e, 0xe6, 0x3f, 0x02, 0x20, 0x2a, 0xfa, 0x0b, 0xab, 0xfc, 0x3f
        /*0020*/ 	.byte	0xf9, 0x2c, 0x92, 0x7c, 0xa7, 0x6c, 0x09, 0x40, 0xc9, 0x79, 0x44, 0x3c, 0x64, 0x26, 0x13, 0x40
        /*0030*/ 	.byte	0xca, 0x01, 0xcf, 0x3a, 0x27, 0x51, 0x1a, 0x40, 0x30, 0xcc, 0x2d, 0xf3, 0xe1, 0x0c, 0x21, 0x40
        /*0040*/ 	.byte	0x0d, 0xb7, 0xfc, 0x82, 0x8e, 0x35, 0x25, 0x40
.L_8:


//--------------------- .text._Z6almostPfS_S_S_S_f --------------------------
	.section	.text._Z6almostPfS_S_S_S_f,"ax",@progbits
	.align	128
        .global         _Z6almostPfS_S_S_S_f
        .type           _Z6almostPfS_S_S_S_f,@function
        .size           _Z6almostPfS_S_S_S_f,(.L_x_211 - _Z6almostPfS_S_S_S_f)
        .other          _Z6almostPfS_S_S_S_f,@"STO_CUDA_ENTRY STV_DEFAULT"
_Z6almostPfS_S_S_S_f:
.text._Z6almostPfS_S_S_S_f:
[----:B------:R-:W-:Y:S01]  /*0000*/  LDC R1, c[0x0][0x37c] ;  /* 0x0000df00ff017b82 */ /* 0x000fe20000000800 */
[----:B------:R-:W0:Y:S07]  /*0010*/  S2R R15, SR_CTAID.X ;  /* 0x00000000000f7919 */ /* 0x000e2e0000002500 */
[----:B------:R-:W0:Y:S01]  /*0020*/  LDC.64 R6, c[0x0][0x3a0] ;  /* 0x0000e800ff067b82 */ /* 0x000e220000000a00 */
[----:B------:R-:W1:Y:S07]  /*0030*/  LDCU.64 UR6, c[0x0][0x358] ;  /* 0x00006b00ff0677ac */ /* 0x000e6e0008000a00 */
[----:B------:R-:W2:Y:S08]  /*0040*/  LDC.64 R10, c[0x0][0x388] ;  /* 0x0000e200ff0a7b82 */ /* 0x000eb00000000a00 */
[----:B------:R-:W3:Y:S08]  /*0050*/  LDC.64 R4, c[0x0][0x390] ;  /* 0x0000e400ff047b82 */ /* 0x000ef00000000a00 */
[----:B------:R-:W4:Y:S01]  /*0060*/  LDC.64 R8, c[0x0][0x398] ;  /* 0x0000e600ff087b82 */ /* 0x000f220000000a00 */
[----:B0-----:R-:W-:-:S05]  /*0070*/  IMAD.WIDE.U32 R6, R15, 0x4, R6 ;  /* 0x000000040f067825 */ /* 0x001fca00078e0006 */
[----:B-1----:R-:W4:Y:S01]  /*0080*/  LDG.E R17, desc[UR6][R6.64] ;  /* 0x0000000606117981 */ /* 0x002f22000c1e1900 */
[----:B--2---:R-:W-:-:S05]  /*0090*/  IMAD.WIDE.U32 R10, R15, 0x4, R10 ;  /* 0x000000040f0a7825 */ /* 0x004fca00078e000a */
[----:B------:R0:W2:Y:S01]  /*00a0*/  LDG.E R0, desc[UR6][R10.64] ;  /* 0x000000060a007981 */ /* 0x0000a2000c1e1900 */
[----:B---3--:R-:W-:-:S04]  /*00b0*/  IMAD.WIDE.U32 R4, R15, 0x4, R4 ;  /* 0x000000040f047825 */ /* 0x008fc800078e0004 */
[C---:B----4-:R-:W-:Y:S01]  /*00c0*/  IMAD.WIDE.U32 R8, R15.reuse, 0x4, R8 ;  /* 0x000000040f087825 */ /* 0x050fe200078e0008 */
[----:B------:R1:W5:Y:S04]  /*00d0*/  LDG.E R19, desc[UR6][R4.64] ;  /* 0x0000000604137981 */ /* 0x000368000c1e1900 */
[----:B------:R1:W5:Y:S01]  /*00e0*/  LDG.E R13, desc[UR6][R8.64] ;  /* 0x00000006080d7981 */ /* 0x000362000c1e1900 */
[----:B------:R-:W0:Y:S01]  /*00f0*/  LDCU UR8, c[0x0][0x360] ;  /* 0x00006c00ff0877ac */ /* 0x000e220008000800 */
[----:B------:R-:W0:Y:S02]  /*0100*/  S2R R2, SR_TID.X ;  /* 0x0000000000027919 */ /* 0x000e240000002100 */
[----:B0-----:R-:W-:Y:S01]  /*0110*/  IMAD R11, R15, UR8, R2 ;  /* 0x000000080f0b7c24 */ /* 0x001fe2000f8e0202 */
[----:B------:R-:W0:Y:S08]  /*0120*/  MUFU.RCP R12, R17 ;  /* 0x00000011000c7308 */ /* 0x000e300000001000 */
[----:B--2---:R-:W2:Y:S01]  /*0130*/  FCHK P0, R0, R17 ;  /* 0x0000001100007302 */ /* 0x004ea20000000000 */
[----:B0-----:R-:W-:-:S04]  /*0140*/  FFMA R3, -R17, R12, 1 ;  /* 0x3f80000011037423 */ /* 0x001fc8000000010c */
[----:B------:R-:W-:-:S04]  /*0150*/  FFMA R3, R12, R3, R12 ;  /* 0x000000030c037223 */ /* 0x000fc8000000000c */
[----:B------:R-:W-:-:S04]  /*0160*/  FFMA R6, R0, R3, RZ ;  /* 0x0000000300067223 */ /* 0x000fc800000000ff */
[----:B------:R-:W-:-:S04]  /*0170*/  FFMA R7, -R17, R6, R0 ;  /* 0x0000000611077223 */ /* 0x000fc80000000100 */
[----:B------:R-:W-:Y:S01]  /*0180*/  FFMA R3, R3, R7, R6 ;  /* 0x0000000703037223 */ /* 0x000fe20000000006 */
[----:B-12---:R-:W-:Y:S06]  /*0190*/  @!P0 BRA `(.L_x_0) ;  /* 0x0000000000148947 */ /* 0x006fec0003800000 */
[----:B------:R-:W-:Y:S01]  /*01a0*/  IMAD.MOV.U32 R22, RZ, RZ, R0 ;  /* 0x000000ffff167224 */ /* 0x000fe200078e0000 */
[----:B------:R-:W-:Y:S01]  /*01b0*/  MOV R24, 0x1e0 ;  /* 0x000001e000187802 */ /* 0x000fe20000000f00 */
[----:B------:R-:W-:-:S07]  /*01c0*/  IMAD.MOV.U32 R23, RZ, RZ, R17 ;  /* 0x000000ffff177224 */ /* 0x000fce00078e0011 */
[----:B-----5:R-:W-:Y:S05]  /*01d0*/  CALL.REL.NOINC `($__internal_4_$__cuda_sm3x_div_rn_noftz_f32_slowpath) ;  /* 0x0000008000907944 */ /* 0x020fea0003c00000 */
[----:B------:R-:W-:-:S07]  /*01e0*/  IMAD.MOV.U32 R3, RZ, RZ, R38 ;  /* 0x000000ffff037224 */ /* 0x000fce00078e0026 */
.L_x_0:
[----:B------:R-:W-:Y:S01]  /*01f0*/  ISETP.NE.AND P0, PT, R11, RZ, PT ;  /* 0x000000ff0b00720c */ /* 0x000fe20003f05270 */
[----:B------:R-:W-:Y:S01]  /*0200*/  BSSY.RECONVERGENT B0, `(.L_x_1) ;  /* 0x00002a3000007945 */ /* 0x000fe20003800200 */
[----:B------:R-:W-:Y:S02]  /*0210*/  HFMA2 R33, -RZ, RZ, -36000, 0.000789642333984375 ;  /* 0xf8651278ff217431 */ /* 0x000fe400000001ff */
[----:B------:R-:W-:Y:S02]  /*0220*/  IMAD.MOV.U32 R48, RZ, RZ, -0x975f8c ;  /* 0xff68a074ff307424 */ /* 0x000fe400078e00ff */
[----:B------:R-:W-:Y:S02]  /*0230*/  IMAD.MOV.U32 R4, RZ, RZ, -0x75bd8fc ;  /* 0xf8a42704ff047424 */ /* 0x000fe400078e00ff */
[----:B------:R-:W-:Y:S02]  /*0240*/  IMAD.MOV.U32 R32, RZ, RZ, -0x12697946 ;  /* 0xed9686baff207424 */ /* 0x000fe400078e00ff */
[----:B------:R-:W-:-:S03]  /*0250*/  IMAD.MOV.U32 R5, RZ, RZ, -0x23270784 ;  /* 0xdcd8f87cff057424 */ /* 0x000fc600078e00ff */
[----:B------:R-:W-:Y:S05]  /*0260*/  @!P0 BRA `(.L_x_2) ;  /* 0x0000002800708947 */ /* 0x000fea0003800000 */
[----:B------:R-:W-:Y:S01]  /*0270*/  SHF.R.S32.HI R10, RZ, 0x1f, R11 ;  /* 0x0000001fff0a7819 */ /* 0x000fe2000001140b */
[----:B------:R-:W-:Y:S01]  /*0280*/  IMAD.MOV.U32 R12, RZ, RZ, -0x975f8c ;  /* 0xff68a074ff0c7424 */ /* 0x000fe200078e00ff */
[----:B------:R-:W-:Y:S01]  /*0290*/  MOV R20, RZ ;  /* 0x000000ff00147202 */ /* 0x000fe20000000f00 */
[----:B------:R-:W-:Y:S02]  /*02a0*/  IMAD.MOV.U32 R14, RZ, RZ, -0x12697946 ;  /* 0xed9686baff0e7424 */ /* 0x000fe400078e00ff */
[----:B------:R-:W-:Y:S02]  /*02b0*/  IMAD.MOV.U32 R15, RZ, RZ, -0x75bd8fc ;  /* 0xf8a42704ff0f7424 */ /* 0x000fe400078e00ff */
[----:B------:R-:W-:Y:S02]  /*02c0*/  IMAD.MOV.U32 R16, RZ, RZ, -0x23270784 ;  /* 0xdcd8f87cff107424 */ /* 0x000fe400078e00ff */
[----:B------:R-:W-:Y:S02]  /*02d0*/  IMAD.MOV.U32 R18, RZ, RZ, -0x79aed88 ;  /* 0xf8651278ff127424 */ /* 0x000fe400078e00ff */
[----:B------:R-:W-:-:S02]  /*02e0*/  IMAD.MOV.U32 R48, RZ, RZ, -0x975f8c ;  /* 0xff68a074ff307424 */ /* 0x000fc400078e00ff */
[----:B------:R-:W-:Y:S02]  /*02f0*/  IMAD.MOV.U32 R32, RZ, RZ, -0x12697946 ;  /* 0xed9686baff207424 */ /* 0x000fe400078e00ff */
[----:B------:R-:W-:Y:S02]  /*0300*/  IMAD.MOV.U32 R4, RZ, RZ, -0x75bd8fc ;  /* 0xf8a42704ff047424 */ /* 0x000fe400078e00ff */
[----:B------:R-:W-:Y:S02]  /*0310*/  IMAD.MOV.U32 R5, RZ, RZ, -0x23270784 ;  /* 0xdcd8f87cff057424 */ /* 0x000fe400078e00ff */
[----:B------:R-:W-:-:S07]  /*0320*/  IMAD.MOV.U32 R33, RZ, RZ, -0x79aed88 ;  /* 0xf8651278ff217424 */ /* 0x000fce00078e00ff */
.L_x_11:
[----:B------:R-:W-:Y:S01]  /*0330*/  LOP3.LUT R36, R11, 0x3, RZ, 0xc0, !PT ;  /* 0x000000030b247812 */ /* 0x000fe200078ec0ff */
[----:B------:R-:W-:Y:S03]  /*0340*/  BSSY.RECONVERGENT B1, `(.L_x_3) ;  /* 0x0000288000017945 */ /* 0x000fe60003800200 */
[----:B------:R-:W-:-:S04]  /*0350*/  ISETP.NE.U32.AND P0, PT, R36, RZ, PT ;  /* 0x000000ff2400720c */ /* 0x000fc80003f05070 */
[----:B------:R-:W-:-:S13]  /*0360*/  ISETP.NE.AND.EX P0, PT, RZ, RZ, PT, P0 ;  /* 0x000000ffff00720c */ /* 0x000fda0003f05300 */
[----:B------:R-:W-:Y:S05]  /*0370*/  @!P0 BRA `(.L_x_4) ;  /* 0x0000002800108947 */ /* 0x000fea0003800000 */
[----:B------:R-:W0:Y:S01]  /*0380*/  LDC.64 R6, c[0x4][RZ] ;  /* 0x01000000ff067b82 */ /* 0x000e220000000a00 */
[----:B------:R-:W-:Y:S02]  /*0390*/  CS2R R32, SRZ ;  /* 0x0000000000207805 */ /* 0x000fe4000001ff00 */
[----:B------:R-:W-:Y:S01]  /*03a0*/  CS2R R4, SRZ ;  /* 0x0000000000047805 */ /* 0x000fe2000001ff00 */
[----:B------:R-:W-:Y:S01]  /*03b0*/  IMAD.MOV.U32 R48, RZ, RZ, RZ ;  /* 0x000000ffff307224 */ /* 0x000fe200078e00ff */
[----:B------:R-:W-:Y:S01]  /*03c0*/  MOV R38, RZ ;  /* 0x000000ff00267202 */ /* 0x000fe20000000f00 */
[----:B0-----:R-:W-:-:S07]  /*03d0*/  IMAD.WIDE.U32 R6, R20, 0xc80, R6 ;  /* 0x00000c8014067825 */ /* 0x001fce00078e0006 */
.L_x_6:
[C---:B------:R-:W-:Y:S01]  /*03e0*/  IMAD.SHL.U32 R8, R38.reuse, 0x4, RZ ;  /* 0x0000000426087824 */ /* 0x040fe200078e00ff */
[----:B------:R-:W-:Y:S01]  /*03f0*/  UMOV UR4, URZ ;  /* 0x000000ff00047c82 */ /* 0x000fe20008000000 */
[----:B------:R-:W-:-:S03]  /*0400*/  IMAD.SHL.U32 R41, R38, 0x20, RZ ;  /* 0x0000002026297824 */ /* 0x000fc600078e00ff */
[C---:B------:R-:W-:Y:S02]  /*0410*/  ISETP.EQ.AND P0, PT, R8.reuse, -0x4, PT ;  /* 0xfffffffc0800780c */ /* 0x040fe40003f02270 */
[C---:B------:R-:W-:Y:S02]  /*0420*/  ISETP.EQ.AND P1, PT, R8.reuse, RZ, PT ;  /* 0x000000ff0800720c */ /* 0x040fe40003f22270 */
[C---:B------:R-:W-:Y:S02]  /*0430*/  ISETP.EQ.AND P2, PT, R8.reuse, 0x4, PT ;  /* 0x000000040800780c */ /* 0x040fe40003f42270 */
[----:B------:R-:W-:-:S07]  /*0440*/  ISETP.EQ.AND P3, PT, R8, 0x8, PT ;  /* 0x000000080800780c */ /* 0x000fce0003f62270 */
[----:B------:R-:W-:Y:S01]  /*0450*/  @P0 IMAD.MOV.U32 R40, RZ, RZ, -0x2dfc5089 ;  /* 0xd203af77ff280424 */ /* 0x000fe200078e00ff */
[C---:B------:R-:W-:Y:S01]  /*0460*/  ISETP.EQ.AND P0, PT, R8.reuse, 0xc, PT ;  /* 0x0000000c0800780c */ /* 0x040fe20003f02270 */
[----:B------:R-:W-:Y:S01]  /*0470*/  @P1 IMAD.MOV.U32 R40, RZ, RZ, R12 ;  /* 0x000000ffff281224 */ /* 0x000fe200078e000c */
[C---:B------:R-:W-:Y:S01]  /*0480*/  ISETP.EQ.AND P1, PT, R8.reuse, 0x10, PT ;  /* 0x000000100800780c */ /* 0x040fe20003f22270 */
[----:B------:R-:W-:Y:S01]  /*0490*/  @P2 IMAD.MOV.U32 R40, RZ, RZ, R14 ;  /* 0x000000ffff282224 */ /* 0x000fe200078e000e */
[C---:B------:R-:W-:Y:S01]  /*04a0*/  ISETP.EQ.AND P2, PT, R8.reuse, 0x14, PT ;  /* 0x000000140800780c */ /* 0x040fe20003f42270 */
[----:B------:R-:W-:Y:S01]  /*04b0*/  @P3 IMAD.MOV.U32 R40, RZ, RZ, R15 ;  /* 0x000000ffff283224 */ /* 0x000fe200078e000f */
[----:B------:R-:W-:-:S07]  /*04c0*/  ISETP.EQ.AND P3, PT, R8, 0x18, PT ;  /* 0x000000180800780c */ /* 0x000fce0003f62270 */
[----:B------:R-:W-:Y:S01]  /*04d0*/  @P0 IMAD.MOV.U32 R40, RZ, RZ, R16 ;  /* 0x000000ffff280224 */ /* 0x000fe200078e0010 */
[C---:B------:R-:W-:Y:S02]  /*04e0*/  ISETP.EQ.AND P0, PT, R8.reuse, 0x1c, PT ;  /* 0x0000001c0800780c */ /* 0x040fe40003f02270 */
[----:B------:R-:W-:Y:S01]  /*04f0*/  @P1 MOV R40, R18 ;  /* 0x0000001200281202 */ /* 0x000fe20000000f00 */
[--C-:B------:R-:W-:Y:S01]  /*0500*/  @P2 IMAD.MOV.U32 R40, RZ, RZ, R0.reuse ;  /* 0x000000ffff282224 */ /* 0x100fe200078e0000 */
[C---:B------:R-:W-:Y:S01]  /*0510*/  ISETP.EQ.AND P1, PT, R8.reuse, 0x20, PT ;  /* 0x000000200800780c */ /* 0x040fe20003f22270 */
[----:B------:R-:W-:Y:S01]  /*0520*/  @P3 IMAD.MOV.U32 R40, RZ, RZ, R0 ;  /* 0x000000ffff283224 */ /* 0x000fe200078e0000 */
[C---:B------:R-:W-:Y:S02]  /*0530*/  ISETP.EQ.AND P2, PT, R8.reuse, 0x24, PT ;  /* 0x000000240800780c */ /* 0x040fe40003f42270 */
[----:B------:R-:W-:-:S05]  /*0540*/  ISETP.EQ.AND P3, PT, R8, 0x28, PT ;  /* 0x000000280800780c */ /* 0x000fca0003f62270 */
[----:B------:R-:W-:-:S04]  /*0550*/  @P0 IMAD.MOV.U32 R40, RZ, RZ, R0 ;  /* 0x000000ffff280224 */ /* 0x000fc800078e0000 */
[--C-:B------:R-:W-:Y:S02]  /*0560*/  @P1 IMAD.MOV.U32 R40, RZ, RZ, R0.reuse ;  /* 0x000000ffff281224 */ /* 0x100fe400078e0000 */
[----:B------:R-:W-:Y:S02]  /*0570*/  @P2 IMAD.MOV.U32 R40, RZ, RZ, R0 ;  /* 0x000000ffff282224 */ /* 0x000fe400078e0000 */
[----:B------:R-:W-:-:S07]  /*0580*/  @P3 MOV R40, R0 ;  /* 0x0000000000283202 */ /* 0x000fce0000000f00 */
.L_x_5:
[----:B------:R-:W-:Y:S01]  /*0590*/  SHF.R.U32.HI R42, RZ, UR4, R40 ;  /* 0x00000004ff2a7c19 */ /* 0x000fe20008011628 */
[----:B------:R-:W-:-:S03]  /*05a0*/  VIADD R8, R41, UR4 ;  /* 0x0000000429087c36 */ /* 0x000fc60008000000 */
[----:B------:R-:W-:-:S04]  /*05b0*/  LOP3.LUT R9, R42, 0x1, RZ, 0xc0, !PT ;  /* 0x000000012a097812 */ /* 0x000fc800078ec0ff */
[----:B------:R-:W-:Y:S01]  /*05c0*/  ISETP.NE.U32.AND P0, PT, R9, 0x1, PT ;  /* 0x000000010900780c */ /* 0x000fe20003f05070 */
[----:B------:R-:W-:-:S03]  /*05d0*/  IMAD R9, R8, 0x5, RZ ;  /* 0x0000000508097824 */ /* 0x000fc600078e02ff */
[----:B------:R-:W-:Y:S01]  /*05e0*/  R2P PR, R42, 0x7e ;  /* 0x0000007e2a007804 */ /* 0x000fe20000000000 */
[----:B------:R-:W-:-:S08]  /*05f0*/  IMAD.WIDE.U32 R8, R9, 0x4, R6 ;  /* 0x0000000409087825 */ /* 0x000fd000078e0006 */
[----:B------:R-:W2:Y:S04]  /*0600*/  @!P0 LDG.E R22, desc[UR6][R8.64+0xc] ;  /* 0x00000c0608168981 */ /* 0x000ea8000c1e1900 */
[----:B------:R-:W3:Y:S04]  /*0610*/  @!P0 LDG.E R24, desc[UR6][R8.64+0x10] ;  /* 0x0000100608188981 */ /* 0x000ee8000c1e1900 */
[----:B------:R-:W4:Y:S04]  /*0620*/  @!P0 LDG.E R21, desc[UR6][R8.64] ;  /* 0x0000000608158981 */ /* 0x000f28000c1e1900 */
[----:B------:R-:W4:Y:S04]  /*0630*/  @!P0 LDG.E R23, desc[UR6][R8.64+0x4] ;  /* 0x0000040608178981 */ /* 0x000f28000c1e1900 */
[----:B------:R-:W4:Y:S04]  /*0640*/  @!P0 LDG.E R25, desc[UR6][R8.64+0x8] ;  /* 0x0000080608198981 */ /* 0x000f28000c1e1900 */
[----:B------:R-:W4:Y:S04]  /*0650*/  @P1 LDG.E R28, desc[UR6][R8.64+0x24] ;  /* 0x00002406081c1981 */ /* 0x000f28000c1e1900 */
        /* <DEDUP_REMOVED lines=14> */
[----:B------:R-:W4:Y:S01]  /*0740*/  @P6 LDG.E R47, desc[UR6][R8.64+0x80] ;  /* 0x00008006082f6981 */ /* 0x000f22000c1e1900 */
[----:B--2---:R-:W-:-:S03]  /*0750*/  @!P0 LOP3.LUT R5, R5, R22, RZ, 0x3c, !PT ;  /* 0x0000001605058212 */ /* 0x004fc600078e3cff */
[----:B------:R-:W2:Y:S01]  /*0760*/  @P2 LDG.E R22, desc[UR6][R8.64+0x34] ;  /* 0x0000340608162981 */ /* 0x000ea2000c1e1900 */
[----:B---3--:R-:W-:-:S03]  /*0770*/  @!P0 LOP3.LUT R33, R33, R24, RZ, 0x3c, !PT ;  /* 0x0000001821218212 */ /* 0x008fc600078e3cff */
[----:B------:R-:W3:Y:S01]  /*0780*/  @P3 LDG.E R24, desc[UR6][R8.64+0x48] ;  /* 0x0000480608183981 */ /* 0x000ee2000c1e1900 */
[----:B----4-:R-:W-:-:S03]  /*0790*/  @!P0 LOP3.LUT R48, R48, R21, RZ, 0x3c, !PT ;  /* 0x0000001530308212 */ /* 0x010fc600078e3cff */
[----:B------:R-:W4:Y:S01]  /*07a0*/  @P3 LDG.E R21, desc[UR6][R8.64+0x3c] ;  /* 0x00003c0608153981 */ /* 0x000f22000c1e1900 */
[----:B------:R-:W-:-:S03]  /*07b0*/  @!P0 LOP3.LUT R32, R32, R23, RZ, 0x3c, !PT ;  /* 0x0000001720208212 */ /* 0x000fc600078e3cff */
[----:B------:R-:W4:Y:S01]  /*07c0*/  @P3 LDG.E R23, desc[UR6][R8.64+0x40] ;  /* 0x0000400608173981 */ /* 0x000f22000c1e1900 */
[----:B------:R-:W-:-:S03]  /*07d0*/  @!P0 LOP3.LUT R4, R4, R25, RZ, 0x3c, !PT ;  /* 0x0000001904048212 */ /* 0x000fc600078e3cff */
[----:B------:R-:W4:Y:S01]  /*07e0*/  @P3 LDG.E R25, desc[UR6][R8.64+0x44] ;  /* 0x0000440608193981 */ /* 0x000f22000c1e1900 */
[----:B------:R-:W-:Y:S02]  /*07f0*/  LOP3.LUT P0, RZ, R42, 0x80, RZ, 0xc0, !PT ;  /* 0x000000802aff7812 */ /* 0x000fe4000780c0ff */
[----:B------:R-:W-:Y:S02]  /*0800*/  @P1 LOP3.LUT R33, R33, R28, RZ, 0x3c, !PT ;  /* 0x0000001c21211212 */ /* 0x000fe400078e3cff */
[----:B------:R-:W4:Y:S01]  /*0810*/  @P5 LDG.E R28, desc[UR6][R8.64+0x70] ;  /* 0x00007006081c5981 */ /* 0x000f22000c1e1900 */
[----:B------:R-:W-:-:S03]  /*0820*/  @P1 LOP3.LUT R48, R48, R27, RZ, 0x3c, !PT ;  /* 0x0000001b30301212 */ /* 0x000fc600078e3cff */
        /* <DEDUP_REMOVED lines=18> */
[----:B------:R-:W4:Y:S04]  /*0950*/  @P0 LDG.E R51, desc[UR6][R8.64+0x90] ;  /* 0x0000900608330981 */ /* 0x000f28000c1e1900 */
[----:B------:R-:W4:Y:S04]  /*0960*/  @P0 LDG.E R53, desc[UR6][R8.64+0x94] ;  /* 0x0000940608350981 */ /* 0x000f28000c1e1900 */
[----:B------:R-:W4:Y:S04]  /*0970*/  @P0 LDG.E R34, desc[UR6][R8.64+0x98] ;  /* 0x0000980608220981 */ /* 0x000f28000c1e1900 */
[----:B------:R-:W4:Y:S01]  /*0980*/  @P0 LDG.E R44, desc[UR6][R8.64+0x9c] ;  /* 0x00009c06082c0981 */ /* 0x000f22000c1e1900 */
[----:B------:R-:W-:-:S04]  /*0990*/  @P5 LOP3.LUT R33, R33, R46, RZ, 0x3c, !PT ;  /* 0x0000002e21215212 */ /* 0x000fc800078e3cff */
[----:B------:R-:W-:Y:S02]  /*09a0*/  @P6 LOP3.LUT R33, R33, R50, RZ, 0x3c, !PT ;  /* 0x0000003221216212 */ /* 0x000fe400078e3cff */
[----:B--2---:R-:W-:-:S04]  /*09b0*/  @P2 LOP3.LUT R5, R5, R22, RZ, 0x3c, !PT ;  /* 0x0000001605052212 */ /* 0x004fc800078e3cff */
[----:B---3--:R-:W-:Y:S02]  /*09c0*/  @P3 LOP3.LUT R5, R5, R24, RZ, 0x3c, !PT ;  /* 0x0000001805053212 */ /* 0x008fe400078e3cff */
[----:B----4-:R-:W-:Y:S02]  /*09d0*/  @P3 LOP3.LUT R48, R48, R21, RZ, 0x3c, !PT ;  /* 0x0000001530303212 */ /* 0x010fe400078e3cff */
[----:B------:R-:W-:Y:S02]  /*09e0*/  @P3 LOP3.LUT R32, R32, R23, RZ, 0x3c, !PT ;  /* 0x0000001720203212 */ /* 0x000fe400078e3cff */
[----:B------:R-:W-:Y:S02]  /*09f0*/  @P3 LOP3.LUT R4, R4, R25, RZ, 0x3c, !PT ;  /* 0x0000001904043212 */ /* 0x000fe400078e3cff */
[----:B------:R-:W-:Y:S02]  /*0a00*/  @P4 LOP3.LUT R48, R48, R27, RZ, 0x3c, !PT ;  /* 0x0000001b30304212 */ /* 0x000fe400078e3cff */
[----:B------:R-:W-:-:S02]  /*0a10*/  @P4 LOP3.LUT R32, R32, R29, RZ, 0x3c, !PT ;  /* 0x0000001d20204212 */ /* 0x000fc400078e3cff */
[----:B------:R-:W-:Y:S02]  /*0a20*/  @P4 LOP3.LUT R4, R4, R31, RZ, 0x3c, !PT ;  /* 0x0000001f04044212 */ /* 0x000fe400078e3cff */
[----:B------:R-:W-:-:S04]  /*0a30*/  @P4 LOP3.LUT R5, R5, R26, RZ, 0x3c, !PT ;  /* 0x0000001a05054212 */ /* 0x000fc800078e3cff */
[----:B------:R-:W-:Y:S02]  /*0a40*/  @P5 LOP3.LUT R5, R5, R28, RZ, 0x3c, !PT ;  /* 0x0000001c05055212 */ /* 0x000fe400078e3cff */
[----:B------:R-:W-:Y:S02]  /*0a50*/  @P5 LOP3.LUT R48, R48, R35, RZ, 0x3c, !PT ;  /* 0x0000002330305212 */ /* 0x000fe400078e3cff */
[----:B------:R-:W-:Y:S02]  /*0a60*/  @P5 LOP3.LUT R32, R32, R37, RZ, 0x3c, !PT ;  /* 0x0000002520205212 */ /* 0x000fe400078e3cff */
[----:B------:R-:W-:Y:S02]  /*0a70*/  @P5 LOP3.LUT R4, R4, R39, RZ, 0x3c, !PT ;  /* 0x0000002704045212 */ /* 0x000fe400078e3cff */
[----:B------:R-:W-:Y:S02]  /*0a80*/  @P6 LOP3.LUT R48, R48, R43, RZ, 0x3c, !PT ;  /* 0x0000002b30306212 */ /* 0x000fe400078e3cff */
[----:B------:R-:W-:-:S02]  /*0a90*/  @P6 LOP3.LUT R32, R32, R45, RZ, 0x3c, !PT ;  /* 0x0000002d20206212 */ /* 0x000fc400078e3cff */
[----:B------:R-:W-:Y:S02]  /*0aa0*/  @P6 LOP3.LUT R4, R4, R47, RZ, 0x3c, !PT ;  /* 0x0000002f04046212 */ /* 0x000fe400078e3cff */
[----:B------:R-:W-:Y:S02]  /*0ab0*/  @P6 LOP3.LUT R5, R5, R30, RZ, 0x3c, !PT ;  /* 0x0000001e05056212 */ /* 0x000fe400078e3cff */
[----:B------:R-:W-:Y:S02]  /*0ac0*/  @P0 LOP3.LUT R48, R48, R49, RZ, 0x3c, !PT ;  /* 0x0000003130300212 */ /* 0x000fe400078e3cff */
[----:B------:R-:W-:Y:S02]  /*0ad0*/  @P0 LOP3.LUT R32, R32, R51, RZ, 0x3c, !PT ;  /* 0x0000003320200212 */ /* 0x000fe400078e3cff */
[----:B------:R-:W-:Y:S02]  /*0ae0*/  @P0 LOP3.LUT R4, R4, R53, RZ, 0x3c, !PT ;  /* 0x0000003504040212 */ /* 0x000fe400078e3cff */
[----:B------:R-:W-:-:S02]  /*0af0*/  @P0 LOP3.LUT R5, R5, R34, RZ, 0x3c, !PT ;  /* 0x0000002205050212 */ /* 0x000fc400078e3cff */
[----:B------:R-:W-:Y:S02]  /*0b00*/  @P0 LOP3.LUT R33, R33, R44, RZ, 0x3c, !PT ;  /* 0x0000002c21210212 */ /* 0x000fe400078e3cff */
[----:B------:R-:W-:-:S13]  /*0b10*/  R2P PR, R42.B1, 0x7f ;  /* 0x0000007f2a007804 */ /* 0x000fda0000001000 */
[----:B------:R-:W2:Y:S04]  /*0b20*/  @P0 LDG.E R23, desc[UR6][R8.64+0xa0] ;  /* 0x0000a00608170981 */ /* 0x000ea8000c1e1900 */
[----:B------:R-:W3:Y:S04]  /*0b30*/  @P0 LDG.E R25, desc[UR6][R8.64+0xa4] ;  /* 0x0000a40608190981 */ /* 0x000ee8000c1e1900 */
        /* <DEDUP_REMOVED lines=17> */
[----:B--2---:R-:W-:-:S03]  /*0c50*/  @P0 LOP3.LUT R48, R48, R23, RZ, 0x3c, !PT ;  /* 0x0000001730300212 */ /* 0x004fc600078e3cff */
[----:B------:R-:W2:Y:S01]  /*0c60*/  @P3 LDG.E R23, desc[UR6][R8.64+0xe0] ;  /* 0x0000e00608173981 */ /* 0x000ea2000c1e1900 */
[----:B---3--:R-:W-:-:S03]  /*0c70*/  @P0 LOP3.LUT R32, R32, R25, RZ, 0x3c, !PT ;  /* 0x0000001920200212 */ /* 0x008fc600078e3cff */
[----:B------:R-:W3:Y:S01]  /*0c80*/  @P3 LDG.E R25, desc[UR6][R8.64+0xe4] ;  /* 0x0000e40608193981 */ /* 0x000ee2000c1e1900 */
[----:B----4-:R-:W-:-:S03]  /*0c90*/  @P0 LOP3.LUT R5, R5, R22, RZ, 0x3c, !PT ;  /* 0x0000001605050212 */ /* 0x010fc600078e3cff */
[----:B------:R-:W4:Y:S01]  /*0ca0*/  @P3 LDG.E R22, desc[UR6][R8.64+0xe8] ;  /* 0x0000e80608163981 */ /* 0x000f22000c1e1900 */
[----:B------:R-:W-:-:S03]  /*0cb0*/  @P0 LOP3.LUT R33, R33, R24, RZ, 0x3c, !PT ;  /* 0x0000001821210212 */ /* 0x000fc600078e3cff */
[----:B------:R-:W4:Y:S01]  /*0cc0*/  @P3 LDG.E R24, desc[UR6][R8.64+0xec] ;  /* 0x0000ec0608183981 */ /* 0x000f22000c1e1900 */
[----:B------:R-:W-:Y:S02]  /*0cd0*/  @P0 LOP3.LUT R4, R4, R27, RZ, 0x3c, !PT ;  /* 0x0000001b04040212 */ /* 0x000fe400078e3cff */
[----:B------:R-:W-:Y:S01]  /*0ce0*/  LOP3.LUT P0, RZ, R42, 0x8000, RZ, 0xc0, !PT ;  /* 0x000080002aff7812 */ /* 0x000fe2000780c0ff */
        /* <DEDUP_REMOVED lines=25> */
[----:B------:R-:W4:Y:S04]  /*0e80*/  @P0 LDG.E R51, desc[UR6][R8.64+0x134] ;  /* 0x0001340608330981 */ /* 0x000f28000c1e1900 */
[----:B------:R-:W4:Y:S04]  /*0e90*/  @P0 LDG.E R50, desc[UR6][R8.64+0x13c] ;  /* 0x00013c0608320981 */ /* 0x000f28000c1e1900 */
[----:B------:R-:W4:Y:S01]  /*0ea0*/  @P0 LDG.E R46, desc[UR6][R8.64+0x138] ;  /* 0x00013806082e0981 */ /* 0x000f22000c1e1900 */
[----:B------:R-:W-:-:S04]  /*0eb0*/  UIADD3 UR4, UPT, UPT, UR4, 0x10, URZ ;  /* 0x0000001004047890 */ /* 0x000fc8000fffe0ff */
[----:B------:R-:W-:Y:S01]  /*0ec0*/  UISETP.NE.AND UP0, UPT, UR4, 0x20, UPT ;  /* 0x000000200400788c */ /* 0x000fe2000bf05270 */
[----:B--2---:R-:W-:Y:S02]  /*0ed0*/  @P3 LOP3.LUT R32, R32, R23, RZ, 0x3c, !PT ;  /* 0x0000001720203212 */ /* 0x004fe400078e3cff */
[----:B---3--:R-:W-:Y:S02]  /*0ee0*/  @P3 LOP3.LUT R4, R4, R25, RZ, 0x3c, !PT ;  /* 0x0000001904043212 */ /* 0x008fe400078e3cff */
[----:B----4-:R-:W-:Y:S02]  /*0ef0*/  @P3 LOP3.LUT R5, R5, R22, RZ, 0x3c, !PT ;  /* 0x0000001605053212 */ /* 0x010fe400078e3cff */
        /* <DEDUP_REMOVED lines=20> */
[----:B------:R-:W-:Y:S01]  /*1040*/  @P0 LOP3.LUT R5, R5, R46, RZ, 0x3c, !PT ;  /* 0x0000002e05050212 */ /* 0x000fe200078e3cff */
[----:B------:R-:W-:Y:S06]  /*1050*/  BRA.U UP0, `(.L_x_5) ;  /* 0xfffffff5004c7547 */ /* 0x000fec000b83ffff */
[----:B------:R-:W-:-:S05]  /*1060*/  VIADD R38, R38, 0x1 ;  /* 0x0000000126267836 */ /* 0x000fca0000000000 */
[----:B------:R-:W-:-:S13]  /*1070*/  ISETP.NE.AND P0, PT, R38, 0x5, PT ;  /* 0x000000052600780c */ /* 0x000fda0003f05270 */
[----:B------:R-:W-:Y:S05]  /*1080*/  @P0 BRA `(.L_x_6) ;  /* 0xfffffff000d40947 */ /* 0x000fea000383ffff */
[----:B------:R-:W-:Y:S01]  /*1090*/  ISETP.NE.U32.AND P0, PT, R36, 0x1, PT ;  /* 0x000000012400780c */ /* 0x000fe20003f05070 */
[----:B------:R-:W-:Y:S01]  /*10a0*/  IMAD.MOV.U32 R12, RZ, RZ, R48 ;  /* 0x000000ffff0c7224 */ /* 0x000fe200078e0030 */
[----:B------:R-:W-:Y:S01]  /*10b0*/  MOV R18, R33 ;  /* 0x0000002100127202 */ /* 0x000fe20000000f00 */
[----:B------:R-:W-:Y:S01]  /*10c0*/  IMAD.MOV.U32 R14, RZ, RZ, R32 ;  /* 0x000000ffff0e7224 */ /* 0x000fe200078e0020 */
[----:B------:R-:W-:Y:S01]  /*10d0*/  ISETP.NE.AND.EX P0, PT, RZ, RZ, PT, P0 ;  /* 0x000000ffff00720c */ /* 0x000fe20003f05300 */
[----:B------:R-:W-:Y:S02]  /*10e0*/  IMAD.MOV.U32 R15, RZ, RZ, R4 ;  /* 0x000000ffff0f7224 */ /* 0x000fe400078e0004 */
[----:B------:R-:W-:-:S10]  /*10f0*/  IMAD.MOV.U32 R16, RZ, RZ, R5 ;  /* 0x000000ffff107224 */ /* 0x000fd400078e0005 */
[----:B------:R-:W-:Y:S05]  /*1100*/  @!P0 BRA `(.L_x_4) ;  /* 0x0000001800ac8947 */ /* 0x000fea0003800000 */
[----:B------:R-:W-:Y:S02]  /*1110*/  CS2R R32, SRZ ;  /* 0x0000000000207805 */ /* 0x000fe4000001ff00 */
[----:B------:R-:W-:Y:S01]  /*1120*/  CS2R R4, SRZ ;  /* 0x0000000000047805 */ /* 0x000fe2000001ff00 */
[----:B------:R-:W-:Y:S02]  /*1130*/  IMAD.MOV.U32 R48, RZ, RZ, RZ ;  /* 0x000000ffff307224 */ /* 0x000fe400078e00ff */
[----:B------:R-:W-:-:S07]  /*1140*/  IMAD.MOV.U32 R38, RZ, RZ, RZ ;  /* 0x000000ffff267224 */ /* 0x000fce00078e00ff */
.L_x_8:
        /* <DEDUP_REMOVED lines=12> */
[C---:B------:R-:W-:Y:S02]  /*1210*/  ISETP.EQ.AND P2, PT, R8.reuse, 0x14, PT ;  /* 0x000000140800780c */ /* 0x040fe40003f42270 */
[----:B------:R-:W-:Y:S02]  /*1220*/  @P3 MOV R40, R15 ;  /* 0x0000000f00283202 */ /* 0x000fe40000000f00 */
[----:B------:R-:W-:-:S05]  /*1230*/  ISETP.EQ.AND P3, PT, R8, 0x18, PT ;  /* 0x000000180800780c */ /* 0x000fca0003f62270 */
[----:B------:R-:W-:Y:S01]  /*1240*/  @P0 IMAD.MOV.U32 R40, RZ, RZ, R16 ;  /* 0x000000ffff280224 */ /* 0x000fe200078e0010 */
[C---:B------:R-:W-:Y:S01]  /*1250*/  ISETP.EQ.AND P0, PT, R8.reuse, 0x1c, PT ;  /* 0x0000001c0800780c */ /* 0x040fe20003f02270 */
[----:B------:R-:W-:Y:S01]  /*1260*/  @P1 IMAD.MOV.U32 R40, RZ, RZ, R18 ;  /* 0x000000ffff281224 */ /* 0x000fe200078e0012 */
[C---:B------:R-:W-:Y:S01]  /*1270*/  ISETP.EQ.AND P1, PT, R8.reuse, 0x20, PT ;  /* 0x000000200800780c */ /* 0x040fe20003f22270 */
[----:B------:R-:W-:Y:S01]  /*1280*/  @P2 IMAD.MOV.U32 R40, RZ, RZ, R0 ;  /* 0x000000ffff282224 */ /* 0x000fe200078e0000 */
[----:B------:R-:W-:-:S03]  /*1290*/  ISETP.EQ.AND P2, PT, R8, 0x24, PT ;  /* 0x000000240800780c */ /* 0x000fc60003f42270 */
[----:B------:R-:W-:Y:S01]  /*12a0*/  @P3 IMAD.MOV.U32 R40, RZ, RZ, R0 ;  /* 0x000000ffff283224 */ /* 0x000fe200078e0000 */
[----:B------:R-:W-:-:S05]  /*12b0*/  ISETP.EQ.AND P3, PT, R8, 0x28, PT ;  /* 0x000000280800780c */ /* 0x000fca0003f62270 */
[--C-:B------:R-:W-:Y:S02]  /*12c0*/  @P0 IMAD.MOV.U32 R40, RZ, RZ, R0.reuse ;  /* 0x000000ffff280224 */ /* 0x100fe400078e0000 */
[----:B------:R-:W-:Y:S02]  /*12d0*/  @P1 IMAD.MOV.U32 R40, RZ, RZ, R0 ;  /* 0x000000ffff281224 */ /* 0x000fe400078e0000 */
[----:B------:R-:W-:-:S04]  /*12e0*/  @P2 MOV R40, R0 ;  /* 0x0000000000282202 */ /* 0x000fc80000000f00 */
[----:B------:R-:W-:-:S07]  /*12f0*/  @P3 IMAD.MOV.U32 R40, RZ, RZ, R0 ;  /* 0x000000ffff283224 */ /* 0x000fce00078e0000 */
.L_x_7:
        /* <DEDUP_REMOVED lines=183> */
[----:B------:R-:W-:Y:S05]  /*1e70*/  @P0 BRA `(.L_x_4) ;  /* 0x0000000c00500947 */ /* 0x000fea0003800000 */
[----:B------:R-:W-:Y:S02]  /*1e80*/  CS2R R32, SRZ ;  /* 0x0000000000207805 */ /* 0x000fe4000001ff00 */
[----:B------:R-:W-:Y:S01]  /*1e90*/  CS2R R4, SRZ ;  /* 0x0000000000047805 */ /* 0x000fe2000001ff00 */
[----:B------:R-:W-:Y:S02]  /*1ea0*/  IMAD.MOV.U32 R48, RZ, RZ, RZ ;  /* 0x000000ffff307224 */ /* 0x000fe400078e00ff */
[----:B------:R-:W-:-:S07]  /*1eb0*/  IMAD.MOV.U32 R36, RZ, RZ, RZ ;  /* 0x000000ffff247224 */ /* 0x000fce00078e00ff */
.L_x_10:
        /* <DEDUP_REMOVED lines=8> */
[C---:B------:R-:W-:Y:S02]  /*1f40*/  ISETP.EQ.AND P0, PT, R8.reuse, 0xc, PT ;  /* 0x0000000c0800780c */ /* 0x040fe40003f02270 */
[----:B------:R-:W-:Y:S01]  /*1f50*/  @P1 MOV R38, R12 ;  /* 0x0000000c00261202 */ /* 0x000fe20000000f00 */
[----:B------:R-:W-:Y:S01]  /*1f60*/  @P2 IMAD.MOV.U32 R38, RZ, RZ, R14 ;  /* 0x000000ffff262224 */ /* 0x000fe200078e000e */
[C---:B------:R-:W-:Y:S01]  /*1f70*/  ISETP.EQ.AND P1, PT, R8.reuse, 0x10, PT ;  /* 0x000000100800780c */ /* 0x040fe20003f22270 */
[----:B------:R-:W-:Y:S01]  /*1f80*/  @P3 IMAD.MOV.U32 R38, RZ, RZ, R15 ;  /* 0x000000ffff263224 */ /* 0x000fe200078e000f */
[C---:B------:R-:W-:Y:S02]  /*1f90*/  ISETP.EQ.AND P2, PT, R8.reuse, 0x14, PT ;  /* 0x000000140800780c */ /* 0x040fe40003f42270 */
[----:B------:R-:W-:-:S05]  /*1fa0*/  ISETP.EQ.AND P3, PT, R8, 0x18, PT ;  /* 0x000000180800780c */ /* 0x000fca0003f62270 */
[----:B------:R-:W-:Y:S01]  /*1fb0*/  @P0 IMAD.MOV.U32 R38, RZ, RZ, R16 ;  /* 0x000000ffff260224 */ /* 0x000fe200078e0010 */
[----:B------:R-:W-:-:S03]  /*1fc0*/  ISETP.EQ.AND P0, PT, R8, 0x1c, PT ;  /* 0x0000001c0800780c */ /* 0x000fc60003f02270 */
[----:B------:R-:W-:Y:S01]  /*1fd0*/  @P1 IMAD.MOV.U32 R38, RZ, RZ, R18 ;  /* 0x000000ffff261224 */ /* 0x000fe200078e0012 */
[C---:B------:R-:W-:Y:S01]  /*1fe0*/  ISETP.EQ.AND P1, PT, R8.reuse, 0x20, PT ;  /* 0x000000200800780c */ /* 0x040fe20003f22270 */
[--C-:B------:R-:W-:Y:S01]  /*1ff0*/  @P2 IMAD.MOV.U32 R38, RZ, RZ, R0.reuse ;  /* 0x000000ffff262224 */ /* 0x100fe200078e0000 */
[C---:B------:R-:W-:Y:S01]  /*2000*/  ISETP.EQ.AND P2, PT, R8.reuse, 0x24, PT ;  /* 0x000000240800780c */ /* 0x040fe20003f42270 */
[----:B------:R-:W-:Y:S01]  /*2010*/  @P3 IMAD.MOV.U32 R38, RZ, RZ, R0 ;  /* 0x000000ffff263224 */ /* 0x000fe200078e0000 */
[----:B------:R-:W-:-:S05]  /*2020*/  ISETP.EQ.AND P3, PT, R8, 0x28, PT ;  /* 0x000000280800780c */ /* 0x000fca0003f62270 */
[----:B------:R-:W-:-:S04]  /*2030*/  @P0 MOV R38, R0 ;  /* 0x0000000000260202 */ /* 0x000fc80000000f00 */
[--C-:B------:R-:W-:Y:S02]  /*2040*/  @P1 IMAD.MOV.U32 R38, RZ, RZ, R0.reuse ;  /* 0x000000ffff261224 */ /* 0x100fe400078e0000 */
[--C-:B------:R-:W-:Y:S02]  /*2050*/  @P2 IMAD.MOV.U32 R38, RZ, RZ, R0.reuse ;  /* 0x000000ffff262224 */ /* 0x100fe400078e0000 */
[----:B------:R-:W-:-:S07]  /*2060*/  @P3 IMAD.MOV.U32 R38, RZ, RZ, R0 ;  /* 0x000000ffff263224 */ /* 0x000fce00078e0000 */
.L_x_9:
        /* <DEDUP_REMOVED lines=10> */
[----:B------:R-:W4:Y:S04]  /*2110*/  @P1 LDG.E R28, desc[UR6][R8.64+0x24] ;  /* 0x00002406081c1981 */ /* 0x000f28000c1e1900 */
        /* <DEDUP_REMOVED lines=24> */
[----:B------:R-:W-:-:S03]  /*22a0*/  @P1 LOP3.LUT R33, R33, R28, RZ, 0x3c, !PT ;  /* 0x0000001c21211212 */ /* 0x000fc600078e3cff */
[----:B------:R-:W2:Y:S01]  /*22b0*/  @P5 LDG.E R28, desc[UR6][R8.64+0x70] ;  /* 0x00007006081c5981 */ /* 0x000ea2000c1e1900 */
[----:B------:R-:W-:-:S03]  /*22c0*/  @!P0 LOP3.LUT R32, R32, R23, RZ, 0x3c, !PT ;  /* 0x0000001720208212 */ /* 0x000fc600078e3cff */
[----:B------:R-:W2:Y:S01]  /*22d0*/  @P3 LDG.E R23, desc[UR6][R8.64+0x3c] ;  /* 0x00003c0608173981 */ /* 0x000ea2000c1e1900 */
[----:B------:R-:W-:-:S03]  /*22e0*/  @!P0 LOP3.LUT R4, R4, R25, RZ, 0x3c, !PT ;  /* 0x0000001904048212 */ /* 0x000fc600078e3cff */
[----:B------:R-:W2:Y:S01]  /*22f0*/  @P3 LDG.E R25, desc[UR6][R8.64+0x40] ;  /* 0x0000400608193981 */ /* 0x000ea2000c1e1900 */
[----:B------:R-:W-:-:S03]  /*2300*/  @P1 LOP3.LUT R48, R48, R27, RZ, 0x3c, !PT ;  /* 0x0000001b30301212 */ /* 0x000fc600078e3cff */
[----:B------:R-:W2:Y:S01]  /*2310*/  @P3 LDG.E R27, desc[UR6][R8.64+0x44] ;  /* 0x00004406081b3981 */ /* 0x000ea2000c1e1900 */
[----:B------:R-:W-:Y:S02]  /*2320*/  LOP3.LUT P0, RZ, R40, 0x80, RZ, 0xc0, !PT ;  /* 0x0000008028ff7812 */ /* 0x000fe4000780c0ff */
[----:B------:R-:W-:Y:S02]  /*2330*/  @P2 LOP3.LUT R33, R33, R30, RZ, 0x3c, !PT ;  /* 0x0000001e21212212 */ /* 0x000fe400078e3cff */
[----:B------:R-:W2:Y:S01]  /*2340*/  @P6 LDG.E R30, desc[UR6][R8.64+0x84] ;  /* 0x00008406081e6981 */ /* 0x000ea2000c1e1900 */
[----:B------:R-:W-:-:S03]  /*2350*/  @P1 LOP3.LUT R32, R32, R29, RZ, 0x3c, !PT ;  /* 0x0000001d20201212 */ /* 0x000fc600078e3cff */
        /* <DEDUP_REMOVED lines=14> */
[----:B------:R-:W2:Y:S04]  /*2440*/  @P0 LDG.E R34, desc[UR6][R8.64+0x94] ;  /* 0x0000940608220981 */ /* 0x000ea8000c1e1900 */
[----:B------:R-:W2:Y:S04]  /*2450*/  @P0 LDG.E R42, desc[UR6][R8.64+0x98] ;  /* 0x00009806082a0981 */ /* 0x000ea8000c1e1900 */
[----:B------:R-:W2:Y:S01]  /*2460*/  @P0 LDG.E R44, desc[UR6][R8.64+0x9c] ;  /* 0x00009c06082c0981 */ /* 0x000ea2000c1e1900 */
[----:B------:R-:W-:Y:S02]  /*2470*/  @P6 LOP3.LUT R33, R33, R46, RZ, 0x3c, !PT ;  /* 0x0000002e21216212 */ /* 0x000fe400078e3cff */
[----:B---3--:R-:W-:-:S02]  /*2480*/  @P2 LOP3.LUT R4, R4, R21, RZ, 0x3c, !PT ;  /* 0x0000001504042212 */ /* 0x008fc400078e3cff */
[----:B----4-:R-:W-:-:S04]  /*2490*/  @P2 LOP3.LUT R5, R5, R22, RZ, 0x3c, !PT ;  /* 0x0000001605052212 */ /* 0x010fc800078e3cff */
[----:B--2---:R-:W-:Y:S02]  /*24a0*/  @P3 LOP3.LUT R5, R5, R24, RZ, 0x3c, !PT ;  /* 0x0000001805053212 */ /* 0x004fe400078e3cff */
        /* <DEDUP_REMOVED lines=48> */
[----:B------:R-:W-:-:S03]  /*27b0*/  @P0 LOP3.LUT R33, R33, R26, RZ, 0x3c, !PT ;  /* 0x0000001a21210212 */ /* 0x000fc600078e3cff */
[----:B------:R-:W4:Y:S01]  /*27c0*/  @P3 LDG.E R26, desc[UR6][R8.64+0xec] ;  /* 0x0000ec06081a3981 */ /* 0x000f22000c1e1900 */
[----:B------:R-:W-:Y:S02]  /*27d0*/  LOP3.LUT P0, RZ, R40, 0x8000, RZ, 0xc0, !PT ;  /* 0x0000800028ff7812 */ /* 0x000fe4000780c0ff */
[----:B------:R-:W-:Y:S01]  /*27e0*/  @P1 LOP3.LUT R48, R48, R27, RZ, 0x3c, !PT ;  /* 0x0000001b30301212 */ /* 0x000fe200078e3cff */
        /* <DEDUP_REMOVED lines=9> */
[----:B------:R-:W4:Y:S01]  /*2880*/  @P4 LDG.E R30, desc[UR6][R8.64+0x100] ;  /* 0x00010006081e4981 */ /* 0x000f22000c1e1900 */
[----:B------:R-:W-:Y:S02]  /*2890*/  @P2 LOP3.LUT R48, R48, R35, RZ, 0x3c, !PT ;  /* 0x0000002330302212 */ /* 0x000fe400078e3cff */
[----:B------:R-:W-:Y:S01]  /*28a0*/  @P2 LOP3.LUT R32, R32, R37, RZ, 0x3c, !PT ;  /* 0x0000002520202212 */ /* 0x000fe200078e3cff */
[----:B------:R-:W4:Y:S01]  /*28b0*/  @P5 LDG.E R35, desc[UR6][R8.64+0x104] ;  /* 0x0001040608235981 */ /* 0x000f22000c1e1900 */
[----:B------:R-:W-:-:S03]  /*28c0*/  @P2 LOP3.LUT R4, R4, R41, RZ, 0x3c, !PT ;  /* 0x0000002904042212 */ /* 0x000fc600078e3cff */
[----:B------:R-:W4:Y:S01]  /*28d0*/  @P5 LDG.E R37, desc[UR6][R8.64+0x108] ;  /* 0x0001080608255981 */ /* 0x000f22000c1e1900 */
[----:B------:R-:W-:-:S03]  /*28e0*/  @P2 LOP3.LUT R5, R5, R34, RZ, 0x3c, !PT ;  /* 0x0000002205052212 */ /* 0x000fc600078e3cff */
[----:B------:R-:W4:Y:S04]  /*28f0*/  @P5 LDG.E R41, desc[UR6][R8.64+0x10c] ;  /* 0x00010c0608295981 */ /* 0x000f28000c1e1900 */
        /* <DEDUP_REMOVED lines=34> */
[----:B------:R-:W-:Y:S01]  /*2b20*/  @P0 LOP3.LUT R5, R5, R44, RZ, 0x3c, !PT ;  /* 0x0000002c05050212 */ /* 0x000fe200078e3cff */
[----:B------:R-:W-:Y:S06]  /*2b30*/  BRA.U UP0, `(.L_x_9) ;  /* 0xfffffff5004c7547 */ /* 0x000fec000b83ffff */
[----:B------:R-:W-:-:S05]  /*2b40*/  VIADD R36, R36, 0x1 ;  /* 0x0000000124247836 */ /* 0x000fca0000000000 */
[----:B------:R-:W-:-:S13]  /*2b50*/  ISETP.NE.AND P0, PT, R36, 0x5, PT ;  /* 0x000000052400780c */ /* 0x000fda0003f05270 */
[----:B------:R-:W-:Y:S05]  /*2b60*/  @P0 BRA `(.L_x_10) ;  /* 0xfffffff000d40947 */ /* 0x000fea000383ffff */
[----:B------:R-:W-:Y:S01]  /*2b70*/  MOV R12, R48 ;  /* 0x00000030000c7202 */ /* 0x000fe20000000f00 */
[----:B------:R-:W-:Y:S02]  /*2b80*/  IMAD.MOV.U32 R14, RZ, RZ, R32 ;  /* 0x000000ffff0e7224 */ /* 0x000fe400078e0020 */
[----:B------:R-:W-:Y:S02]  /*2b90*/  IMAD.MOV.U32 R15, RZ, RZ, R4 ;  /* 0x000000ffff0f7224 */ /* 0x000fe400078e0004 */
[----:B------:R-:W-:Y:S02]  /*2ba0*/  IMAD.MOV.U32 R16, RZ, RZ, R5 ;  /* 0x000000ffff107224 */ /* 0x000fe400078e0005 */
[----:B------:R-:W-:-:S07]  /*2bb0*/  IMAD.MOV.U32 R18, RZ, RZ, R33 ;  /* 0x000000ffff127224 */ /* 0x000fce00078e0021 */
.L_x_4:
[----:B------:R-:W-:Y:S05]  /*2bc0*/  BSYNC.RECONVERGENT B1 ;  /* 0x0000000000017941 */ /* 0x000fea0003800200 */
.L_x_3:
[C---:B------:R-:W-:Y:S01]  /*2bd0*/  ISETP.GT.U32.AND P0, PT, R11.reuse, 0x3, PT ;  /* 0x000000030b00780c */ /* 0x040fe20003f04070 */
[----:B------:R-:W-:Y:S01]  /*2be0*/  VIADD R20, R20, 0x1 ;  /* 0x0000000114147836 */ /* 0x000fe20000000000 */
[--C-:B------:R-:W-:Y:S02]  /*2bf0*/  SHF.R.U64 R11, R11, 0x2, R10.reuse ;  /* 0x000000020b0b7819 */ /* 0x100fe4000000120a */
[----:B------:R-:W-:Y:S02]  /*2c00*/  ISETP.GT.U32.AND.EX P0, PT, R10, RZ, PT, P0 ;  /* 0x000000ff0a00720c */ /* 0x000fe40003f04100 */
[----:B------:R-:W-:-:S11]  /*2c10*/  SHF.R.U32.HI R10, RZ, 0x2, R10 ;  /* 0x00000002ff0a7819 */ /* 0x000fd6000001160a */
[----:B------:R-:W-:Y:S05]  /*2c20*/  @P0 BRA `(.L_x_11) ;  /* 0xffffffd400c00947 */ /* 0x000fea000383ffff */
.L_x_2:
[----:B------:R-:W-:Y:S05]  /*2c30*/  BSYNC.RECONVERGENT B0 ;  /* 0x0000000000007941 */ /* 0x000fea0003800200 */
.L_x_1:
[----:B------:R-:W0:Y:S01]  /*2c40*/  LDC R12, c[0x0][0x3a8] ;  /* 0x0000ea00ff0c7b82 */ /* 0x000e220000000800 */
[----:B------:R-:W-:-:S04]  /*2c50*/  FFMA R22, -R0, R0, 1 ;  /* 0x3f80000000167423 */ /* 0x000fc80000000100 */
[----:B------:R-:W-:Y:S01]  /*2c60*/  VIADD R6, R22, 0xf3000000 ;  /* 0xf300000016067836 */ /* 0x000fe20000000000 */
[----:B------:R1:W2:Y:S04]  /*2c70*/  MUFU.RSQ R7, R22 ;  /* 0x0000001600077308 */ /* 0x0002a80000001400 */
[----:B------:R-:W-:Y:S01]  /*2c80*/  ISETP.GT.U32.AND P0, PT, R6, 0x727fffff, PT ;  /* 0x727fffff0600780c */ /* 0x000fe20003f04070 */
[----:B-----5:R-:W-:Y:S01]  /*2c90*/  FADD R6, R19, R19 ;  /* 0x0000001313067221 */ /* 0x020fe20000000000 */
[----:B0-----:R-:W-:-:S11]  /*2ca0*/  FMUL R12, R12, R12 ;  /* 0x0000000c0c0c7220 */ /* 0x001fd60000400000 */
[----:B-12---:R-:W-:Y:S05]  /*2cb0*/  @!P0 BRA `(.L_x_12) ;  /* 0x0000000000188947 */ /* 0x006fea0003800000 */
[----:B------:R-:W-:Y:S01]  /*2cc0*/  BSSY.RECONVERGENT B0, `(.L_x_13) ;  /* 0x0000003000007945 */ /* 0x000fe20003800200 */
[----:B------:R-:W-:-:S07]  /*2cd0*/  MOV R26, 0x2cf0 ;  /* 0x00002cf0001a7802 */ /* 0x000fce0000000f00 */
[----:B------:R-:W-:Y:S05]  /*2ce0*/  CALL.REL.NOINC `($__internal_3_$__cuda_sm20_sqrt_rn_f32_slowpath) ;  /* 0x0000005400747944 */ /* 0x000fea0003c00000 */
[----:B------:R-:W-:Y:S05]  /*2cf0*/  BSYNC.RECONVERGENT B0 ;  /* 0x0000000000007941 */ /* 0x000fea0003800200 */
.L_x_13:
[----:B------:R-:W-:Y:S01]  /*2d00*/  MOV R7, R39 ;  /* 0x0000002700077202 */ /* 0x000fe20000000f00 */
[----:B------:R-:W-:Y:S06]  /*2d10*/  BRA `(.L_x_14) ;  /* 0x0000000000107947 */ /* 0x000fec0003800000 */
.L_x_12:
[----:B------:R-:W-:Y:S01]  /*2d20*/  FMUL.FTZ R9, R22, R7 ;  /* 0x0000000716097220 */ /* 0x000fe20000410000 */
[----:B------:R-:W-:-:S03]  /*2d30*/  FMUL.FTZ R7, R7, 0.5 ;  /* 0x3f00000007077820 */ /* 0x000fc60000410000 */
[----:B------:R-:W-:-:S04]  /*2d40*/  FFMA R22, -R9, R9, R22 ;  /* 0x0000000909167223 */ /* 0x000fc80000000116 */
[----:B------:R-:W-:-:S07]  /*2d50*/  FFMA R7, R22, R7, R9 ;  /* 0x0000000716077223 */ /* 0x000fce0000000009 */
.L_x_14:
[----:B------:R-:W-:Y:S02]  /*2d60*/  IMAD.MOV.U32 R9, RZ, RZ, 0x3bbb989d ;  /* 0x3bbb989dff097424 */ /* 0x000fe400078e00ff */
[C---:B------:R-:W-:Y:S01]  /*2d70*/  FMUL R8, R19.reuse, -R12 ;  /* 0x8000000c13087220 */ /* 0x040fe20000400000 */
[----:B------:R-:W-:Y:S02]  /*2d80*/  IMAD.MOV.U32 R10, RZ, RZ, 0x437c0000 ;  /* 0x437c0000ff0a7424 */ /* 0x000fe400078e00ff */
[----:B------:R-:W-:Y:S01]  /*2d90*/  FMUL R22, R19, R0 ;  /* 0x0000000013167220 */ /* 0x000fe20000400000 */
[----:B------:R0:W1:Y:S01]  /*2da0*/  F2F.F64.F32 R14, R3 ;  /* 0x00000003000e7310 */ /* 0x0000620000201800 */
[----:B------:R-:W-:-:S04]  /*2db0*/  FFMA.SAT R9, R8, R9, 0.5 ;  /* 0x3f00000008097423 */ /* 0x000fc80000002009 */
[----:B------:R-:W-:-:S03]  /*2dc0*/  FFMA.RM R9, R9, R10, 12582913 ;  /* 0x4b40000109097423 */ /* 0x000fc6000000400a */
[----:B------:R-:W2:Y:S01]  /*2dd0*/  MUFU.RCP R10, R17 ;  /* 0x00000011000a7308 */ /* 0x000ea20000001000 */
[C---:B------:R-:W-:Y:S01]  /*2de0*/  FADD R11, R9.reuse, -12583039 ;  /* 0xcb40007f090b7421 */ /* 0x040fe20000000000 */
[----:B------:R-:W-:-:S03]  /*2df0*/  IMAD.SHL.U32 R9, R9, 0x800000, RZ ;  /* 0x0080000009097824 */ /* 0x000fc600078e00ff */
[----:B------:R-:W-:-:S03]  /*2e00*/  FFMA R11, R8, 1.4426950216293334961, -R11 ;  /* 0x3fb8aa3b080b7823 */ /* 0x000fc6000000080b */
[----:B------:R-:W-:Y:S01]  /*2e10*/  FCHK P0, R22, R17 ;  /* 0x0000001116007302 */ /* 0x000fe20000000000 */
[----:B------:R-:W-:-:S07]  /*2e20*/  FFMA R16, R8, 1.925963033500011079e-08, R11 ;  /* 0x32a5706008107823 */ /* 0x000fce000000000b */
[----:B------:R-:W3:Y:S01]  /*2e30*/  MUFU.EX2 R16, R16 ;  /* 0x0000001000107308 */ /* 0x000ee20000000800 */
[----:B--2---:R-:W-:-:S04]  /*2e40*/  FFMA R11, -R17, R10, 1 ;  /* 0x3f800000110b7423 */ /* 0x004fc8000000010a */
[----:B------:R-:W-:-:S03]  /*2e50*/  FFMA R8, R10, R11, R10 ;  /* 0x0000000b0a087223 */ /* 0x000fc6000000000a */
[----:B------:R0:W2:Y:S01]  /*2e60*/  F2F.F64.F32 R10, R12 ;  /* 0x0000000c000a7310 */ /* 0x0000a20000201800 */
[----:B------:R-:W-:-:S04]  /*2e70*/  FFMA R23, R8, R22, RZ ;  /* 0x0000001608177223 */ /* 0x000fc800000000ff */
[C---:B------:R-:W-:Y:S01]  /*2e80*/  FFMA R18, -R17.reuse, R23, R22 ;  /* 0x0000001711127223 */ /* 0x040fe20000000116 */
[----:B---3--:R-:W-:Y:S01]  /*2e90*/  FMUL R9, R16, R9 ;  /* 0x0000000910097220 */ /* 0x008fe20000400000 */
[----:B------:R-:W-:Y:S02]  /*2ea0*/  FMUL R16, R17, R17 ;  /* 0x0000001111107220 */ /* 0x000fe40000400000 */
[----:B------:R-:W-:Y:S01]  /*2eb0*/  FFMA R18, R8, R18, R23 ;  /* 0x0000001208127223 */ /* 0x000fe20000000017 */
[C---:B------:R-:W-:Y:S01]  /*2ec0*/  FADD R21, -R9.reuse, 1 ;  /* 0x3f80000009157421 */ /* 0x040fe20000000100 */
[----:B------:R-:W-:-:S03]  /*2ed0*/  FMUL R8, R9, R6 ;  /* 0x0000000609087220 */ /* 0x000fc60000400000 */
[----:B------:R-:W-:Y:S01]  /*2ee0*/  FMUL R9, R16, R21 ;  /* 0x0000001510097220 */ /* 0x000fe20000400000 */
[----:B012---:R-:W-:Y:S06]  /*2ef0*/  @!P0 BRA `(.L_x_15) ;  /* 0x0000000000108947 */ /* 0x007fec0003800000 */
[----:B------:R-:W-:Y:S01]  /*2f00*/  IMAD.MOV.U32 R23, RZ, RZ, R17 ;  /* 0x000000ffff177224 */ /* 0x000fe200078e0011 */
[----:B------:R-:W-:-:S07]  /*2f10*/  MOV R24, 0x2f30 ;  /* 0x00002f3000187802 */ /* 0x000fce0000000f00 */
[----:B------:R-:W-:Y:S05]  /*2f20*/  CALL.REL.NOINC `($__internal_4_$__cuda_sm3x_div_rn_noftz_f32_slowpath) ;  /* 0x00000054003c7944 */ /* 0x000fea0003c00000 */
[----:B------:R-:W-:-:S07]  /*2f30*/  IMAD.MOV.U32 R18, RZ, RZ, R38 ;  /* 0x000000ffff127224 */ /* 0x000fce00078e0026 */
.L_x_15:
[----:B------:R-:W0:Y:S08]  /*2f40*/  F2F.F64.F32 R20, R18 ;  /* 0x0000001200147310 */ /* 0x000e300000201800 */
[----:B------:R-:W1:Y:S01]  /*2f50*/  MUFU.RCP R24, R17 ;  /* 0x0000001100187308 */ /* 0x000e620000001000 */
[----:B0-----:R-:W-:-:S08]  /*2f60*/  DADD R20, R20, -0.5 ;  /* 0xbfe0000014147429 */ /* 0x001fd00000000000 */
[----:B------:R-:W-:Y:S01]  /*2f70*/  DFMA R14, R10, R20, -R14 ;  /* 0x000000140a0e722b */ /* 0x000fe2000000080e */
[----:B------:R-:W-:Y:S01]  /*2f80*/  FMUL R10, R19, -R0 ;  /* 0x80000000130a7220 */ /* 0x000fe20000400000 */
[----:B-1----:R-:W-:-:S03]  /*2f90*/  FFMA R19, -R17, R24, 1 ;  /* 0x3f80000011137423 */ /* 0x002fc60000000118 */
[----:B------:R-:W-:Y:S02]  /*2fa0*/  FMUL R11, R13, R10 ;  /* 0x0000000a0d0b7220 */ /* 0x000fe40000400000 */
[----:B------:R0:W1:Y:S02]  /*2fb0*/  F2F.F32.F64 R10, R14 ;  /* 0x0000000e000a7310 */ /* 0x0000640000301000 */
[----:B------:R-:W-:Y:S01]  /*2fc0*/  FMUL R22, R11, R12 ;  /* 0x0000000c0b167220 */ /* 0x000fe20000400000 */
[----:B------:R-:W-:-:S04]  /*2fd0*/  FFMA R11, R24, R19, R24 ;  /* 0x00000013180b7223 */ /* 0x000fc80000000018 */
[----:B------:R-:W-:Y:S01]  /*2fe0*/  FFMA R12, R11, R22, RZ ;  /* 0x000000160b0c7223 */ /* 0x000fe200000000ff */
[----:B------:R-:W2:Y:S03]  /*2ff0*/  FCHK P0, R22, R17 ;  /* 0x0000001116007302 */ /* 0x000ea60000000000 */
[----:B------:R-:W-:-:S04]  /*3000*/  FFMA R19, -R17, R12, R22 ;  /* 0x0000000c11137223 */ /* 0x000fc80000000116 */
[----:B------:R-:W-:Y:S01]  /*3010*/  FFMA R11, R11, R19, R12 ;  /* 0x000000130b0b7223 */ /* 0x000fe2000000000c */
[----:B012---:R-:W-:Y:S06]  /*3020*/  @!P0 BRA `(.L_x_16) ;  /* 0x0000000000108947 */ /* 0x007fec0003800000 */
[----:B------:R-:W-:Y:S01]  /*3030*/  IMAD.MOV.U32 R23, RZ, RZ, R17 ;  /* 0x000000ffff177224 */ /* 0x000fe200078e0011 */
[----:B------:R-:W-:-:S07]  /*3040*/  MOV R24, 0x3060 ;  /* 0x0000306000187802 */ /* 0x000fce0000000f00 */
[----:B------:R-:W-:Y:S05]  /*3050*/  CALL.REL.NOINC `($__internal_4_$__cuda_sm3x_div_rn_noftz_f32_slowpath) ;  /* 0x0000005000f07944 */ /* 0x000fea0003c00000 */
[----:B------:R-:W-:-:S07]  /*3060*/  MOV R11, R38 ;  /* 0x00000026000b7202 */ /* 0x000fce0000000f00 */
.L_x_16:
[----:B------:R-:W0:Y:S01]  /*3070*/  MUFU.RCP R15, R16 ;  /* 0x00000010000f7308 */ /* 0x000e220000001000 */
[----:B------:R-:W-:-:S07]  /*3080*/  FMUL R13, R13, R6 ;  /* 0x000000060d0d7220 */ /* 0x000fce0000400000 */
[----:B------:R-:W1:Y:S01]  /*3090*/  FCHK P0, R13, R16 ;  /* 0x000000100d007302 */ /* 0x000e620000000000 */
[----:B0-----:R-:W-:-:S04]  /*30a0*/  FFMA R12, -R16, R15, 1 ;  /* 0x3f800000100c7423 */ /* 0x001fc8000000010f */
[----:B------:R-:W-:-:S04]  /*30b0*/  FFMA R12, R15, R12, R15 ;  /* 0x0000000c0f0c7223 */ /* 0x000fc8000000000f */
[----:B------:R-:W-:-:S04]  /*30c0*/  FFMA R15, R13, R12, RZ ;  /* 0x0000000c0d0f7223 */ /* 0x000fc800000000ff */
[----:B------:R-:W-:-:S04]  /*30d0*/  FFMA R14, -R16, R15, R13 ;  /* 0x0000000f100e7223 */ /* 0x000fc8000000010d */
[----:B------:R-:W-:Y:S01]  /*30e0*/  FFMA R12, R12, R14, R15 ;  /* 0x0000000e0c0c7223 */ /* 0x000fe2000000000f */
[----:B-1----:R-:W-:Y:S06]  /*30f0*/  @!P0 BRA `(.L_x_17) ;  /* 0x0000000000148947 */ /* 0x002fec0003800000 */
[----:B------:R-:W-:Y:S01]  /*3100*/  IMAD.MOV.U32 R22, RZ, RZ, R13 ;  /* 0x000000ffff167224 */ /* 0x000fe200078e000d */
[----:B------:R-:W-:Y:S01]  /*3110*/  MOV R24, 0x3140 ;  /* 0x0000314000187802 */ /* 0x000fe20000000f00 */
[----:B------:R-:W-:-:S07]  /*3120*/  IMAD.MOV.U32 R23, RZ, RZ, R16 ;  /* 0x000000ffff177224 */ /* 0x000fce00078e0010 */
[----:B------:R-:W-:Y:S05]  /*3130*/  CALL.REL.NOINC `($__internal_4_$__cuda_sm3x_div_rn_noftz_f32_slowpath) ;  /* 0x0000005000b87944 */ /* 0x000fea0003c00000 */
[----:B------:R-:W-:-:S07]  /*3140*/  IMAD.MOV.U32 R12, RZ, RZ, R38 ;  /* 0x000000ffff0c7224 */ /* 0x000fce00078e0026 */
.L_x_17:
[----:B------:R-:W-:Y:S01]  /*3150*/  IMAD.MOV.U32 R13, RZ, RZ, 0x3dcccccd ;  /* 0x3dcccccdff0d7424 */ /* 0x000fe200078e00ff */
[----:B------:R-:W-:Y:S01]  /*3160*/  CS2R R16, SRZ ;  /* 0x0000000000107805 */ /* 0x000fe2000001ff00 */
[----:B------:R-:W-:Y:S01]  /*3170*/  IMAD.MOV.U32 R14, RZ, RZ, -0x2dfc5089 ;  /* 0xd203af77ff0e7424 */ /* 0x000fe200078e00ff */
[----:B------:R-:W-:Y:S01]  /*3180*/  CS2R R18, SRZ ;  /* 0x0000000000127805 */ /* 0x000fe2000001ff00 */
[----:B------:R-:W-:Y:S01]  /*3190*/  IMAD.MOV.U32 R15, RZ, RZ, RZ ;  /* 0x000000ffff0f7224 */ /* 0x000fe200078e00ff */
[----:B------:R-:W-:-:S07]  /*31a0*/  CS2R R20, SRZ ;  /* 0x0000000000147805 */ /* 0x000fce000001ff00 */
.L_x_84:
[----:B------:R-:W-:Y:S01]  /*31b0*/  ISETP.NE.AND P0, PT, R17, 0x1, PT ;  /* 0x000000011100780c */ /* 0x000fe20003f05270 */
[----:B------:R-:W-:Y:S01]  /*31c0*/  BSSY.RECONVERGENT B0, `(.L_x_18) ;  /* 0x0000050000007945 */ /* 0x000fe20003800200 */
[----:B------:R-:W-:Y:S01]  /*31d0*/  MOV R34, R13 ;  /* 0x0000000d00227202 */ /* 0x000fe20000000f00 */
[----:B------:R-:W-:Y:S02]  /*31e0*/  IMAD.MOV.U32 R27, RZ, RZ, R33 ;  /* 0x000000ffff1b7224 */ /* 0x000fe400078e0021 */
[----:B------:R-:W-:Y:S02]  /*31f0*/  IMAD.MOV.U32 R25, RZ, RZ, R5 ;  /* 0x000000ffff197224 */ /* 0x000fe400078e0005 */
[----:B------:R-:W-:Y:S02]  /*3200*/  IMAD.MOV.U32 R24, RZ, RZ, R4 ;  /* 0x000000ffff187224 */ /* 0x000fe400078e0004 */
[----:B------:R-:W-:-:S04]  /*3210*/  IMAD.MOV.U32 R35, RZ, RZ, R15 ;  /* 0x000000ffff237224 */ /* 0x000fc800078e000f */
[----:B0-----:R-:W-:Y:S05]  /*3220*/  @!P0 BRA `(.L_x_19) ;  /* 0x0000000400248947 */ /* 0x001fea0003800000 */
[----:B------:R-:W-:Y:S01]  /*3230*/  SHF.R.U32.HI R15, RZ, 0x2, R48 ;  /* 0x00000002ff0f7819 */ /* 0x000fe20000011630 */
[----:B------:R-:W-:Y:S02]  /*3240*/  IMAD.SHL.U32 R22, R33, 0x10, RZ ;  /* 0x0000001021167824 */ /* 0x000fe400078e00ff */
[----:B------:R-:W-:Y:S02]  /*3250*/  HFMA2 R24, -RZ, RZ, 0.1171875, 0 ;  /* 0x2f800000ff187431 */ /* 0x000fe400000001ff */
[----:B------:R-:W-:Y:S01]  /*3260*/  IMAD.MOV.U32 R27, RZ, RZ, 0x3e055027 ;  /* 0x3e055027ff1b7424 */ /* 0x000fe200078e00ff */
[----:B------:R-:W-:Y:S01]  /*3270*/  LOP3.LUT R15, R15, R48, RZ, 0x3c, !PT ;  /* 0x000000300f0f7212 */ /* 0x000fe200078e3cff */
[----:B------:R-:W-:Y:S04]  /*3280*/  BSSY.RECONVERGENT B1, `(.L_x_20) ;  /* 0x0000039000017945 */ /* 0x000fe80003800200 */
[----:B------:R-:W-:-:S05]  /*3290*/  IMAD.SHL.U32 R23, R15, 0x2, RZ ;  /* 0x000000020f177824 */ /* 0x000fca00078e00ff */
[----:B------:R-:W-:-:S04]  /*32a0*/  LOP3.LUT R22, R15, R23, R22, 0x96, !PT ;  /* 0x000000170f167212 */ /* 0x000fc800078e9616 */
[----:B------:R-:W-:-:S04]  /*32b0*/  LOP3.LUT R25, R22, R33, RZ, 0x3c, !PT ;  /* 0x0000002116197212 */ /* 0x000fc800078e3cff */
[C---:B------:R-:W-:Y:S02]  /*32c0*/  IADD3 R15, PT, PT, R14.reuse, 0x587c5, R25 ;  /* 0x000587c50e0f7810 */ /* 0x040fe40007ffe019 */
[----:B------:R-:W-:Y:S02]  /*32d0*/  IADD3 R14, PT, PT, R14, 0xb0f8a, RZ ;  /* 0x000b0f8a0e0e7810 */ /* 0x000fe40007ffe0ff */
[----:B------:R-:W-:-:S05]  /*32e0*/  I2FP.F32.U32 R15, R15 ;  /* 0x0000000f000f7245 */ /* 0x000fca0000201000 */
[----:B------:R-:W-:-:S05]  /*32f0*/  FFMA R24, R15, R24, 1.1641532182693481445e-10 ;  /* 0x2f0000000f187423 */ /* 0x000fca0000000018 */
[----:B------:R-:W-:-:S13]  /*3300*/  FSETP.GEU.AND P0, PT, R24, 1.175494350822287508e-38, PT ;  /* 0x008000001800780b */ /* 0x000fda0003f0e000 */
[----:B------:R-:W-:-:S04]  /*3310*/  @!P0 FMUL R24, R24, 8388608 ;  /* 0x4b00000018188820 */ /* 0x000fc80000400000 */
[----:B------:R-:W-:-:S05]  /*3320*/  VIADD R15, R24, 0xc0d55555 ;  /* 0xc0d55555180f7836 */ /* 0x000fca0000000000 */
[----:B------:R-:W-:-:S04]  /*3330*/  LOP3.LUT R23, R15, 0xff800000, RZ, 0xc0, !PT ;  /* 0xff8000000f177812 */ /* 0x000fc800078ec0ff */
[----:B------:R-:W-:Y:S01]  /*3340*/  I2FP.F32.S32 R22, R23 ;  /* 0x0000001700167245 */ /* 0x000fe20000201400 */
[----:B------:R-:W-:Y:S02]  /*3350*/  IMAD.IADD R15, R24, 0x1, -R23 ;  /* 0x00000001180f7824 */ /* 0x000fe400078e0a17 */
[----:B------:R-:W-:Y:S02]  /*3360*/  IMAD.MOV.U32 R23, RZ, RZ, 0x7f800000 ;  /* 0x7f800000ff177424 */ /* 0x000fe400078e00ff */
[----:B------:R-:W-:-:S04]  /*3370*/  FADD R26, R15, -1 ;  /* 0xbf8000000f1a7421 */ /* 0x000fc80000000000 */
[----:B------:R-:W-:-:S04]  /*3380*/  FFMA R15, R26, -R27, 0.14084610342979431152 ;  /* 0x3e1039f61a0f7423 */ /* 0x000fc8000000081b */
[----:B------:R-:W-:-:S04]  /*3390*/  FFMA R15, R26, R15, -0.12148627638816833496 ;  /* 0xbdf8cdcc1a0f7423 */ /* 0x000fc8000000000f */
[----:B------:R-:W-:-:S04]  /*33a0*/  FFMA R15, R26, R15, 0.13980610668659210205 ;  /* 0x3e0f29551a0f7423 */ /* 0x000fc8000000000f */
[----:B------:R-:W-:-:S04]  /*33b0*/  FFMA R15, R26, R15, -0.16684235632419586182 ;  /* 0xbe2ad8b91a0f7423 */ /* 0x000fc8000000000f */
[----:B------:R-:W-:-:S04]  /*33c0*/  FFMA R15, R26, R15, 0.20012299716472625732 ;  /* 0x3e4ced0b1a0f7423 */ /* 0x000fc8000000000f */
[----:B------:R-:W-:-:S04]  /*33d0*/  FFMA R15, R26, R15, -0.24999669194221496582 ;  /* 0xbe7fff221a0f7423 */ /* 0x000fc8000000000f */
[----:B------:R-:W-:-:S04]  /*33e0*/  FFMA R15, R26, R15, 0.33333182334899902344 ;  /* 0x3eaaaa781a0f7423 */ /* 0x000fc8000000000f */
[----:B------:R-:W-:Y:S01]  /*33f0*/  FFMA R27, R26, R15, -0.5 ;  /* 0xbf0000001a1b7423 */ /* 0x000fe2000000000f */
[----:B------:R-:W-:Y:S02]  /*3400*/  FSEL R15, RZ, -23, P0 ;  /* 0xc1b80000ff0f7808 */ /* 0x000fe40000000000 */
[----:B------:R-:W-:Y:S01]  /*3410*/  ISETP.GT.U32.AND P0, PT, R24, 0x7f7fffff, PT ;  /* 0x7f7fffff1800780c */ /* 0x000fe20003f04070 */
[----:B------:R-:W-:Y:S02]  /*3420*/  FMUL R27, R26, R27 ;  /* 0x0000001b1a1b7220 */ /* 0x000fe40000400000 */
[----:B------:R-:W-:Y:S01]  /*3430*/  FFMA R22, R22, 1.1920928955078125e-07, R15 ;  /* 0x3400000016167823 */ /* 0x000fe2000000000f */
[----:B------:R-:W-:Y:S01]  /*3440*/  SHF.R.U32.HI R15, RZ, 0x2, R32 ;  /* 0x00000002ff0f7819 */ /* 0x000fe20000011620 */
[----:B------:R-:W-:-:S03]  /*3450*/  FFMA R27, R26, R27, R26 ;  /* 0x0000001b1a1b7223 */ /* 0x000fc6000000001a */
[----:B------:R-:W-:Y:S01]  /*3460*/  LOP3.LUT R15, R15, R32, RZ, 0x3c, !PT ;  /* 0x000000200f0f7212 */ /* 0x000fe200078e3cff */
[----:B------:R-:W-:Y:S01]  /*3470*/  FFMA R27, R22, 0.69314718246459960938, R27 ;  /* 0x3f317218161b7823 */ /* 0x000fe2000000001b */
[----:B------:R-:W-:-:S03]  /*3480*/  IMAD.SHL.U32 R22, R25, 0x10, RZ ;  /* 0x0000001019167824 */ /* 0x000fc600078e00ff */
[C---:B------:R-:W-:Y:S01]  /*3490*/  @P0 FFMA R27, R24.reuse, R23, +INF ;  /* 0x7f800000181b0423 */ /* 0x040fe20000000017 */
[----:B------:R-:W-:Y:S01]  /*34a0*/  IMAD.SHL.U32 R23, R15, 0x2, RZ ;  /* 0x000000020f177824 */ /* 0x000fe200078e00ff */
[----:B------:R-:W-:Y:S02]  /*34b0*/  FSETP.NEU.AND P0, PT, R24, RZ, PT ;  /* 0x000000ff1800720b */ /* 0x000fe40003f0d000 */
[----:B------:R-:W-:Y:S02]  /*34c0*/  FMUL R27, R27, -2 ;  /* 0xc00000001b1b7820 */ /* 0x000fe40000400000 */
[----:B------:R-:W-:-:S03]  /*34d0*/  LOP3.LUT R22, R15, R23, R22, 0x96, !PT ;  /* 0x000000170f167212 */ /* 0x000fc600078e9616 */
[----:B------:R-:W-:Y:S02]  /*34e0*/  FSEL R26, R27, +INF , P0 ;  /* 0x7f8000001b1a7808 */ /* 0x000fe40000000000 */
[----:B------:R-:W-:Y:S02]  /*34f0*/  LOP3.LUT R27, R22, R25, RZ, 0x3c, !PT ;  /* 0x00000019161b7212 */ /* 0x000fe400078e3cff */
[----:B------:R0:W1:Y:S01]  /*3500*/  MUFU.RSQ R23, R26 ;  /* 0x0000001a00177308 */ /* 0x0000620000001400 */
[----:B------:R-:W-:Y:S02]  /*3510*/  VIADD R22, R26, 0xf3000000 ;  /* 0xf30000001a167836 */ /* 0x000fe40000000000 */
[----:B------:R-:W-:-:S03]  /*3520*/  IMAD.IADD R15, R27, 0x1, R14 ;  /* 0x000000011b0f7824 */ /* 0x000fc600078e020e */
[----:B------:R-:W-:Y:S01]  /*3530*/  ISETP.GT.U32.AND P0, PT, R22, 0x727fffff, PT ;  /* 0x727fffff1600780c */ /* 0x000fe20003f04070 */
[----:B------:R-:W-:Y:S01]  /*3540*/  IMAD.MOV.U32 R22, RZ, RZ, 0x30c90fdb ;  /* 0x30c90fdbff167424 */ /* 0x000fe200078e00ff */
[----:B------:R-:W-:-:S05]  /*3550*/  I2FP.F32.U32 R15, R15 ;  /* 0x0000000f000f7245 */ /* 0x000fca0000201000 */
[----:B------:R-:W-:-:S06]  /*3560*/  FFMA R24, R15, R22, 7.314590599882819788e-10 ;  /* 0x30490fdb0f187423 */ /* 0x000fcc0000000016 */
[----:B01----:R-:W-:Y:S05]  /*3570*/  @!P0 BRA `(.L_x_21) ;  /* 0x0000000000148947 */ /* 0x003fea0003800000 */
[----:B------:R-:W-:Y:S01]  /*3580*/  IMAD.MOV.U32 R22, RZ, RZ, R26 ;  /* 0x000000ffff167224 */ /* 0x000fe200078e001a */
[----:B------:R-:W-:-:S07]  /*3590*/  MOV R26, 0x35b0 ;  /* 0x000035b0001a7802 */ /* 0x000fce0000000f00 */
[----:B------:R-:W-:Y:S05]  /*35a0*/  CALL.REL.NOINC `($__internal_3_$__cuda_sm20_sqrt_rn_f32_slowpath) ;  /* 0x0000004c00447944 */ /* 0x000fea0003c00000 */
[----:B------:R-:W-:Y:S01]  /*35b0*/  IMAD.MOV.U32 R15, RZ, RZ, R39 ;  /* 0x000000ffff0f7224 */ /* 0x000fe200078e0027 */
[----:B------:R-:W-:Y:S06]  /*35c0*/  BRA `(.L_x_22) ;  /* 0x0000000000107947 */ /* 0x000fec0003800000 */
.L_x_21:
[----:B------:R-:W-:Y:S01]  /*35d0*/  FMUL.FTZ R15, R26, R23 ;  /* 0x000000171a0f7220 */ /* 0x000fe20000410000 */
[----:B------:R-:W-:-:S03]  /*35e0*/  FMUL.FTZ R23, R23, 0.5 ;  /* 0x3f00000017177820 */ /* 0x000fc60000410000 */
[----:B------:R-:W-:-:S04]  /*35f0*/  FFMA R22, -R15, R15, R26 ;  /* 0x0000000f0f167223 */ /* 0x000fc8000000011a */
[----:B------:R-:W-:-:S07]  /*3600*/  FFMA R15, R22, R23, R15 ;  /* 0x00000017160f7223 */ /* 0x000fce000000000f */
.L_x_22:
[----:B------:R-:W-:Y:S05]  /*3610*/  BSYNC.RECONVERGENT B1 ;  /* 0x0000000000017941 */ /* 0x000fea0003800200 */
.L_x_20:
[----:B------:R-:W-:Y:S01]  /*3620*/  FMUL.RZ R23, R24, 0.15915493667125701904 ;  /* 0x3e22f98318177820 */ /* 0x000fe2000040c000 */
[----:B------:R-:W-:Y:S01]  /*3630*/  IMAD.MOV.U32 R32, RZ, RZ, R5 ;  /* 0x000000ffff207224 */ /* 0x000fe200078e0005 */
[----:B------:R-:W-:Y:S01]  /*3640*/  MOV R48, R4 ;  /* 0x0000000400307202 */ /* 0x000fe20000000f00 */
[----:B------:R-:W-:Y:S01]  /*3650*/  IMAD.MOV.U32 R4, RZ, RZ, R33 ;  /* 0x000000ffff047224 */ /* 0x000fe200078e0021 */
[----:B------:R-:W0:Y:S01]  /*3660*/  MUFU.SIN R22, R23 ;  /* 0x0000001700167308 */ /* 0x000e220000000400 */
[----:B------:R-:W-:-:S07]  /*3670*/  IMAD.MOV.U32 R5, RZ, RZ, R25 ;  /* 0x000000ffff057224 */ /* 0x000fce00078e0019 */
[----:B------:R-:W1:Y:S01]  /*3680*/  MUFU.COS R24, R23 ;  /* 0x0000001700187308 */ /* 0x000e620000000000 */
[-C--:B0-----:R-:W-:Y:S01]  /*3690*/  FMUL R35, R22, R15.reuse ;  /* 0x0000000f16237220 */ /* 0x081fe20000400000 */
[----:B-1----:R-:W-:Y:S01]  /*36a0*/  FMUL R15, R24, R15 ;  /* 0x0000000f180f7220 */ /* 0x002fe20000400000 */
[----:B------:R-:W-:-:S07]  /*36b0*/  IMAD.MOV.U32 R24, RZ, RZ, R33 ;  /* 0x000000ffff187224 */ /* 0x000fce00078e0021 */
.L_x_19:
[----:B------:R-:W-:Y:S05]  /*36c0*/  BSYNC.RECONVERGENT B0 ;  /* 0x0000000000007941 */ /* 0x000fea0003800200 */
.L_x_18:
[----:B------:R-:W-:Y:S01]  /*36d0*/  ISETP.NE.AND P0, PT, R17, 0x1, PT ;  /* 0x000000011100780c */ /* 0x000fe20003f05270 */
[----:B------:R-:W-:Y:S01]  /*36e0*/  BSSY.RECONVERGENT B0, `(.L_x_23) ;  /* 0x000004c000007945 */ /* 0x000fe20003800200 */
[----:B------:R-:W-:Y:S02]  /*36f0*/  IMAD.MOV.U32 R37, RZ, RZ, R27 ;  /* 0x000000ffff257224 */ /* 0x000fe400078e001b */
[----:B------:R-:W-:Y:S02]  /*3700*/  IMAD.MOV.U32 R36, RZ, RZ, R15 ;  /* 0x000000ffff247224 */ /* 0x000fe400078e000f */
[----:B------:R-:W-:-:S07]  /*3710*/  IMAD.MOV.U32 R17, RZ, RZ, RZ ;  /* 0x000000ffff117224 */ /* 0x000fce00078e00ff */
[----:B------:R-:W-:Y:S05]  /*3720*/  @P0 BRA `(.L_x_24) ;  /* 0x00000004001c0947 */ /* 0x000fea0003800000 */
[----:B------:R-:W-:Y:S01]  /*3730*/  SHF.R.U32.HI R5, RZ, 0x2, R48 ;  /* 0x00000002ff057819 */ /* 0x000fe20000011630 */
[----:B------:R-:W-:Y:S01]  /*3740*/  IMAD.MOV.U32 R26, RZ, RZ, 0x3e055027 ;  /* 0x3e055027ff1a7424 */ /* 0x000fe200078e00ff */
[----:B------:R-:W-:Y:S01]  /*3750*/  SHF.L.U32 R4, R27, 0x4, RZ ;  /* 0x000000041b047819 */ /* 0x000fe200000006ff */
[----:B------:R-:W-:Y:S01]  /*3760*/  BSSY.RECONVERGENT B1, `(.L_x_25) ;  /* 0x000003a000017945 */ /* 0x000fe20003800200 */
[----:B------:R-:W-:-:S05]  /*3770*/  LOP3.LUT R5, R5, R48, RZ, 0x3c, !PT ;  /* 0x0000003005057212 */ /* 0x000fca00078e3cff */
[----:B------:R-:W-:-:S05]  /*3780*/  IMAD.SHL.U32 R15, R5, 0x2, RZ ;  /* 0x00000002050f7824 */ /* 0x000fca00078e00ff */
[----:B------:R-:W-:Y:S01]  /*3790*/  LOP3.LUT R4, R5, R15, R4, 0x96, !PT ;  /* 0x0000000f05047212 */ /* 0x000fe200078e9604 */
[----:B------:R-:W-:-:S03]  /*37a0*/  IMAD.MOV.U32 R15, RZ, RZ, 0x2f800000 ;  /* 0x2f800000ff0f7424 */ /* 0x000fc600078e00ff */
[----:B------:R-:W-:-:S04]  /*37b0*/  LOP3.LUT R5, R4, R27, RZ, 0x3c, !PT ;  /* 0x0000001b04057212 */ /* 0x000fc800078e3cff */
[C---:B------:R-:W-:Y:S01]  /*37c0*/  IADD3 R4, PT, PT, R14.reuse, 0x587c5, R5 ;  /* 0x000587c50e047810 */ /* 0x040fe20007ffe005 */
[----:B------:R-:W-:-:S03]  /*37d0*/  VIADD R14, R14, 0xb0f8a ;  /* 0x000b0f8a0e0e7836 */ /* 0x000fc60000000000 */
        /* <DEDUP_REMOVED lines=27> */
[----:B------:R-:W-:Y:S01]  /*3990*/  @P0 FFMA R23, R15, R22, +INF ;  /* 0x7f8000000f170423 */ /* 0x000fe20000000016 */
[----:B------:R-:W-:Y:S02]  /*39a0*/  SHF.L.U32 R22, R17, 0x1, RZ ;  /* 0x0000000111167819 */ /* 0x000fe400000006ff */
[----:B------:R-:W-:Y:S01]  /*39b0*/  FSETP.NEU.AND P0, PT, R15, RZ, PT ;  /* 0x000000ff0f00720b */ /* 0x000fe20003f0d000 */
[----:B------:R-:W-:Y:S01]  /*39c0*/  FMUL R23, R23, -2 ;  /* 0xc000000017177820 */ /* 0x000fe20000400000 */
[----:B------:R-:W-:-:S04]  /*39d0*/  LOP3.LUT R4, R17, R22, R4, 0x96, !PT ;  /* 0x0000001611047212 */ /* 0x000fc800078e9604 */
        /* <DEDUP_REMOVED lines=10> */
[----:B------:R-:W-:-:S07]  /*3a80*/  MOV R26, 0x3aa0 ;  /* 0x00003aa0001a7802 */ /* 0x000fce0000000f00 */
[----:B------:R-:W-:Y:S05]  /*3a90*/  CALL.REL.NOINC `($__internal_3_$__cuda_sm20_sqrt_rn_f32_slowpath) ;  /* 0x0000004800087944 */ /* 0x000fea0003c00000 */
[----:B------:R-:W-:Y:S01]  /*3aa0*/  IMAD.MOV.U32 R15, RZ, RZ, R39 ;  /* 0x000000ffff0f7224 */ /* 0x000fe200078e0027 */
[----:B------:R-:W-:Y:S06]  /*3ab0*/  BRA `(.L_x_27) ;  /* 0x0000000000107947 */ /* 0x000fec0003800000 */
.L_x_26:
[----:B------:R-:W-:Y:S01]  /*3ac0*/  FMUL.FTZ R15, R22, R17 ;  /* 0x00000011160f7220 */ /* 0x000fe20000410000 */
[----:B------:R-:W-:-:S03]  /*3ad0*/  FMUL.FTZ R17, R17, 0.5 ;  /* 0x3f00000011117820 */ /* 0x000fc60000410000 */
[----:B------:R-:W-:-:S04]  /*3ae0*/  FFMA R4, -R15, R15, R22 ;  /* 0x0000000f0f047223 */ /* 0x000fc80000000116 */
[----:B------:R-:W-:-:S07]  /*3af0*/  FFMA R15, R4, R17, R15 ;  /* 0x00000011040f7223 */ /* 0x000fce000000000f */
.L_x_27:
[----:B------:R-:W-:Y:S05]  /*3b00*/  BSYNC.RECONVERGENT B1 ;  /* 0x0000000000017941 */ /* 0x000fea0003800200 */
.L_x_25:
[----:B------:R-:W-:Y:S01]  /*3b10*/  FMUL.RZ R23, R28, 0.15915493667125701904 ;  /* 0x3e22f9831c177820 */ /* 0x000fe2000040c000 */
[----:B------:R-:W-:Y:S01]  /*3b20*/  MOV R4, R27 ;  /* 0x0000001b00047202 */ /* 0x000fe20000000f00 */
[----:B------:R-:W-:Y:S02]  /*3b30*/  IMAD.MOV.U32 R32, RZ, RZ, R25 ;  /* 0x000000ffff207224 */ /* 0x000fe400078e0019 */
[----:B------:R-:W0:Y:S01]  /*3b40*/  MUFU.SIN R36, R23 ;  /* 0x0000001700247308 */ /* 0x000e220000000400 */
[----:B------:R-:W-:Y:S02]  /*3b50*/  IMAD.MOV.U32 R48, RZ, RZ, R24 ;  /* 0x000000ffff307224 */ /* 0x000fe400078e0018 */
[----:B------:R-:W-:-:S05]  /*3b60*/  IMAD.MOV.U32 R17, RZ, RZ, 0x1 ;  /* 0x00000001ff117424 */ /* 0x000fca00078e00ff */
[----:B------:R-:W1:Y:S01]  /*3b70*/  MUFU.COS R22, R23 ;  /* 0x0000001700167308 */ /* 0x000e620000000000 */
[-C--:B0-----:R-:W-:Y:S01]  /*3b80*/  FMUL R36, R36, R15.reuse ;  /* 0x0000000f24247220 */ /* 0x081fe20000400000 */
[----:B-1----:R-:W-:-:S07]  /*3b90*/  FMUL R15, R22, R15 ;  /* 0x0000000f160f7220 */ /* 0x002fce0000400000 */
.L_x_24:
[----:B------:R-:W-:Y:S05]  /*3ba0*/  BSYNC.RECONVERGENT B0 ;  /* 0x0000000000007941 */ /* 0x000fea0003800200 */
.L_x_23:
[----:B------:R-:W0:Y:S01]  /*3bb0*/  MUFU.RCP R24, R9 ;  /* 0x0000000900187308 */ /* 0x000e220000001000 */
[----:B------:R-:W-:Y:S01]  /*3bc0*/  FMUL R22, R8, R13 ;  /* 0x0000000d08167220 */ /* 0x000fe20000400000 */
[----:B------:R-:W-:Y:S06]  /*3bd0*/  BSSY.RECONVERGENT B0, `(.L_x_28) ;  /* 0x000000b000007945 */ /* 0x000fec0003800200 */
        /* <DEDUP_REMOVED lines=8> */
[----:B------:R-:W-:-:S07]  /*3c60*/  MOV R24, 0x3c80 ;  /* 0x00003c8000187802 */ /* 0x000fce0000000f00 */
[----:B------:R-:W-:Y:S05]  /*3c70*/  CALL.REL.NOINC `($__internal_4_$__cuda_sm3x_div_rn_noftz_f32_slowpath) ;  /* 0x0000004400e87944 */ /* 0x000fea0003c00000 */
.L_x_29:
[----:B------:R-:W-:Y:S05]  /*3c80*/  BSYNC.RECONVERGENT B0 ;  /* 0x0000000000007941 */ /* 0x000fea0003800200 */
.L_x_28:
[----:B------:R-:W-:Y:S01]  /*3c90*/  FSETP.GEU.AND P0, PT, R38, 64, PT ;  /* 0x428000002600780b */ /* 0x000fe20003f0e000 */
[----:B------:R-:W-:-:S12]  /*3ca0*/  BSSY.RECONVERGENT B0, `(.L_x_30) ;  /* 0x0000220000007945 */ /* 0x000fd80003800200 */
[----:B------:R-:W-:Y:S05]  /*3cb0*/  @P0 BRA `(.L_x_31) ;  /* 0x0000000000940947 */ /* 0x000fea0003800000 */
[----:B------:R-:W-:Y:S01]  /*3cc0*/  IMAD.MOV.U32 R23, RZ, RZ, 0x3bbb989d ;  /* 0x3bbb989dff177424 */ /* 0x000fe200078e00ff */
[----:B------:R-:W-:Y:S01]  /*3cd0*/  BSSY.RECONVERGENT B1, `(.L_x_32) ;  /* 0x0000021000017945 */ /* 0x000fe20003800200 */
[----:B------:R-:W-:Y:S02]  /*3ce0*/  IMAD.MOV.U32 R25, RZ, RZ, 0x437c0000 ;  /* 0x437c0000ff197424 */ /* 0x000fe400078e00ff */
[----:B------:R-:W-:Y:S01]  /*3cf0*/  FFMA.SAT R22, R38, R23, 0.5 ;  /* 0x3f00000026167423 */ /* 0x000fe20000002017 */
[----:B------:R-:W-:Y:S02]  /*3d00*/  IMAD.MOV.U32 R33, RZ, RZ, R37 ;  /* 0x000000ffff217224 */ /* 0x000fe400078e0025 */
[----:B------:R-:W-:Y:S02]  /*3d10*/  IMAD.MOV.U32 R24, RZ, RZ, RZ ;  /* 0x000000ffff187224 */ /* 0x000fe400078e00ff */
[----:B------:R-:W-:-:S04]  /*3d20*/  FFMA.RM R22, R22, R25, 12582913 ;  /* 0x4b40000116167423 */ /* 0x000fc80000004019 */
[C---:B------:R-:W-:Y:S01]  /*3d30*/  FADD R23, R22.reuse, -12583039 ;  /* 0xcb40007f16177421 */ /* 0x040fe20000000000 */
[----:B------:R-:W-:-:S03]  /*3d40*/  SHF.L.U32 R22, R22, 0x17, RZ ;  /* 0x0000001716167819 */ /* 0x000fc600000006ff */
[----:B------:R-:W-:-:S04]  /*3d50*/  FFMA R23, R38, 1.4426950216293334961, -R23 ;  /* 0x3fb8aa3b26177823 */ /* 0x000fc80000000817 */
[----:B------:R-:W-:-:S06]  /*3d60*/  FFMA R23, R38, 1.925963033500011079e-08, R23 ;  /* 0x32a5706026177823 */ /* 0x000fcc0000000017 */
[----:B------:R-:W0:Y:S02]  /*3d70*/  MUFU.EX2 R23, R23 ;  /* 0x0000001700177308 */ /* 0x000e240000000800 */
[----:B0-----:R-:W-:-:S07]  /*3d80*/  FMUL R22, R22, R23 ;  /* 0x0000001716167220 */ /* 0x001fce0000400000 */
.L_x_33:
[----:B------:R-:W-:Y:S01]  /*3d90*/  SHF.R.U32.HI R23, RZ, 0x2, R48 ;  /* 0x00000002ff177819 */ /* 0x000fe20000011630 */
[----:B------:R-:W-:Y:S02]  /*3da0*/  IMAD.SHL.U32 R26, R33, 0x10, RZ ;  /* 0x00000010211a7824 */ /* 0x000fe400078e00ff */
[----:B------:R-:W-:Y:S01]  /*3db0*/  VIADD R14, R14, 0x587c5 ;  /* 0x000587c50e0e7836 */ /* 0x000fe20000000000 */
[----:B------:R-:W-:Y:S01]  /*3dc0*/  LOP3.LUT R23, R23, R48, RZ, 0x3c, !PT ;  /* 0x0000003017177212 */ /* 0x000fe200078e3cff */
[----:B------:R-:W-:Y:S02]  /*3dd0*/  IMAD.MOV.U32 R48, RZ, RZ, R32 ;  /* 0x000000ffff307224 */ /* 0x000fe400078e0020 */
[----:B------:R-:W-:Y:S02]  /*3de0*/  IMAD.MOV.U32 R32, RZ, RZ, R4 ;  /* 0x000000ffff207224 */ /* 0x000fe400078e0004 */
[----:B------:R-:W-:Y:S02]  /*3df0*/  IMAD.SHL.U32 R25, R23, 0x2, RZ ;  /* 0x0000000217197824 */ /* 0x000fe400078e00ff */
[----:B------:R-:W-:-:S02]  /*3e00*/  IMAD.MOV.U32 R4, RZ, RZ, R5 ;  /* 0x000000ffff047224 */ /* 0x000fc400078e0005 */
[----:B------:R-:W-:Y:S01]  /*3e10*/  IMAD.MOV.U32 R5, RZ, RZ, R33 ;  /* 0x000000ffff057224 */ /* 0x000fe200078e0021 */
[----:B------:R-:W-:-:S04]  /*3e20*/  LOP3.LUT R26, R23, R25, R26, 0x96, !PT ;  /* 0x00000019171a7212 */ /* 0x000fc800078e961a */
[----:B------:R-:W-:Y:S01]  /*3e30*/  LOP3.LUT R23, R26, R33, RZ, 0x3c, !PT ;  /* 0x000000211a177212 */ /* 0x000fe200078e3cff */
[----:B------:R-:W-:-:S03]  /*3e40*/  HFMA2 R26, -RZ, RZ, 0.1171875, 0 ;  /* 0x2f800000ff1a7431 */ /* 0x000fc600000001ff */
[----:B------:R-:W-:Y:S01]  /*3e50*/  MOV R33, R23 ;  /* 0x0000001700217202 */ /* 0x000fe20000000f00 */
[----:B------:R-:W-:-:S05]  /*3e60*/  IMAD.IADD R25, R23, 0x1, R14 ;  /* 0x0000000117197824 */ /* 0x000fca00078e020e */
[----:B------:R-:W-:-:S05]  /*3e70*/  I2FP.F32.U32 R25, R25 ;  /* 0x0000001900197245 */ /* 0x000fca0000201000 */
[----:B------:R-:W-:-:S04]  /*3e80*/  FFMA R25, R25, R26, 1.1641532182693481445e-10 ;  /* 0x2f00000019197423 */ /* 0x000fc8000000001a */
[----:B------:R-:W-:Y:S01]  /*3e90*/  FMUL R22, R25, R22 ;  /* 0x0000001619167220 */ /* 0x000fe20000400000 */
[----:B------:R-:W-:Y:S02]  /*3ea0*/  IMAD.MOV.U32 R25, RZ, RZ, R24 ;  /* 0x000000ffff197224 */ /* 0x000fe400078e0018 */
[----:B------:R-:W-:Y:S02]  /*3eb0*/  VIADD R24, R24, 0x1 ;  /* 0x0000000118187836 */ /* 0x000fe40000000000 */
[----:B------:R-:W-:-:S13]  /*3ec0*/  FSETP.GT.AND P0, PT, R22, 1, PT ;  /* 0x3f8000001600780b */ /* 0x000fda0003f04000 */
[----:B------:R-:W-:Y:S05]  /*3ed0*/  @P0 BRA `(.L_x_33) ;  /* 0xfffffffc00ac0947 */ /* 0x000fea000383ffff */
[----:B------:R-:W-:Y:S05]  /*3ee0*/  BSYNC.RECONVERGENT B1 ;  /* 0x0000000000017941 */ /* 0x000fea0003800200 */
.L_x_32:
[----:B------:R-:W-:Y:S01]  /*3ef0*/  IMAD.MOV.U32 R22, RZ, RZ, R25 ;  /* 0x000000ffff167224 */ /* 0x000fe200078e0019 */
[----:B------:R-:W-:Y:S06]  /*3f00*/  BRA `(.L_x_34) ;  /* 0x0000001c00e47947 */ /* 0x000fec0003800000 */
.L_x_31:
[----:B------:R-:W-:-:S13]  /*3f10*/  FSETP.GT.AND P0, PT, R38, 4000, PT ;  /* 0x457a00002600780b */ /* 0x000fda0003f04000 */
[----:B------:R-:W-:Y:S05]  /*3f20*/  @!P0 BRA `(.L_x_35) ;  /* 0x0000001000288947 */ /* 0x000fea0003800000 */
[----:B------:R-:W-:Y:S01]  /*3f30*/  ISETP.NE.AND P0, PT, R16, 0x1, PT ;  /* 0x000000011000780c */ /* 0x000fe20003f05270 */
[----:B------:R-:W-:Y:S01]  /*3f40*/  BSSY.RECONVERGENT B1, `(.L_x_36) ;  /* 0x00000ea000017945 */ /* 0x000fe20003800200 */
[----:B------:R-:W-:Y:S02]  /*3f50*/  IMAD.MOV.U32 R33, RZ, RZ, R37 ;  /* 0x000000ffff217224 */ /* 0x000fe400078e0025 */
[----:B------:R-:W-:Y:S02]  /*3f60*/  IMAD.MOV.U32 R30, RZ, RZ, R20 ;  /* 0x000000ffff1e7224 */ /* 0x000fe400078e0014 */
[----:B------:R-:W-:Y:S02]  /*3f70*/  IMAD.MOV.U32 R31, RZ, RZ, R21 ;  /* 0x000000ffff1f7224 */ /* 0x000fe400078e0015 */
[----:B------:R-:W-:-:S05]  /*3f80*/  IMAD.MOV.U32 R16, RZ, RZ, RZ ;  /* 0x000000ffff107224 */ /* 0x000fca00078e00ff */
[----:B------:R-:W-:Y:S05]  /*3f90*/  @!P0 BRA `(.L_x_37) ;  /* 0x0000000c00908947 */ /* 0x000fea0003800000 */
[----:B------:R-:W-:Y:S01]  /*3fa0*/  SHF.R.U32.HI R21, RZ, 0x2, R48 ;  /* 0x00000002ff157819 */ /* 0x000fe20000011630 */
[----:B------:R-:W-:Y:S01]  /*3fb0*/  IMAD.SHL.U32 R16, R37, 0x10, RZ ;  /* 0x0000001025107824 */ /* 0x000fe200078e00ff */
[----:B------:R-:W-:Y:S01]  /*3fc0*/  SHF.R.U32.HI R23, RZ, 0x2, R32 ;  /* 0x00000002ff177819 */ /* 0x000fe20000011620 */
[----:B------:R-:W-:Y:S01]  /*3fd0*/  BSSY.RECONVERGENT B2, `(.L_x_38) ;  /* 0x0000078000027945 */ /* 0x000fe20003800200 */
[----:B------:R-:W-:Y:S02]  /*3fe0*/  LOP3.LUT R21, R21, R48, RZ, 0x3c, !PT ;  /* 0x0000003015157212 */ /* 0x000fe400078e3cff */
[----:B------:R-:W-:Y:S02]  /*3ff0*/  LOP3.LUT R23, R23, R32, RZ, 0x3c, !PT ;  /* 0x0000002017177212 */ /* 0x000fe400078e3cff */
[----:B------:R-:W-:Y:S02]  /*4000*/  SHF.L.U32 R20, R21, 0x1, RZ ;  /* 0x0000000115147819 */ /* 0x000fe400000006ff */
[----:B------:R-:W-:Y:S01]  /*4010*/  SHF.R.U32.HI R25, RZ, 0x2, R4 ;  /* 0x00000002ff197819 */ /* 0x000fe20000011604 */
[----:B------:R-:W-:Y:S01]  /*4020*/  IMAD.SHL.U32 R39, R23, 0x2, RZ ;  /* 0x0000000217277824 */ /* 0x000fe200078e00ff */
[----:B------:R-:W-:-:S02]  /*4030*/  LOP3.LUT R16, R21, R20, R16, 0x96, !PT ;  /* 0x0000001415107212 */ /* 0x000fc400078e9610 */
[----:B------:R-:W-:Y:S02]  /*4040*/  LOP3.LUT R4, R25, R4, RZ, 0x3c, !PT ;  /* 0x0000000419047212 */ /* 0x000fe400078e3cff */
[----:B------:R-:W-:-:S05]  /*4050*/  LOP3.LUT R32, R16, R37, RZ, 0x3c, !PT ;  /* 0x0000002510207212 */ /* 0x000fca00078e3cff */
[----:B------:R-:W-:-:S05]  /*4060*/  IMAD.SHL.U32 R16, R32, 0x10, RZ ;  /* 0x0000001020107824 */ /* 0x000fca00078e00ff */
[----:B------:R-:W-:Y:S01]  /*4070*/  LOP3.LUT R39, R23, R39, R16, 0x96, !PT ;  /* 0x0000002717277212 */ /* 0x000fe200078e9610 */
[----:B------:R-:W-:Y:S01]  /*4080*/  IMAD.SHL.U32 R16, R4, 0x2, RZ ;  /* 0x0000000204107824 */ /* 0x000fe200078e00ff */
[----:B------:R-:W-:Y:S02]  /*4090*/  IADD3 R23, PT, PT, R14, 0x587c5, R32 ;  /* 0x000587c50e177810 */ /* 0x000fe40007ffe020 */
[----:B------:R-:W-:-:S04]  /*40a0*/  LOP3.LUT R39, R39, R32, RZ, 0x3c, !PT ;  /* 0x0000002027277212 */ /* 0x000fc800078e3cff */
[----:B------:R-:W-:-:S05]  /*40b0*/  IADD3 R20, PT, PT, R14, 0xb0f8a, R39 ;  /* 0x000b0f8a0e147810 */ /* 0x000fca0007ffe027 */
[----:B------:R-:W-:-:S03]  /*40c0*/  IMAD.WIDE.U32 R20, R20, 0x200000, RZ ;  /* 0x0020000014147825 */ /* 0x000fc600078e00ff */
[----:B------:R-:W-:Y:S01]  /*40d0*/  LOP3.LUT R22, R20, R23, RZ, 0x3c, !PT ;  /* 0x0000001714167212 */ /* 0x000fe200078e3cff */
[----:B------:R-:W-:Y:S01]  /*40e0*/  IMAD.MOV.U32 R23, RZ, RZ, R21 ;  /* 0x000000ffff177224 */ /* 0x000fe200078e0015 */
[----:B------:R-:W-:Y:S01]  /*40f0*/  SHF.R.U32.HI R20, RZ, 0x2, R5 ;  /* 0x00000002ff147819 */ /* 0x000fe20000011605 */
[----:B------:R-:W-:Y:S02]  /*4100*/  IMAD.SHL.U32 R21, R39, 0x10, RZ ;  /* 0x0000001027157824 */ /* 0x000fe400078e00ff */
[----:B------:R-:W0:Y:S01]  /*4110*/  I2F.F64.U64 R24, R22 ;  /* 0x0000001600187312 */ /* 0x000e220000301800 */
[----:B------:R-:W-:Y:S01]  /*4120*/  LOP3.LUT R5, R20, R5, RZ, 0x3c, !PT ;  /* 0x0000000514057212 */ /* 0x000fe200078e3cff */
[----:B------:R-:W-:Y:S01]  /*4130*/  IMAD.MOV.U32 R20, RZ, RZ, 0x0 ;  /* 0x00000000ff147424 */ /* 0x000fe200078e00ff */
[----:B------:R-:W-:Y:S01]  /*4140*/  LOP3.LUT R16, R4, R16, R21, 0x96, !PT ;  /* 0x0000001004107212 */ /* 0x000fe200078e9615 */
[----:B------:R-:W-:-:S03]  /*4150*/  HFMA2 R21, -RZ, RZ, 1.15625, 0 ;  /* 0x3ca00000ff157431 */ /* 0x000fc600000001ff */
[----:B------:R-:W-:Y:S01]  /*4160*/  LOP3.LUT R31, R16, R39, RZ, 0x3c, !PT ;  /* 0x00000027101f7212 */ /* 0x000fe200078e3cff */
[----:B------:R-:W-:-:S03]  /*4170*/  IMAD.SHL.U32 R16, R5, 0x2, RZ ;  /* 0x0000000205107824 */ /* 0x000fc600078e00ff */
[C---:B------:R-:W-:Y:S01]  /*4180*/  IADD3 R27, PT, PT, R14.reuse, 0x10974f, R31 ;  /* 0x0010974f0e1b7810 */ /* 0x040fe20007ffe01f */
[----:B------:R-:W-:Y:S02]  /*4190*/  IMAD.SHL.U32 R4, R31, 0x10, RZ ;  /* 0x000000101f047824 */ /* 0x000fe400078e00ff */
[----:B------:R-:W-:Y:S01]  /*41a0*/  VIADD R14, R14, 0x161f14 ;  /* 0x00161f140e0e7836 */ /* 0x000fe20000000000 */
[----:B0-----:R-:W-:Y:S02]  /*41b0*/  DFMA R24, R24, R20, 5.5511151231257827021e-17 ;  /* 0x3c9000001818742b */ /* 0x001fe40000000014 */
[----:B------:R-:W-:-:S04]  /*41c0*/  LOP3.LUT R4, R5, R16, R4, 0x96, !PT ;  /* 0x0000001005047212 */ /* 0x000fc800078e9604 */
[----:B------:R-:W-:-:S04]  /*41d0*/  LOP3.LUT R33, R4, R31, RZ, 0x3c, !PT ;  /* 0x0000001f04217212 */ /* 0x000fc800078e3cff */
[----:B------:R-:W-:Y:S01]  /*41e0*/  ISETP.GT.AND P0, PT, R25, 0xfffff, PT ;  /* 0x000fffff1900780c */ /* 0x000fe20003f04270 */
[----:B------:R-:W-:Y:S02]  /*41f0*/  IMAD.MOV.U32 R4, RZ, RZ, R24 ;  /* 0x000000ffff047224 */ /* 0x000fe400078e0018 */
[----:B------:R-:W-:Y:S02]  /*4200*/  IMAD.MOV.U32 R5, RZ, RZ, R25 ;  /* 0x000000ffff057224 */ /* 0x000fe400078e0019 */
[----:B------:R-:W-:-:S04]  /*4210*/  IMAD.IADD R22, R33, 0x1, R14 ;  /* 0x0000000121167824 */ /* 0x000fc800078e020e */
[----:B------:R-:W-:-:S04]  /*4220*/  IMAD.WIDE.U32 R22, R22, 0x200000, RZ ;  /* 0x0020000016167825 */ /* 0x000fc800078e00ff */
[----:B------:R-:W-:Y:S01]  /*4230*/  @!P0 DMUL R4, R4, 1.80143985094819840000e+16 ;  /* 0x4350000004048828 */ /* 0x000fe20000000000 */
[----:B------:R-:W-:-:S06]  /*4240*/  LOP3.LUT R22, R22, R27, RZ, 0x3c, !PT ;  /* 0x0000001b16167212 */ /* 0x000fcc00078e3cff */
[----:B------:R-:W0:Y:S03]  /*4250*/  I2F.F64.U64 R22, R22 ;  /* 0x0000001600167312 */ /* 0x000e260000301800 */
[----:B------:R-:W-:Y:S01]  /*4260*/  @!P0 MOV R25, R5 ;  /* 0x0000000500198202 */ /* 0x000fe20000000f00 */
[----:B------:R-:W-:-:S04]  /*4270*/  @!P0 IMAD.MOV.U32 R24, RZ, RZ, R4 ;  /* 0x000000ffff188224 */ /* 0x000fc800078e0004 */
[----:B------:R-:W-:-:S05]  /*4280*/  VIADD R16, R25, 0xffffffff ;  /* 0xffffffff19107836 */ /* 0x000fca0000000000 */
[----:B------:R-:W-:Y:S01]  /*4290*/  ISETP.GT.U32.AND P1, PT, R16, 0x7feffffe, PT ;  /* 0x7feffffe1000780c */ /* 0x000fe20003f24070 */
[----:B------:R-:W-:Y:S01]  /*42a0*/  IMAD.MOV.U32 R16, RZ, RZ, -0x3ff ;  /* 0xfffffc01ff107424 */ /* 0x000fe200078e00ff */
[----:B0-----:R-:W-:Y:S01]  /*42b0*/  DFMA R20, R22, 2.2204460492503130808e-16, R20 ;  /* 0x3cb000001614782b */ /* 0x001fe20000000014 */
[----:B------:R-:W-:-:S10]  /*42c0*/  @!P0 IMAD.MOV.U32 R16, RZ, RZ, -0x435 ;  /* 0xfffffbcbff108424 */ /* 0x000fd400078e00ff */
[----:B------:R-:W-:Y:S05]  /*42d0*/  @P1 BRA `(.L_x_39) ;  /* 0x0000000400041947 */ /* 0x000fea0003800000 */
[C---:B------:R-:W-:Y:S01]  /*42e0*/  LOP3.LUT R4, R25.reuse, 0xfffff, RZ, 0xc0, !PT ;  /* 0x000fffff19047812 */ /* 0x040fe200078ec0ff */
[----:B------:R-:W-:Y:S01]  /*42f0*/  IMAD.MOV.U32 R22, RZ, RZ, RZ ;  /* 0x000000ffff167224 */ /* 0x000fe200078e00ff */
[----:B------:R-:W-:Y:S01]  /*4300*/  UMOV UR4, 0x3ae80f1e ;  /* 0x3ae80f1e00047882 */ /* 0x000fe20000000000 */
[----:B------:R-:W-:Y:S01]  /*4310*/  UMOV UR5, 0x3eb1380b ;  /* 0x3eb1380b00057882 */ /* 0x000fe20000000000 */
[----:B------:R-:W-:Y:S01]  /*4320*/  LOP3.LUT R5, R4, 0x3ff00000, RZ, 0xfc, !PT ;  /* 0x3ff0000004057812 */ /* 0x000fe200078efcff */
[----:B------:R-:W-:Y:S01]  /*4330*/  IMAD.MOV.U32 R4, RZ, RZ, R24 ;  /* 0x000000ffff047224 */ /* 0x000fe200078e0018 */
[----:B------:R-:W-:Y:S01]  /*4340*/  LEA.HI R25, R25, R16, RZ, 0xc ;  /* 0x0000001019197211 */ /* 0x000fe200078f60ff */
[----:B------:R-:W-:Y:S01]  /*4350*/  UMOV UR10, 0x80000000 ;  /* 0x80000000000a7882 */ /* 0x000fe20000000000 */
[----:B------:R-:W-:Y:S01]  /*4360*/  ISETP.GE.U32.AND P0, PT, R5, 0x3ff6a09f, PT ;  /* 0x3ff6a09f0500780c */ /* 0x000fe20003f06070 */
[----:B------:R-:W-:-:S12]  /*4370*/  UMOV UR11, 0x43300000 ;  /* 0x43300000000b7882 */ /* 0x000fd80000000000 */
[----:B------:R-:W-:Y:S02]  /*4380*/  @P0 VIADD R23, R5, 0xfff00000 ;  /* 0xfff0000005170836 */ /* 0x000fe40000000000 */
[----:B------:R-:W-:-:S03]  /*4390*/  @P0 VIADD R25, R25, 0x1 ;  /* 0x0000000119190836 */ /* 0x000fc60000000000 */
[----:B------:R-:W-:Y:S02]  /*43a0*/  @P0 MOV R5, R23 ;  /* 0x0000001700050202 */ /* 0x000fe40000000f00 */
[----:B------:R-:W-:Y:S01]  /*43b0*/  LOP3.LUT R24, R25, 0x80000000, RZ, 0x3c, !PT ;  /* 0x8000000019187812 */ /* 0x000fe200078e3cff */
[----:B------:R-:W-:-:S03]  /*43c0*/  IMAD.MOV.U32 R25, RZ, RZ, 0x43300000 ;  /* 0x43300000ff197424 */ /* 0x000fc600078e00ff */
[C---:B------:R-:W-:Y:S02]  /*43d0*/  DADD R26, R4.reuse, 1 ;  /* 0x3ff00000041a7429 */ /* 0x040fe40000000000 */
[----:B------:R-:W-:Y:S02]  /*43e0*/  DADD R4, R4, -1 ;  /* 0xbff0000004047429 */ /* 0x000fe40000000000 */
[----:B------:R-:W-:Y:S01]  /*43f0*/  DADD R24, R24, -UR10 ;  /* 0x8000000a18187e29 */ /* 0x000fe20008000000 */
[----:B------:R-:W-:Y:S01]  /*4400*/  UMOV UR10, 0xfefa39ef ;  /* 0xfefa39ef000a7882 */ /* 0x000fe20000000000 */
[----:B------:R-:W0:Y:S01]  /*4410*/  MUFU.RCP64H R23, R27 ;  /* 0x0000001b00177308 */ /* 0x000e220000001800 */
[----:B------:R-:W-:Y:S01]  /*4420*/  UMOV UR11, 0x3fe62e42 ;  /* 0x3fe62e42000b7882 */ /* 0x000fe20000000000 */
[----:B0-----:R-:W-:-:S08]  /*4430*/  DFMA R44, -R26, R22, 1 ;  /* 0x3ff000001a2c742b */ /* 0x001fd00000000116 */
[----:B------:R-:W-:-:S08]  /*4440*/  DFMA R44, R44, R44, R44 ;  /* 0x0000002c2c2c722b */ /* 0x000fd0000000002c */
[----:B------:R-:W-:Y:S01]  /*4450*/  DFMA R44, R22, R44, R22 ;  /* 0x0000002c162c722b */ /* 0x000fe20000000016 */
[----:B------:R-:W-:Y:S02]  /*4460*/  IMAD.MOV.U32 R22, RZ, RZ, -0x748574fc ;  /* 0x8b7a8b04ff167424 */ /* 0x000fe400078e00ff */
[----:B------:R-:W-:-:S05]  /*4470*/  IMAD.MOV.U32 R23, RZ, RZ, 0x3ed0ee25 ;  /* 0x3ed0ee25ff177424 */ /* 0x000fca00078e00ff */
[----:B------:R-:W-:-:S08]  /*4480*/  DMUL R42, R4, R44 ;  /* 0x0000002c042a7228 */ /* 0x000fd00000000000 */
[----:B------:R-:W-:-:S08]  /*4490*/  DFMA R42, R4, R44, R42 ;  /* 0x0000002c042a722b */ /* 0x000fd0000000002a */
[----:B------:R-:W-:Y:S02]  /*44a0*/  DMUL R40, R42, R42 ;  /* 0x0000002a2a287228 */ /* 0x000fe40000000000 */
[----:B------:R-:W-:-:S06]  /*44b0*/  DADD R26, R4, -R42 ;  /* 0x00000000041a7229 */ /* 0x000fcc000000082a */
[----:B------:R-:W-:Y:S01]  /*44c0*/  DFMA R22, R40, UR4, R22 ;  /* 0x0000000428167c2b */ /* 0x000fe20008000016 */
[----:B------:R-:W-:Y:S01]  /*44d0*/  UMOV UR4, 0x9f02676f ;  /* 0x9f02676f00047882 */ /* 0x000fe20000000000 */
[----:B------:R-:W-:Y:S01]  /*44e0*/  UMOV UR5, 0x3ef3b266 ;  /* 0x3ef3b26600057882 */ /* 0x000fe20000000000 */
[----:B------:R-:W-:-:S05]  /*44f0*/  DADD R26, R26, R26 ;  /* 0x000000001a1a7229 */ /* 0x000fca000000001a */
[----:B------:R-:W-:Y:S01]  /*4500*/  DFMA R28, R40, R22, UR4 ;  /* 0x00000004281c7e2b */ /* 0x000fe20008000016 */
[----:B------:R-:W-:Y:S01]  /*4510*/  UMOV UR4, 0xa9ab0956 ;  /* 0xa9ab095600047882 */ /* 0x000fe20000000000 */
[----:B------:R-:W-:Y:S01]  /*4520*/  UMOV UR5, 0x3f1745cb ;  /* 0x3f1745cb00057882 */ /* 0x000fe20000000000 */
[----:B------:R-:W-:Y:S02]  /*4530*/  DFMA R26, R4, -R42, R26 ;  /* 0x8000002a041a722b */ /* 0x000fe4000000001a */
[----:B------:R-:W-:-:S03]  /*4540*/  DFMA R22, R24, UR10, R42 ;  /* 0x0000000a18167c2b */ /* 0x000fc6000800002a */
[----:B------:R-:W-:Y:S01]  /*4550*/  DFMA R28, R40, R28, UR4 ;  /* 0x00000004281c7e2b */ /* 0x000fe2000800001c */
[----:B------:R-:W-:Y:S01]  /*4560*/  UMOV UR4, 0x2d1b5154 ;  /* 0x2d1b515400047882 */ /* 0x000fe20000000000 */
[----:B------:R-:W-:Y:S01]  /*4570*/  UMOV UR5, 0x3f3c71c7 ;  /* 0x3f3c71c700057882 */ /* 0x000fe20000000000 */
[----:B------:R-:W-:-:S05]  /*4580*/  DMUL R26, R44, R26 ;  /* 0x0000001a2c1a7228 */ /* 0x000fca0000000000 */
[----:B------:R-:W-:Y:S01]  /*4590*/  DFMA R28, R40, R28, UR4 ;  /* 0x00000004281c7e2b */ /* 0x000fe2000800001c */
[----:B------:R-:W-:Y:S01]  /*45a0*/  UMOV UR4, 0x923be72d ;  /* 0x923be72d00047882 */ /* 0x000fe20000000000 */
[----:B------:R-:W-:-:S06]  /*45b0*/  UMOV UR5, 0x3f624924 ;  /* 0x3f62492400057882 */ /* 0x000fcc0000000000 */
        /* <DEDUP_REMOVED lines=8> */
[----:B------:R-:W-:Y:S02]  /*4640*/  UMOV UR5, 0x3fe62e42 ;  /* 0x3fe62e4200057882 */ /* 0x000fe40000000000 */
[----:B------:R-:W-:Y:S01]  /*4650*/  DFMA R4, R24, -UR4, R22 ;  /* 0x8000000418047c2b */ /* 0x000fe20008000016 */
[----:B------:R-:W-:Y:S01]  /*4660*/  UMOV UR4, 0x3b39803f ;  /* 0x3b39803f00047882 */ /* 0x000fe20000000000 */
[----:B------:R-:W-:Y:S02]  /*4670*/  UMOV UR5, 0x3c7abc9e ;  /* 0x3c7abc9e00057882 */ /* 0x000fe40000000000 */
[----:B------:R-:W-:-:S04]  /*4680*/  DMUL R28, R40, R28 ;  /* 0x0000001c281c7228 */ /* 0x000fc80000000000 */
[----:B------:R-:W-:-:S04]  /*4690*/  DADD R4, -R42, R4 ;  /* 0x000000002a047229 */ /* 0x000fc80000000104 */
[----:B------:R-:W-:-:S08]  /*46a0*/  DFMA R26, R42, R28, R26 ;  /* 0x0000001c2a1a722b */ /* 0x000fd0000000001a */
[----:B------:R-:W-:-:S08]  /*46b0*/  DADD R4, R26, -R4 ;  /* 0x000000001a047229 */ /* 0x000fd00000000804 */
[----:B------:R-:W-:-:S08]  /*46c0*/  DFMA R4, R24, UR4, R4 ;  /* 0x0000000418047c2b */ /* 0x000fd00008000004 */
[----:B------:R-:W-:Y:S01]  /*46d0*/  DADD R28, R22, R4 ;  /* 0x00000000161c7229 */ /* 0x000fe20000000004 */
[----:B------:R-:W-:Y:S10]  /*46e0*/  BRA `(.L_x_40) ;  /* 0x0000000000187947 */ /* 0x000ff40003800000 */
.L_x_39:
[----:B------:R-:W-:Y:S01]  /*46f0*/  IMAD.MOV.U32 R22, RZ, RZ, 0x0 ;  /* 0x00000000ff167424 */ /* 0x000fe200078e00ff */
[----:B------:R-:W-:Y:S02]  /*4700*/  MOV R23, 0x7ff00000 ;  /* 0x7ff0000000177802 */ /* 0x000fe40000000f00 */
[----:B------:R-:W-:-:S04]  /*4710*/  LOP3.LUT P0, RZ, R5, 0x7fffffff, RZ, 0xc0, !PT ;  /* 0x7fffffff05ff7812 */ /* 0x000fc8000780c0ff */
[----:B------:R-:W-:-:S10]  /*4720*/  DFMA R22, R4, R22, +INF ;  /* 0x7ff000000416742b */ /* 0x000fd40000000016 */
[----:B------:R-:W-:Y:S02]  /*4730*/  FSEL R28, R22, RZ, P0 ;  /* 0x000000ff161c7208 */ /* 0x000fe40000000000 */
[----:B------:R-:W-:-:S07]  /*4740*/  FSEL R29, R23, -QNAN , P0 ;  /* 0xfff00000171d7808 */ /* 0x000fce0000000000 */
.L_x_40:
[----:B------:R-:W-:Y:S05]  /*4750*/  BSYNC.RECONVERGENT B2 ;  /* 0x0000000000027941 */ /* 0x000fea0003800200 */
.L_x_38:
[----:B------:R-:W-:Y:S01]  /*4760*/  DMUL R4, RZ, R20 ;  /* 0x00000014ff047228 */ /* 0x000fe20000000000 */
[----:B------:R-:W-:Y:S01]  /*4770*/  IMAD.SHL.U32 R16, R21, 0x2, RZ ;  /* 0x0000000215107824 */ /* 0x000fe200078e00ff */
[----:B------:R-:W-:Y:S01]  /*4780*/  UMOV UR4, 0x33145c07 ;  /* 0x33145c0700047882 */ /* 0x000fe20000000000 */
[----:B------:R-:W-:Y:S01]  /*4790*/  UMOV UR5, 0x3ca1a626 ;  /* 0x3ca1a62600057882 */ /* 0x000fe20000000000 */
[----:B------:R-:W-:Y:S01]  /*47a0*/  IMAD.MOV.U32 R40, RZ, RZ, -0x3e107ad8 ;  /* 0xc1ef8528ff287424 */ /* 0x000fe200078e00ff */
[----:B------:R-:W-:Y:S01]  /*47b0*/  UMOV UR10, 0xf9785eba ;  /* 0xf9785eba000a7882 */ /* 0x000fe20000000000 */
[----:B------:R-:W-:Y:S01]  /*47c0*/  ISETP.GT.U32.AND P0, PT, R16, -0x79800000, PT ;  /* 0x868000001000780c */ /* 0x000fe20003f04070 */
[----:B------:R-:W-:Y:S01]  /*47d0*/  IMAD.MOV.U32 R41, RZ, RZ, 0x3e21eea7 ;  /* 0x3e21eea7ff297424 */ /* 0x000fe200078e00ff */
[----:B------:R-:W-:Y:S01]  /*47e0*/  UMOV UR11, 0x3de5db65 ;  /* 0x3de5db65000b7882 */ /* 0x000fe20000000000 */
[----:B------:R-:W-:Y:S01]  /*47f0*/  DMUL R28, R28, -2 ;  /* 0xc00000001c1c7828 */ /* 0x000fe20000000000 */
[----:B------:R-:W-:Y:S01]  /*4800*/  FSEL R43, R5, R21, P0 ;  /* 0x00000015052b7208 */ /* 0x000fe20000000000 */
[----:B------:R-:W-:Y:S01]  /*4810*/  IMAD.MOV.U32 R26, RZ, RZ, 0x0 ;  /* 0x00000000ff1a7424 */ /* 0x000fe200078e00ff */
[----:B------:R-:W-:Y:S01]  /*4820*/  FSEL R20, R4, R20, P0 ;  /* 0x0000001404147208 */ /* 0x000fe20000000000 */
[----:B------:R-:W-:Y:S01]  /*4830*/  IMAD.MOV.U32 R27, RZ, RZ, 0x3fd80000 ;  /* 0x3fd80000ff1b7424 */ /* 0x000fe200078e00ff */
[----:B------:R-:W-:Y:S01]  /*4840*/  BSSY.RECONVERGENT B2, `(.L_x_41) ;  /* 0x000004d000027945 */ /* 0x000fe20003800200 */
[----:B------:R-:W-:Y:S01]  /*4850*/  VIADD R21, R43, 0x100000 ;  /* 0x001000002b157836 */ /* 0x000fe20000000000 */
[----:B------:R-:W0:Y:S01]  /*4860*/  MUFU.RSQ64H R45, R29 ;  /* 0x0000001d002d7308 */ /* 0x000e220000001c00 */
[----:B------:R-:W-:-:S02]  /*4870*/  IMAD.MOV.U32 R42, RZ, RZ, R20 ;  /* 0x000000ffff2a7224 */ /* 0x000fc400078e0014 */
[----:B------:R-:W-:-:S05]  /*4880*/  VIADD R44, R29, 0xfcb00000 ;  /* 0xfcb000001d2c7836 */ /* 0x000fca0000000000 */
[----:B------:R-:W1:Y:S08]  /*4890*/  FRND.F64 R4, R20 ;  /* 0x0000001400047313 */ /* 0x000e700000301800 */
[----:B------:R-:W2:Y:S01]  /*48a0*/  F2I.S64.F64 R20, R20 ;  /* 0x0000001400147311 */ /* 0x000ea20000301900 */
[----:B0-----:R-:W-:Y:S02]  /*48b0*/  DMUL R46, R44, R44 ;  /* 0x0000002c2c2e7228 */ /* 0x001fe40000000000 */
[----:B-1----:R-:W-:-:S06]  /*48c0*/  DFMA R4, R4, -0.5, R42 ;  /* 0xbfe000000404782b */ /* 0x002fcc000000002a */
[----:B------:R-:W-:Y:S02]  /*48d0*/  DFMA R46, R28, -R46, 1 ;  /* 0x3ff000001c2e742b */ /* 0x000fe4000000082e */
[----:B------:R-:W-:Y:S01]  /*48e0*/  DMUL R22, R4, UR4 ;  /* 0x0000000404167c28 */ /* 0x000fe20008000000 */
[----:B------:R-:W-:Y:S01]  /*48f0*/  UMOV UR4, 0x54442d18 ;  /* 0x54442d1800047882 */ /* 0x000fe20000000000 */
[----:B------:R-:W-:-:S04]  /*4900*/  UMOV UR5, 0x400921fb ;  /* 0x400921fb00057882 */ /* 0x000fc80000000000 */
[----:B------:R-:W-:Y:S01]  /*4910*/  DFMA R26, R46, R26, 0.5 ;  /* 0x3fe000002e1a742b */ /* 0x000fe2000000001a */
[C---:B--2---:R-:W-:Y:S01]  /*4920*/  LOP3.LUT R16, R20.reuse, 0x1, RZ, 0xc0, !PT ;  /* 0x0000000114107812 */ /* 0x044fe200078ec0ff */
[----:B------:R-:W-:Y:S01]  /*4930*/  DMUL R46, R44, R46 ;  /* 0x0000002e2c2e7228 */ /* 0x000fe20000000000 */
[----:B------:R-:W-:Y:S01]  /*4940*/  LOP3.LUT P1, RZ, R20, 0x2, RZ, 0xc0, !PT ;  /* 0x0000000214ff7812 */ /* 0x000fe2000782c0ff */
[----:B------:R-:W-:Y:S01]  /*4950*/  DFMA R22, R4, UR4, R22 ;  /* 0x0000000404167c2b */ /* 0x000fe20008000016 */
[----:B------:R-:W-:Y:S01]  /*4960*/  UMOV UR4, 0x20fd8164 ;  /* 0x20fd816400047882 */ /* 0x000fe20000000000 */
[----:B------:R-:W-:Y:S01]  /*4970*/  IMAD.MOV.U32 R4, RZ, RZ, 0x2cb0d246 ;  /* 0x2cb0d246ff047424 */ /* 0x000fe200078e00ff */
[----:B------:R-:W-:Y:S01]  /*4980*/  MOV R5, 0x3e5ae5f1 ;  /* 0x3e5ae5f100057802 */ /* 0x000fe20000000f00 */
[----:B------:R-:W-:Y:S02]  /*4990*/  UMOV UR5, 0x3da8ff83 ;  /* 0x3da8ff8300057882 */ /* 0x000fe40000000000 */
[----:B------:R-:W-:Y:S01]  /*49a0*/  DFMA R46, R26, R46, R44 ;  /* 0x0000002e1a2e722b */ /* 0x000fe2000000002c */
[----:B------:R-:W-:Y:S01]  /*49b0*/  ISETP.NE.U32.AND P0, PT, R16, 0x1, PT ;  /* 0x000000011000780c */ /* 0x000fe20003f05070 */
[----:B------:R-:W-:-:S03]  /*49c0*/  DMUL R24, R22, R22 ;  /* 0x0000001616187228 */ /* 0x000fc60000000000 */
[----:B------:R-:W-:-:S05]  /*49d0*/  ISETP.NE.U32.AND.EX P0, PT, RZ, RZ, PT, P0 ;  /* 0x000000ffff00720c */ /* 0x000fca0003f05100 */
[C---:B------:R-:W-:Y:S01]  /*49e0*/  DFMA R4, R24.reuse, UR10, -R4 ;  /* 0x0000000a18047c2b */ /* 0x040fe20008000804 */
[----:B------:R-:W-:Y:S01]  /*49f0*/  UMOV UR10, 0x69ace392 ;  /* 0x69ace392000a7882 */ /* 0x000fe20000000000 */
[----:B------:R-:W-:Y:S01]  /*4a00*/  DFMA R40, R24, -UR4, R40 ;  /* 0x8000000418287c2b */ /* 0x000fe20008000028 */
[----:B------:R-:W-:Y:S01]  /*4a10*/  UMOV UR11, 0x3ec71de3 ;  /* 0x3ec71de3000b7882 */ /* 0x000fe20000000000 */
[----:B------:R-:W-:Y:S01]  /*4a20*/  UMOV UR4, 0x8e06e6d9 ;  /* 0x8e06e6d900047882 */ /* 0x000fe20000000000 */
[----:B------:R-:W-:-:S03]  /*4a30*/  UMOV UR5, 0x3e927e4f ;  /* 0x3e927e4f00057882 */ /* 0x000fc60000000000 */
[C---:B------:R-:W-:Y:S01]  /*4a40*/  DFMA R4, R24.reuse, R4, UR10 ;  /* 0x0000000a18047e2b */ /* 0x040fe20008000004 */
[----:B------:R-:W-:Y:S01]  /*4a50*/  UMOV UR10, 0x19db62a1 ;  /* 0x19db62a1000a7882 */ /* 0x000fe20000000000 */
[----:B------:R-:W-:Y:S01]  /*4a60*/  DFMA R40, R24, R40, -UR4 ;  /* 0x8000000418287e2b */ /* 0x000fe20008000028 */
[----:B------:R-:W-:Y:S01]  /*4a70*/  UMOV UR11, 0x3f2a01a0 ;  /* 0x3f2a01a0000b7882 */ /* 0x000fe20000000000 */
[----:B------:R-:W-:Y:S01]  /*4a80*/  UMOV UR4, 0x19ddbce9 ;  /* 0x19ddbce900047882 */ /* 0x000fe20000000000 */
[----:B------:R-:W-:-:S03]  /*4a90*/  UMOV UR5, 0x3efa01a0 ;  /* 0x3efa01a000057882 */ /* 0x000fc60000000000 */
[C---:B------:R-:W-:Y:S01]  /*4aa0*/  DFMA R4, R24.reuse, R4, -UR10 ;  /* 0x8000000a18047e2b */ /* 0x040fe20008000004 */
[----:B------:R-:W-:Y:S01]  /*4ab0*/  UMOV UR10, 0x11110818 ;  /* 0x11110818000a7882 */ /* 0x000fe20000000000 */
[----:B------:R-:W-:Y:S01]  /*4ac0*/  DFMA R40, R24, R40, UR4 ;  /* 0x0000000418287e2b */ /* 0x000fe20008000028 */
        /* <DEDUP_REMOVED lines=9> */
[C---:B------:R-:W-:Y:S02]  /*4b60*/  DFMA R4, R24.reuse, R4, -UR10 ;  /* 0x8000000a18047e2b */ /* 0x040fe40008000004 */
[----:B------:R-:W-:-:S06]  /*4b70*/  DFMA R40, R24, R40, UR4 ;  /* 0x0000000418287e2b */ /* 0x000fcc0008000028 */
[C---:B------:R-:W-:Y:S02]  /*4b80*/  DFMA R4, R24.reuse, R4, RZ ;  /* 0x000000041804722b */ /* 0x040fe400000000ff */
[----:B------:R-:W-:-:S06]  /*4b90*/  DFMA R40, R24, R40, -0.5 ;  /* 0xbfe000001828742b */ /* 0x000fcc0000000028 */
[----:B------:R-:W-:Y:S02]  /*4ba0*/  DFMA R4, R22, R4, R22 ;  /* 0x000000041604722b */ /* 0x000fe40000000016 */
[----:B------:R-:W-:Y:S02]  /*4bb0*/  DFMA R40, R24, R40, 1 ;  /* 0x3ff000001828742b */ /* 0x000fe40000000028 */
[----:B------:R-:W-:Y:S01]  /*4bc0*/  DMUL R22, R28, R46 ;  /* 0x0000002e1c167228 */ /* 0x000fe20000000000 */
[----:B------:R-:W-:Y:S02]  /*4bd0*/  VIADD R25, R47, 0xfff00000 ;  /* 0xfff000002f197836 */ /* 0x000fe40000000000 */
[----:B------:R-:W-:-:S03]  /*4be0*/  IMAD.MOV.U32 R24, RZ, RZ, R46 ;  /* 0x000000ffff187224 */ /* 0x000fc600078e002e */
[----:B------:R-:W-:Y:S02]  /*4bf0*/  LOP3.LUT R49, R5, 0x80000000, RZ, 0x3c, !PT ;  /* 0x8000000005317812 */ /* 0x000fe400078e3cff */
[----:B------:R-:W-:Y:S01]  /*4c00*/  FSEL R20, R40, R4, !P0 ;  /* 0x0000000428147208 */ /* 0x000fe20004000000 */
[----:B------:R-:W-:Y:S01]  /*4c10*/  DFMA R26, R22, -R22, R28 ;  /* 0x80000016161a722b */ /* 0x000fe2000000001c */
[----:B------:R-:W-:Y:S02]  /*4c20*/  FSEL R21, R41, R5, !P0 ;  /* 0x0000000529157208 */ /* 0x000fe40004000000 */
[----:B------:R-:W-:Y:S02]  /*4c30*/  FSEL R4, R4, R40, !P0 ;  /* 0x0000002804047208 */ /* 0x000fe40004000000 */
[----:B------:R-:W-:Y:S02]  /*4c40*/  FSEL R5, R49, R41, !P0 ;  /* 0x0000002931057208 */ /* 0x000fe40004000000 */
[----:B------:R-:W-:Y:S01]  /*4c50*/  ISETP.GE.U32.AND P0, PT, R44, 0x7ca00000, PT ;  /* 0x7ca000002c00780c */ /* 0x000fe20003f06070 */
[----:B------:R-:W-:Y:S01]  /*4c60*/  DFMA R40, R26, R24, R22 ;  /* 0x000000181a28722b */ /* 0x000fe20000000016 */
[----:B------:R-:W-:-:S02]  /*4c70*/  @P1 LOP3.LUT R49, R21, 0x80000000, RZ, 0x3c, !PT ;  /* 0x8000000015311812 */ /* 0x000fc400078e3cff */
[----:B------:R-:W-:-:S03]  /*4c80*/  @P1 LOP3.LUT R51, R5, 0x80000000, RZ, 0x3c, !PT ;  /* 0x8000000005331812 */ /* 0x000fc600078e3cff */
[----:B------:R-:W-:Y:S01]  /*4c90*/  @P1 IMAD.MOV.U32 R21, RZ, RZ, R49 ;  /* 0x000000ffff151224 */ /* 0x000fe200078e0031 */
[----:B------:R-:W-:-:S05]  /*4ca0*/  @P1 MOV R5, R51 ;  /* 0x0000003300051202 */ /* 0x000fca0000000f00 */
[----:B------:R-:W-:Y:S05]  /*4cb0*/  @!P0 BRA `(.L_x_42) ;  /* 0x0000000000148947 */ /* 0x000fea0003800000 */
[----:B------:R-:W-:Y:S01]  /*4cc0*/  IMAD.MOV.U32 R24, RZ, RZ, R46 ;  /* 0x000000ffff187224 */ /* 0x000fe200078e002e */
[----:B------:R-:W-:-:S07]  /*4cd0*/  MOV R40, 0x4cf0 ;  /* 0x00004cf000287802 */ /* 0x000fce0000000f00 */
[----:B------:R-:W-:Y:S05]  /*4ce0*/  CALL.REL.NOINC `($__internal_1_$__cuda_sm20_dsqrt_rn_f64_mediumpath_v1) ;  /* 0x0000003000047944 */ /* 0x000fea0003c00000 */
[----:B------:R-:W-:Y:S02]  /*4cf0*/  IMAD.MOV.U32 R40, RZ, RZ, R22 ;  /* 0x000000ffff287224 */ /* 0x000fe400078e0016 */
[----:B------:R-:W-:-:S07]  /*4d00*/  IMAD.MOV.U32 R41, RZ, RZ, R23 ;  /* 0x000000ffff297224 */ /* 0x000fce00078e0017 */
.L_x_42:
[----:B------:R-:W-:Y:S05]  /*4d10*/  BSYNC.RECONVERGENT B2 ;  /* 0x0000000000027941 */ /* 0x000fea0003800200 */
.L_x_41:
[----:B------:R-:W0:Y:S01]  /*4d20*/  FRND.F64.TRUNC R24, R42 ;  /* 0x0000002a00187313 */ /* 0x000e22000030d800 */
[----:B------:R-:W-:Y:S01]  /*4d30*/  DMUL R22, RZ, R42 ;  /* 0x0000002aff167228 */ /* 0x000fe20000000000 */
[----:B------:R-:W-:Y:S01]  /*4d40*/  IMAD.MOV.U32 R48, RZ, RZ, R37 ;  /* 0x000000ffff307224 */ /* 0x000fe200078e0025 */
[----:B------:R-:W-:Y:S01]  /*4d50*/  MOV R16, 0x1 ;  /* 0x0000000100107802 */ /* 0x000fe20000000f00 */
[----:B0-----:R-:W-:Y:S02]  /*4d60*/  DSETP.NEU.AND P0, PT, R42, R24, PT ;  /* 0x000000182a00722a */ /* 0x001fe40003f0d000 */
[----:B------:R-:W-:Y:S01]  /*4d70*/  DADD R24, RZ, R4 ;  /* 0x00000000ff187229 */ /* 0x000fe20000000004 */
[----:B------:R-:W-:-:S04]  /*4d80*/  IMAD.MOV.U32 R5, RZ, RZ, R31 ;  /* 0x000000ffff057224 */ /* 0x000fc800078e001f */
[----:B------:R-:W-:Y:S01]  /*4d90*/  FSEL R22, R22, R20, !P0 ;  /* 0x0000001416167208 */ /* 0x000fe20004000000 */
[----:B------:R-:W-:Y:S01]  /*4da0*/  IMAD.MOV.U32 R4, RZ, RZ, R39 ;  /* 0x000000ffff047224 */ /* 0x000fe200078e0027 */
[----:B------:R-:W-:Y:S01]  /*4db0*/  FSEL R23, R23, R21, !P0 ;  /* 0x0000001517177208 */ /* 0x000fe20004000000 */
[----:B------:R-:W-:-:S05]  /*4dc0*/  DMUL R20, R24, R40 ;  /* 0x0000002818147228 */ /* 0x000fca0000000000 */
[----:B------:R-:W-:-:S11]  /*4dd0*/  DMUL R30, R40, R22 ;  /* 0x00000016281e7228 */ /* 0x000fd60000000000 */
.L_x_37:
[----:B------:R-:W-:Y:S05]  /*4de0*/  BSYNC.RECONVERGENT B1 ;  /* 0x0000000000017941 */ /* 0x000fea0003800200 */
.L_x_36:
[----:B------:R-:W0:Y:S01]  /*4df0*/  F2F.F64.F32 R38, R38 ;  /* 0x0000002600267310 */ /* 0x000e220000201800 */
[----:B------:R-:W-:Y:S01]  /*4e00*/  IMAD.MOV.U32 R22, RZ, RZ, 0x0 ;  /* 0x00000000ff167424 */ /* 0x000fe200078e00ff */
[----:B------:R-:W-:Y:S01]  /*4e10*/  BSSY.RECONVERGENT B1, `(.L_x_43) ;  /* 0x0000017000017945 */ /* 0x000fe20003800200 */
[----:B------:R-:W-:-:S05]  /*4e20*/  IMAD.MOV.U32 R23, RZ, RZ, 0x3fd80000 ;  /* 0x3fd80000ff177424 */ /* 0x000fca00078e00ff */
[----:B0-----:R-:W0:Y:S01]  /*4e30*/  MUFU.RSQ64H R45, R39 ;  /* 0x00000027002d7308 */ /* 0x001e220000001c00 */
[----:B------:R-:W-:-:S05]  /*4e40*/  VIADD R44, R39, 0xfcb00000 ;  /* 0xfcb00000272c7836 */ /* 0x000fca0000000000 */
[----:B------:R-:W-:Y:S01]  /*4e50*/  ISETP.GE.U32.AND P0, PT, R44, 0x7ca00000, PT ;  /* 0x7ca000002c00780c */ /* 0x000fe20003f06070 */
[----:B0-----:R-:W-:-:S08]  /*4e60*/  DMUL R24, R44, R44 ;  /* 0x0000002c2c187228 */ /* 0x001fd00000000000 */
[----:B------:R-:W-:-:S08]  /*4e70*/  DFMA R24, R38, -R24, 1 ;  /* 0x3ff000002618742b */ /* 0x000fd00000000818 */
[----:B------:R-:W-:Y:S02]  /*4e80*/  DFMA R22, R24, R22, 0.5 ;  /* 0x3fe000001816742b */ /* 0x000fe40000000016 */
[----:B------:R-:W-:-:S08]  /*4e90*/  DMUL R28, R44, R24 ;  /* 0x000000182c1c7228 */ /* 0x000fd00000000000 */
[----:B------:R-:W-:-:S08]  /*4ea0*/  DFMA R28, R22, R28, R44 ;  /* 0x0000001c161c722b */ /* 0x000fd0000000002c */
[----:B------:R-:W-:Y:S02]  /*4eb0*/  DMUL R22, R38, R28 ;  /* 0x0000001c26167228 */ /* 0x000fe40000000000 */
[----:B------:R-:W-:Y:S02]  /*4ec0*/  VIADD R25, R29, 0xfff00000 ;  /* 0xfff000001d197836 */ /* 0x000fe40000000000 */
[----:B------:R-:W-:-:S04]  /*4ed0*/  IMAD.MOV.U32 R24, RZ, RZ, R28 ;  /* 0x000000ffff187224 */ /* 0x000fc800078e001c */
[----:B------:R-:W-:-:S08]  /*4ee0*/  DFMA R26, R22, -R22, R38 ;  /* 0x80000016161a722b */ /* 0x000fd00000000026 */
[----:B------:R-:W-:Y:S01]  /*4ef0*/  DFMA R40, R26, R24, R22 ;  /* 0x000000181a28722b */ /* 0x000fe20000000016 */
[----:B------:R-:W-:Y:S10]  /*4f00*/  @!P0 BRA `(.L_x_44) ;  /* 0x00000000001c8947 */ /* 0x000ff40003800000 */
[----:B------:R-:W-:Y:S01]  /*4f10*/  IMAD.MOV.U32 R24, RZ, RZ, R28 ;  /* 0x000000ffff187224 */ /* 0x000fe200078e001c */
[----:B------:R-:W-:Y:S01]  /*4f20*/  MOV R28, R38 ;  /* 0x00000026001c7202 */ /* 0x000fe20000000f00 */
[----:B------:R-:W-:Y:S01]  /*4f30*/  IMAD.MOV.U32 R29, RZ, RZ, R39 ;  /* 0x000000ffff1d7224 */ /* 0x000fe200078e0027 */
[----:B------:R-:W-:-:S07]  /*4f40*/  MOV R40, 0x4f60 ;  /* 0x00004f6000287802 */ /* 0x000fce0000000f00 */
[----:B------:R-:W-:Y:S05]  /*4f50*/  CALL.REL.NOINC `($__internal_1_$__cuda_sm20_dsqrt_rn_f64_mediumpath_v1) ;  /* 0x0000002c00687944 */ /* 0x000fea0003c00000 */
[----:B------:R-:W-:Y:S02]  /*4f60*/  IMAD.MOV.U32 R40, RZ, RZ, R22 ;  /* 0x000000ffff287224 */ /* 0x000fe400078e0016 */
[----:B------:R-:W-:-:S07]  /*4f70*/  IMAD.MOV.U32 R41, RZ, RZ, R23 ;  /* 0x000000ffff297224 */ /* 0x000fce00078e0017 */
.L_x_44:
[----:B------:R-:W-:Y:S05]  /*4f80*/  BSYNC.RECONVERGENT B1 ;  /* 0x0000000000017941 */ /* 0x000fea0003800200 */
.L_x_43:
[----:B------:R-:W-:-:S08]  /*4f90*/  DFMA R22, R40, R30, R38 ;  /* 0x0000001e2816722b */ /* 0x000fd00000000026 */
[----:B------:R-:W-:-:S10]  /*4fa0*/  DADD R22, R22, 0.5 ;  /* 0x3fe0000016167429 */ /* 0x000fd40000000000 */
[----:B------:R2:W3:Y:S01]  /*4fb0*/  F2I.U32.F64.TRUNC R22, R22 ;  /* 0x0000001600167311 */ /* 0x0004e2000030d000 */
[----:B------:R-:W-:Y:S05]  /*4fc0*/  BRA `(.L_x_34) ;  /* 0x0000000c00b47947 */ /* 0x000fea0003800000 */
.L_x_35:
[----:B------:R-:W0:Y:S01]  /*4fd0*/  MUFU.LG2 R24, R38 ;  /* 0x0000002600187308 */ /* 0x000e220000000c00 */
[C---:B------:R-:W-:Y:S01]  /*4fe0*/  FADD R25, R38.reuse, -0.12400979548692703247 ;  /* 0xbdfdf8d926197421 */ /* 0x040fe20000000000 */
[----:B------:R-:W-:Y:S01]  /*4ff0*/  FADD R26, R38, -1.9738116264343261719 ;  /* 0xbffca5dc261a7421 */ /* 0x000fe20000000000 */
[----:B------:R-:W-:Y:S01]  /*5000*/  IMAD.MOV.U32 R28, RZ, RZ, 0x3fb75b84 ;  /* 0x3fb75b84ff1c7424 */ /* 0x000fe200078e00ff */
[----:B------:R-:W-:Y:S01]  /*5010*/  UMOV UR4, 0xfefa39ef ;  /* 0xfefa39ef00047882 */ /* 0x000fe20000000000 */
[----:B------:R-:W-:Y:S01]  /*5020*/  UMOV UR5, 0x3fe62e42 ;  /* 0x3fe62e4200057882 */ /* 0x000fe20000000000 */
[----:B------:R-:W-:Y:S01]  /*5030*/  IMAD.MOV.U32 R27, RZ, RZ, 0x3e5807d3 ;  /* 0x3e5807d3ff1b7424 */ /* 0x000fe200078e00ff */
[----:B------:R-:W-:Y:S01]  /*5040*/  BSSY.RECONVERGENT B1, `(.L_x_45) ;  /* 0x00000e2000017945 */ /* 0x000fe20003800200 */
[----:B------:R-:W1:Y:S08]  /*5050*/  MUFU.RSQ R25, R25 ;  /* 0x0000001900197308 */ /* 0x000e700000001400 */
[----:B------:R-:W2:Y:S08]  /*5060*/  MUFU.RSQ R26, R26 ;  /* 0x0000001a001a7308 */ /* 0x000eb00000001400 */
[----:B0-----:R-:W0:Y:S01]  /*5070*/  F2F.F64.F32 R22, R24 ;  /* 0x0000001800167310 */ /* 0x001e220000201800 */
[----:B-1----:R-:W-:-:S07]  /*5080*/  FFMA R39, R25, R28, 0.00025361074949614703655 ;  /* 0x3984f70f19277423 */ /* 0x002fce000000001c */
[----:B------:R1:W3:Y:S01]  /*5090*/  MUFU.RCP R41, R39 ;  /* 0x0000002700297308 */ /* 0x0002e20000001000 */
[----:B--2---:R-:W-:Y:S01]  /*50a0*/  FFMA R40, R26, R27, 0.94201731681823730469 ;  /* 0x3f71280c1a287423 */ /* 0x004fe2000000001b */
[----:B0-----:R-:W-:-:S06]  /*50b0*/  DMUL R22, R22, UR4 ;  /* 0x0000000416167c28 */ /* 0x001fcc0008000000 */
[----:B------:R1:W0:Y:S05]  /*50c0*/  F2F.F32.F64 R43, R22 ;  /* 0x00000016002b7310 */ /* 0x00022a0000301000 */
.L_x_54:
[----:B-1----:R-:W-:Y:S01]  /*50d0*/  SHF.R.U32.HI R23, RZ, 0x2, R48 ;  /* 0x00000002ff177819 */ /* 0x002fe20000011630 */
[----:B------:R-:W-:Y:S01]  /*50e0*/  IMAD.SHL.U32 R22, R37, 0x10, RZ ;  /* 0x0000001025167824 */ /* 0x000fe200078e00ff */
[----:B------:R-:W-:Y:S01]  /*50f0*/  UMOV UR4, 0xfefa39ef ;  /* 0xfefa39ef00047882 */ /* 0x000fe20000000000 */
[----:B------:R-:W-:Y:S01]  /*5100*/  IMAD.MOV.U32 R42, RZ, RZ, R5 ;  /* 0x000000ffff2a7224 */ /* 0x000fe200078e0005 */
[----:B------:R-:W-:Y:S01]  /*5110*/  LOP3.LUT R23, R23, R48, RZ, 0x3c, !PT ;  /* 0x0000003017177212 */ /* 0x000fe200078e3cff */
[----:B------:R-:W-:Y:S01]  /*5120*/  UMOV UR5, 0x3fe62e42 ;  /* 0x3fe62e4200057882 */ /* 0x000fe20000000000 */
[----:B------:R-:W-:Y:S01]  /*5130*/  BSSY.RECONVERGENT B2, `(.L_x_46) ;  /* 0x00000bc000027945 */ /* 0x000fe20003800200 */
[----:B------:R-:W-:Y:S01]  /*5140*/  IMAD.MOV.U32 R48, RZ, RZ, R4 ;  /* 0x000000ffff307224 */ /* 0x000fe200078e0004 */
[----:B------:R-:W-:Y:S01]  /*5150*/  SHF.L.U32 R24, R23, 0x1, RZ ;  /* 0x0000000117187819 */ /* 0x000fe200000006ff */
[----:B------:R-:W-:-:S03]  /*5160*/  IMAD.MOV.U32 R4, RZ, RZ, R37 ;  /* 0x000000ffff047224 */ /* 0x000fc600078e0025 */
[----:B------:R-:W-:Y:S01]  /*5170*/  LOP3.LUT R22, R23, R24, R22, 0x96, !PT ;  /* 0x0000001817167212 */ /* 0x000fe200078e9616 */
[----:B------:R-:W-:-:S03]  /*5180*/  IMAD.MOV.U32 R23, RZ, RZ, 0x2f800000 ;  /* 0x2f800000ff177424 */ /* 0x000fc600078e00ff */
[----:B------:R-:W-:-:S04]  /*5190*/  LOP3.LUT R5, R22, R37, RZ, 0x3c, !PT ;  /* 0x0000002516057212 */ /* 0x000fc800078e3cff */
[C---:B------:R-:W-:Y:S02]  /*51a0*/  IADD3 R22, PT, PT, R14.reuse, 0x587c5, R5 ;  /* 0x000587c50e167810 */ /* 0x040fe40007ffe005 */
[----:B------:R-:W-:Y:S02]  /*51b0*/  IADD3 R14, PT, PT, R14, 0xb0f8a, RZ ;  /* 0x000b0f8a0e0e7810 */ /* 0x000fe40007ffe0ff */
[----:B------:R-:W-:-:S05]  /*51c0*/  I2FP.F32.U32 R22, R22 ;  /* 0x0000001600167245 */ /* 0x000fca0000201000 */
[----:B------:R-:W-:-:S06]  /*51d0*/  FFMA R22, R22, R23, 1.1641532182693481445e-10 ;  /* 0x2f00000016167423 */ /* 0x000fcc0000000017 */
[----:B------:R-:W1:Y:S02]  /*51e0*/  MUFU.RSQ R22, R22 ;  /* 0x0000001600167308 */ /* 0x000e640000001400 */
[----:B-1----:R-:W-:-:S06]  /*51f0*/  FADD R23, R22, -1 ;  /* 0xbf80000016177421 */ /* 0x002fcc0000000000 */
[----:B------:R-:W1:Y:S08]  /*5200*/  MUFU.LG2 R23, R23 ;  /* 0x0000001700177308 */ /* 0x000e700000000c00 */
[----:B-1----:R-:W1:Y:S02]  /*5210*/  F2F.F64.F32 R26, R23 ;  /* 0x00000017001a7310 */ /* 0x002e640000201800 */
[----:B-1----:R-:W-:Y:S01]  /*5220*/  DMUL R26, R26, UR4 ;  /* 0x000000041a1a7c28 */ /* 0x002fe20008000000 */
[----:B------:R-:W-:Y:S01]  /*5230*/  UMOV UR4, 0x652b82fe ;  /* 0x652b82fe00047882 */ /* 0x000fe20000000000 */
[----:B------:R-:W-:-:S08]  /*5240*/  UMOV UR5, 0x3ff71547 ;  /* 0x3ff7154700057882 */ /* 0x000fd00000000000 */
[----:B------:R-:W1:Y:S02]  /*5250*/  F2F.F32.F64 R27, R26 ;  /* 0x0000001a001b7310 */ /* 0x000e640000301000 */
[----:B-1----:R-:W-:-:S04]  /*5260*/  FADD R44, R40, R27 ;  /* 0x0000001b282c7221 */ /* 0x002fc80000000000 */
[----:B---3--:R-:W-:-:S04]  /*5270*/  FFMA R44, -R41, R44, R38 ;  /* 0x0000002c292c7223 */ /* 0x008fc80000000126 */
[----:B------:R-:W1:Y:S02]  /*5280*/  FRND.FLOOR R45, R44 ;  /* 0x0000002c002d7307 */ /* 0x000e640000205000 */
[C---:B-1----:R-:W-:Y:S01]  /*5290*/  FADD R29, R45.reuse, 1 ;  /* 0x3f8000002d1d7421 */ /* 0x042fe20000000000 */
[----:B------:R-:W-:-:S03]  /*52a0*/  FADD R24, -R45, R38 ;  /* 0x000000262d187221 */ /* 0x000fc60000000100 */
[----:B------:R-:W-:Y:S01]  /*52b0*/  FADD R25, -R29, R38 ;  /* 0x000000261d197221 */ /* 0x000fe20000000100 */
[C-C-:B------:R-:W-:Y:S01]  /*52c0*/  FFMA R30, R39.reuse, R24, -R40.reuse ;  /* 0x00000018271e7223 */ /* 0x140fe20000000828 */
[----:B------:R-:W1:Y:S02]  /*52d0*/  F2I.TRUNC.NTZ R46, R29 ;  /* 0x0000001d002e7305 */ /* 0x000e64000020f100 */
[----:B------:R-:W-:-:S06]  /*52e0*/  FFMA R28, R39, R25, -R40 ;  /* 0x00000019271c7223 */ /* 0x000fcc0000000828 */
[----:B------:R-:W2:Y:S01]  /*52f0*/  F2F.F64.F32 R22, R30 ;  /* 0x0000001e00167310 */ /* 0x000ea20000201800 */
[----:B-1----:R-:W-:-:S07]  /*5300*/  I2FP.F32.S32 R33, R46 ;  /* 0x0000002e00217245 */ /* 0x002fce0000201400 */
[----:B------:R-:W1:Y:S01]  /*5310*/  F2F.F64.F32 R24, R28 ;  /* 0x0000001c00187310 */ /* 0x000e620000201800 */
[----:B------:R-:W-:Y:S01]  /*5320*/  ISETP.GE.AND P0, PT, R46, 0x9, PT ;  /* 0x000000092e00780c */ /* 0x000fe20003f06270 */
[----:B--2---:R-:W-:Y:S02]  /*5330*/  DMUL R22, R22, UR4 ;  /* 0x0000000416167c28 */ /* 0x004fe40008000000 */
[----:B-1----:R-:W-:-:S08]  /*5340*/  DMUL R24, R24, UR4 ;  /* 0x0000000418187c28 */ /* 0x002fd00008000000 */
[----:B------:R1:W2:Y:S08]  /*5350*/  F2F.F32.F64 R22, R22 ;  /* 0x0000001600167310 */ /* 0x0002b00000301000 */
[----:B------:R3:W4:Y:S01]  /*5360*/  F2F.F32.F64 R25, R24 ;  /* 0x0000001800197310 */ /* 0x0007220000301000 */
[----:B-1----:R-:W-:-:S04]  /*5370*/  SHF.R.U32.HI R23, RZ, 0x2, R32 ;  /* 0x00000002ff177819 */ /* 0x002fc80000011620 */
[----:B------:R-:W-:-:S03]  /*5380*/  LOP3.LUT R23, R23, R32, RZ, 0x3c, !PT ;  /* 0x0000002017177212 */ /* 0x000fc600078e3cff */
[----:B--2---:R1:W2:Y:S02]  /*5390*/  MUFU.EX2 R27, R22 ;  /* 0x00000016001b7308 */ /* 0x0042a40000000800 */
[----:B---3--:R-:W-:-:S06]  /*53a0*/  IMAD.SHL.U32 R24, R23, 0x2, RZ ;  /* 0x0000000217187824 */ /* 0x008fcc00078e00ff */
[----:B----4-:R-:W3:Y:S01]  /*53b0*/  MUFU.EX2 R26, R25 ;  /* 0x00000019001a7308 */ /* 0x010ee20000000800 */
[----:B-1----:R-:W-:-:S05]  /*53c0*/  IMAD.SHL.U32 R22, R5, 0x10, RZ ;  /* 0x0000001005167824 */ /* 0x002fca00078e00ff */
[----:B------:R-:W-:Y:S02]  /*53d0*/  LOP3.LUT R24, R23, R24, R22, 0x96, !PT ;  /* 0x0000001817187212 */ /* 0x000fe400078e9616 */
[----:B------:R1:W4:Y:S01]  /*53e0*/  F2F.F64.F32 R22, |R33| ;  /* 0x4000002100167310 */ /* 0x0003220000201800 */
[----:B--2---:R-:W-:Y:S01]  /*53f0*/  FADD R27, R27, 1 ;  /* 0x3f8000001b1b7421 */ /* 0x004fe20000000000 */
[----:B------:R-:W-:-:S03]  /*5400*/  LOP3.LUT R24, R24, R5, RZ, 0x3c, !PT ;  /* 0x0000000518187212 */ /* 0x000fc600078e3cff */
[----:B------:R-:W-:Y:S02]  /*5410*/  FMUL R27, R27, R27 ;  /* 0x0000001b1b1b7220 */ /* 0x000fe40000400000 */
[----:B------:R-:W-:Y:S02]  /*5420*/  IMAD.MOV.U32 R37, RZ, RZ, R24 ;  /* 0x000000ffff257224 */ /* 0x000fe400078e0018 */
[----:B---3--:R-:W-:Y:S02]  /*5430*/  FADD R26, R26, 1 ;  /* 0x3f8000001a1a7421 */ /* 0x008fe40000000000 */
[----:B------:R-:W-:Y:S02]  /*5440*/  MUFU.RCP R27, R27 ;  /* 0x0000001b001b7308 */ /* 0x000fe40000001000 */
[----:B------:R-:W-:-:S06]  /*5450*/  FMUL R26, R26, R26 ;  /* 0x0000001a1a1a7220 */ /* 0x000fcc0000400000 */
[----:B------:R-:W2:Y:S02]  /*5460*/  MUFU.RCP R26, R26 ;  /* 0x0000001a001a7308 */ /* 0x000ea40000001000 */
[----:B--2---:R-:W-:Y:S01]  /*5470*/  FADD R47, R26, -R27 ;  /* 0x8000001b1a2f7221 */ /* 0x004fe20000000000 */
[----:B-1--4-:R-:W-:Y:S06]  /*5480*/  @!P0 BRA `(.L_x_47) ;  /* 0x0000000800088947 */ /* 0x012fec0003800000 */
[----:B------:R-:W1:Y:S01]  /*5490*/  F2F.F64.F32 R24, |R33| ;  /* 0x4000002100187310 */ /* 0x000e620000201800 */
[----:B------:R-:W-:Y:S07]  /*54a0*/  BSSY.RECONVERGENT B3, `(.L_x_48) ;  /* 0x0000010000037945 */ /* 0x000fee0003800200 */
[----:B-1----:R-:W1:Y:S01]  /*54b0*/  MUFU.RCP64H R29, R25 ;  /* 0x00000019001d7308 */ /* 0x002e620000001800 */
[----:B------:R-:W-:-:S05]  /*54c0*/  VIADD R28, R25, 0x300402 ;  /* 0x00300402191c7836 */ /* 0x000fca0000000000 */
[----:B------:R-:W-:Y:S01]  /*54d0*/  FSETP.GEU.AND P0, PT, |R28|, 5.8789094863358348022e-39, PT ;  /* 0x004004021c00780b */ /* 0x000fe20003f0e200 */
[----:B-1----:R-:W-:-:S08]  /*54e0*/  DFMA R26, -R24, R28, 1 ;  /* 0x3ff00000181a742b */ /* 0x002fd0000000011c */
[----:B------:R-:W-:-:S08]  /*54f0*/  DFMA R26, R26, R26, R26 ;  /* 0x0000001a1a1a722b */ /* 0x000fd0000000001a */
[----:B------:R-:W-:-:S08]  /*5500*/  DFMA R26, R28, R26, R28 ;  /* 0x0000001a1c1a722b */ /* 0x000fd0000000001c */
[----:B------:R-:W-:-:S08]  /*5510*/  DFMA R22, -R24, R26, 1 ;  /* 0x3ff000001816742b */ /* 0x000fd0000000011a */
[----:B------:R-:W-:Y:S01]  /*5520*/  DFMA R22, R26, R22, R26 ;  /* 0x000000161a16722b */ /* 0x000fe2000000001a */
[----:B------:R-:W-:Y:S10]  /*5530*/  @P0 BRA `(.L_x_49) ;  /* 0x0000000000180947 */ /* 0x000ff40003800000 */
[----:B------:R-:W-:Y:S02]  /*5540*/  LOP3.LUT R49, R25, 0x7fffffff, RZ, 0xc0, !PT ;  /* 0x7fffffff19317812 */ /* 0x000fe400078ec0ff */
[----:B------:R-:W-:-:S03]  /*5550*/  MOV R32, 0x5580 ;  /* 0x0000558000207802 */ /* 0x000fc60000000f00 */
[----:B------:R-:W-:-:S07]  /*5560*/  VIADD R49, R49, 0xfff00000 ;  /* 0xfff0000031317836 */ /* 0x000fce0000000000 */
[----:B0-----:R-:W-:Y:S05]  /*5570*/  CALL.REL.NOINC `($__internal_0_$__cuda_sm20_dblrcp_rn_slowpath_v3) ;  /* 0x0000002400347944 */ /* 0x001fea0003c00000 */
[----:B------:R-:W-:Y:S02]  /*5580*/  IMAD.MOV.U32 R22, RZ, RZ, R26 ;  /* 0x000000ffff167224 */ /* 0x000fe400078e001a */
[----:B------:R-:W-:-:S07]  /*5590*/  IMAD.MOV.U32 R23, RZ, RZ, R27 ;  /* 0x000000ffff177224 */ /* 0x000fce00078e001b */
.L_x_49:
[----:B------:R-:W-:Y:S05]  /*55a0*/  BSYNC.RECONVERGENT B3 ;  /* 0x0000000000037941 */ /* 0x000fea0003800200 */
.L_x_48:
[----:B------:R-:W-:Y:S01]  /*55b0*/  ISETP.GT.AND P0, PT, R25, 0xfffff, PT ;  /* 0x000fffff1900780c */ /* 0x000fe20003f04270 */
[----:B------:R-:W-:Y:S01]  /*55c0*/  DMUL R26, R22, R22 ;  /* 0x00000016161a7228 */ /* 0x000fe20000000000 */
[----:B------:R-:W-:Y:S01]  /*55d0*/  IMAD.MOV.U32 R30, RZ, RZ, -0x6d8c7041 ;  /* 0x92738fbfff1e7424 */ /* 0x000fe200078e00ff */
[----:B------:R-:W-:Y:S01]  /*55e0*/  MOV R31, 0x3f4b68b9 ;  /* 0x3f4b68b9001f7802 */ /* 0x000fe20000000f00 */
[----:B------:R-:W-:Y:S01]  /*55f0*/  UMOV UR4, 0x34783f9 ;  /* 0x034783f900047882 */ /* 0x000fe20000000000 */
[----:B------:R-:W-:Y:S01]  /*5600*/  UMOV UR5, 0x3f5ac321 ;  /* 0x3f5ac32100057882 */ /* 0x000fe20000000000 */
[----:B------:R-:W-:Y:S01]  /*5610*/  IMAD.MOV.U32 R50, RZ, RZ, R25 ;  /* 0x000000ffff327224 */ /* 0x000fe200078e0019 */
[----:B------:R-:W-:Y:S01]  /*5620*/  BSSY.RECONVERGENT B3, `(.L_x_50) ;  /* 0x0000060000037945 */ /* 0x000fe20003800200 */
[----:B------:R-:W-:Y:S01]  /*5630*/  IMAD.MOV.U32 R32, RZ, RZ, R24 ;  /* 0x000000ffff207224 */ /* 0x000fe200078e0018 */
[----:B------:R-:W-:Y:S01]  /*5640*/  DFMA R30, R26, -UR4, R30 ;  /* 0x800000041a1e7c2b */ /* 0x000fe2000800001e */
[----:B------:R-:W-:Y:S01]  /*5650*/  UMOV UR4, 0x1e4f7b8c ;  /* 0x1e4f7b8c00047882 */ /* 0x000fe20000000000 */
[----:B------:R-:W-:Y:S01]  /*5660*/  UMOV UR5, 0x3f4380d0 ;  /* 0x3f4380d000057882 */ /* 0x000fe20000000000 */
[----:B------:R-:W-:Y:S01]  /*5670*/  IMAD.MOV.U32 R49, RZ, RZ, -0x3ff ;  /* 0xfffffc01ff317424 */ /* 0x000fe200078e00ff */
[----:B------:R-:W1:Y:S01]  /*5680*/  @!P0 F2F.F64.F32 R28, |R33| ;  /* 0x40000021001c8310 */ /* 0x000e620000201800 */
[----:B------:R-:W-:-:S03]  /*5690*/  @!P0 IMAD.MOV.U32 R49, RZ, RZ, -0x435 ;  /* 0xfffffbcbff318424 */ /* 0x000fc600078e00ff */
[----:B------:R-:W-:Y:S01]  /*56a0*/  DFMA R30, R26, R30, -UR4 ;  /* 0x800000041a1e7e2b */ /* 0x000fe2000800001e */
[----:B------:R-:W-:Y:S01]  /*56b0*/  UMOV UR4, 0xa29f7264 ;  /* 0xa29f726400047882 */ /* 0x000fe20000000000 */
[----:B------:R-:W-:-:S06]  /*56c0*/  UMOV UR5, 0x3f4a019f ;  /* 0x3f4a019f00057882 */ /* 0x000fcc0000000000 */
[----:B------:R-:W-:Y:S01]  /*56d0*/  DFMA R30, R26, R30, UR4 ;  /* 0x000000041a1e7e2b */ /* 0x000fe2000800001e */
[----:B------:R-:W-:Y:S01]  /*56e0*/  UMOV UR4, 0x16b2acec ;  /* 0x16b2acec00047882 */ /* 0x000fe20000000000 */
[----:B------:R-:W-:Y:S01]  /*56f0*/  UMOV UR5, 0x3f66c16c ;  /* 0x3f66c16c00057882 */ /* 0x000fe20000000000 */
[----:B-1----:R-:W-:-:S05]  /*5700*/  @!P0 DMUL R24, R28, 1.80143985094819840000e+16 ;  /* 0x435000001c188828 */ /* 0x002fca0000000000 */
[----:B------:R-:W-:Y:S01]  /*5710*/  DFMA R30, R26, R30, -UR4 ;  /* 0x800000041a1e7e2b */ /* 0x000fe2000800001e */
[----:B------:R-:W-:Y:S01]  /*5720*/  UMOV UR4, 0x55555545 ;  /* 0x5555554500047882 */ /* 0x000fe20000000000 */
[----:B------:R-:W-:-:S03]  /*5730*/  UMOV UR5, 0x3fb55555 ;  /* 0x3fb5555500057882 */ /* 0x000fc60000000000 */
[----:B------:R-:W-:Y:S01]  /*5740*/  @!P0 IMAD.MOV.U32 R50, RZ, RZ, R25 ;  /* 0x000000ffff328224 */ /* 0x000fe200078e0019 */
[----:B------:R-:W-:Y:S02]  /*5750*/  @!P0 MOV R32, R24 ;  /* 0x0000001800208202 */ /* 0x000fe40000000f00 */
[----:B------:R-:W-:Y:S01]  /*5760*/  DFMA R26, R26, R30, UR4 ;  /* 0x000000041a1a7e2b */ /* 0x000fe2000800001e */
[----:B------:R-:W-:Y:S01]  /*5770*/  VIADD R28, R50, 0xffffffff ;  /* 0xffffffff321c7836 */ /* 0x000fe20000000000 */
[----:B------:R-:W-:Y:S01]  /*5780*/  UMOV UR4, 0xc864beae ;  /* 0xc864beae00047882 */ /* 0x000fe20000000000 */
[----:B------:R-:W-:-:S03]  /*5790*/  UMOV UR5, 0x3fed67f1 ;  /* 0x3fed67f100057882 */ /* 0x000fc60000000000 */
[----:B------:R-:W-:Y:S02]  /*57a0*/  ISETP.GT.U32.AND P1, PT, R28, 0x7feffffe, PT ;  /* 0x7feffffe1c00780c */ /* 0x000fe40003f24070 */
[----:B------:R-:W-:-:S11]  /*57b0*/  DFMA R22, R26, R22, UR4 ;  /* 0x000000041a167e2b */ /* 0x000fd60008000016 */
[----:B------:R-:W-:Y:S05]  /*57c0*/  @P1 BRA `(.L_x_51) ;  /* 0x0000000000fc1947 */ /* 0x000fea0003800000 */
[----:B------:R-:W-:Y:S01]  /*57d0*/  LOP3.LUT R24, R50, 0xfffff, RZ, 0xc0, !PT ;  /* 0x000fffff32187812 */ /* 0x000fe200078ec0ff */
[----:B------:R-:W-:Y:S01]  /*57e0*/  IMAD.MOV.U32 R26, RZ, RZ, R32 ;  /* 0x000000ffff1a7224 */ /* 0x000fe200078e0020 */
[----:B------:R-:W-:Y:S01]  /*57f0*/  UMOV UR4, 0x3ae80f1e ;  /* 0x3ae80f1e00047882 */ /* 0x000fe20000000000 */
[----:B------:R-:W-:Y:S01]  /*5800*/  UMOV UR5, 0x3eb1380b ;  /* 0x3eb1380b00057882 */ /* 0x000fe20000000000 */
[----:B------:R-:W-:Y:S01]  /*5810*/  LOP3.LUT R27, R24, 0x3ff00000, RZ, 0xfc, !PT ;  /* 0x3ff00000181b7812 */ /* 0x000fe200078efcff */
[----:B------:R-:W-:-:S03]  /*5820*/  IMAD.MOV.U32 R24, RZ, RZ, RZ ;  /* 0x000000ffff187224 */ /* 0x000fc600078e00ff */
[----:B------:R-:W-:-:S13]  /*5830*/  ISETP.GE.U32.AND P0, PT, R27, 0x3ff6a09f, PT ;  /* 0x3ff6a09f1b00780c */ /* 0x000fda0003f06070 */
[----:B------:R-:W-:-:S04]  /*5840*/  @P0 VIADD R25, R27, 0xfff00000 ;  /* 0xfff000001b190836 */ /* 0x000fc80000000000 */
[----:B------:R-:W-:-:S06]  /*5850*/  @P0 IMAD.MOV.U32 R27, RZ, RZ, R25 ;  /* 0x000000ffff1b0224 */ /* 0x000fcc00078e0019 */
[C---:B------:R-:W-:Y:S02]  /*5860*/  DADD R32, R26.reuse, 1 ;  /* 0x3ff000001a207429 */ /* 0x040fe40000000000 */
[----:B------:R-:W-:-:S04]  /*5870*/  DADD R26, R26, -1 ;  /* 0xbff000001a1a7429 */ /* 0x000fc80000000000 */
[----:B------:R-:W1:Y:S02]  /*5880*/  MUFU.RCP64H R25, R33 ;  /* 0x0000002100197308 */ /* 0x000e640000001800 */
[----:B-1----:R-:W-:Y:S01]  /*5890*/  DFMA R28, -R32, R24, 1 ;  /* 0x3ff00000201c742b */ /* 0x002fe20000000118 */
[----:B------:R-:W-:Y:S02]  /*58a0*/  IMAD.MOV.U32 R32, RZ, RZ, -0x748574fc ;  /* 0x8b7a8b04ff207424 */ /* 0x000fe400078e00ff */
[----:B------:R-:W-:-:S05]  /*58b0*/  IMAD.MOV.U32 R33, RZ, RZ, 0x3ed0ee25 ;  /* 0x3ed0ee25ff217424 */ /* 0x000fca00078e00ff */
[----:B------:R-:W-:-:S08]  /*58c0*/  DFMA R28, R28, R28, R28 ;  /* 0x0000001c1c1c722b */ /* 0x000fd0000000001c */
[----:B------:R-:W-:-:S08]  /*58d0*/  DFMA R28, R24, R28, R24 ;  /* 0x0000001c181c722b */ /* 0x000fd00000000018 */
[----:B------:R-:W-:-:S08]  /*58e0*/  DMUL R24, R26, R28 ;  /* 0x0000001c1a187228 */ /* 0x000fd00000000000 */
[----:B------:R-:W-:-:S08]  /*58f0*/  DFMA R24, R26, R28, R24 ;  /* 0x0000001c1a18722b */ /* 0x000fd00000000018 */
[----:B------:R-:W-:-:S08]  /*5900*/  DADD R30, R26, -R24 ;  /* 0x000000001a1e7229 */ /* 0x000fd00000000818 */
[----:B------:R-:W-:-:S08]  /*5910*/  DADD R30, R30, R30 ;  /* 0x000000001e1e7229 */ /* 0x000fd0000000001e */
[-C--:B------:R-:W-:Y:S02]  /*5920*/  DFMA R30, R26, -R24.reuse, R30 ;  /* 0x800000181a1e722b */ /* 0x080fe4000000001e */
[----:B------:R-:W-:-:S06]  /*5930*/  DMUL R26, R24, R24 ;  /* 0x00000018181a7228 */ /* 0x000fcc0000000000 */
[----:B------:R-:W-:Y:S02]  /*5940*/  DMUL R30, R28, R30 ;  /* 0x0000001e1c1e7228 */ /* 0x000fe40000000000 */
[----:B------:R-:W-:Y:S01]  /*5950*/  DFMA R32, R26, UR4, R32 ;  /* 0x000000041a207c2b */ /* 0x000fe20008000020 */
[----:B------:R-:W-:Y:S01]  /*5960*/  UMOV UR4, 0x9f02676f ;  /* 0x9f02676f00047882 */ /* 0x000fe20000000000 */
[----:B------:R-:W-:Y:S01]  /*5970*/  UMOV UR5, 0x3ef3b266 ;  /* 0x3ef3b26600057882 */ /* 0x000fe20000000000 */
[----:B------:R-:W-:Y:S01]  /*5980*/  LEA.HI R28, R50, R49, RZ, 0xc ;  /* 0x00000031321c7211 */ /* 0x000fe200078f60ff */
[----:B------:R-:W-:-:S03]  /*5990*/  IMAD.MOV.U32 R29, RZ, RZ, 0x43300000 ;  /* 0x43300000ff1d7424 */ /* 0x000fc600078e00ff */
[----:B------:R-:W-:Y:S01]  /*59a0*/  @P0 IADD3 R28, PT, PT, R28, 0x1, RZ ;  /* 0x000000011c1c0810 */ /* 0x000fe20007ffe0ff */
[----:B------:R-:W-:Y:S01]  /*59b0*/  DFMA R32, R26, R32, UR4 ;  /* 0x000000041a207e2b */ /* 0x000fe20008000020 */
[----:B------:R-:W-:Y:S01]  /*59c0*/  UMOV UR4, 0xa9ab0956 ;  /* 0xa9ab095600047882 */ /* 0x000fe20000000000 */
[----:B------:R-:W-:Y:S01]  /*59d0*/  UMOV UR5, 0x3f1745cb ;  /* 0x3f1745cb00057882 */ /* 0x000fe20000000000 */
[----:B------:R-:W-:-:S05]  /*59e0*/  LOP3.LUT R28, R28, 0x80000000, RZ, 0x3c, !PT ;  /* 0x800000001c1c7812 */ /* 0x000fca00078e3cff */
        /* <DEDUP_REMOVED lines=15> */
[----:B------:R-:W-:Y:S01]  /*5ae0*/  DADD R28, R28, -UR4 ;  /* 0x800000041c1c7e29 */ /* 0x000fe20008000000 */
[----:B------:R-:W-:Y:S01]  /*5af0*/  UMOV UR4, 0xfefa39ef ;  /* 0xfefa39ef00047882 */ /* 0x000fe20000000000 */
[----:B------:R-:W-:Y:S02]  /*5b00*/  UMOV UR5, 0x3fe62e42 ;  /* 0x3fe62e4200057882 */ /* 0x000fe40000000000 */
[----:B------:R-:W-:-:S04]  /*5b10*/  DMUL R32, R26, R32 ;  /* 0x000000201a207228 */ /* 0x000fc80000000000 */
[----:B------:R-:W-:-:S04]  /*5b20*/  DFMA R26, R28, UR4, R24 ;  /* 0x000000041c1a7c2b */ /* 0x000fc80008000018 */
[----:B------:R-:W-:-:S04]  /*5b30*/  DFMA R32, R24, R32, R30 ;  /* 0x000000201820722b */ /* 0x000fc8000000001e */
[----:B------:R-:W-:Y:S01]  /*5b40*/  DFMA R30, R28, -UR4, R26 ;  /* 0x800000041c1e7c2b */ /* 0x000fe2000800001a */
[----:B------:R-:W-:Y:S01]  /*5b50*/  UMOV UR4, 0x3b39803f ;  /* 0x3b39803f00047882 */ /* 0x000fe20000000000 */
[----:B------:R-:W-:-:S06]  /*5b60*/  UMOV UR5, 0x3c7abc9e ;  /* 0x3c7abc9e00057882 */ /* 0x000fcc0000000000 */
[----:B------:R-:W-:-:S08]  /*5b70*/  DADD R30, -R24, R30 ;  /* 0x00000000181e7229 */ /* 0x000fd0000000011e */
[----:B------:R-:W-:-:S08]  /*5b80*/  DADD R30, R32, -R30 ;  /* 0x00000000201e7229 */ /* 0x000fd0000000081e */
[----:B------:R-:W-:-:S08]  /*5b90*/  DFMA R28, R28, UR4, R30 ;  /* 0x000000041c1c7c2b */ /* 0x000fd0000800001e */
[----:B------:R-:W-:Y:S01]  /*5ba0*/  DADD R28, R26, R28 ;  /* 0x000000001a1c7229 */ /* 0x000fe2000000001c */
[----:B------:R-:W-:Y:S10]  /*5bb0*/  BRA `(.L_x_52) ;  /* 0x0000000000187947 */ /* 0x000ff40003800000 */
.L_x_51:
[----:B------:R-:W-:Y:S01]  /*5bc0*/  IMAD.MOV.U32 R26, RZ, RZ, 0x0 ;  /* 0x00000000ff1a7424 */ /* 0x000fe200078e00ff */
[----:B------:R-:W-:Y:S01]  /*5bd0*/  LOP3.LUT P0, RZ, R25, 0x7fffffff, RZ, 0xc0, !PT ;  /* 0x7fffffff19ff7812 */ /* 0x000fe2000780c0ff */
[----:B------:R-:W-:-:S06]  /*5be0*/  IMAD.MOV.U32 R27, RZ, RZ, 0x7ff00000 ;  /* 0x7ff00000ff1b7424 */ /* 0x000fcc00078e00ff */
[----:B------:R-:W-:-:S10]  /*5bf0*/  DFMA R26, R24, R26, +INF ;  /* 0x7ff00000181a742b */ /* 0x000fd4000000001a */
[----:B------:R-:W-:Y:S02]  /*5c00*/  FSEL R28, R26, RZ, P0 ;  /* 0x000000ff1a1c7208 */ /* 0x000fe40000000000 */
[----:B------:R-:W-:-:S07]  /*5c10*/  FSEL R29, R27, -QNAN , P0 ;  /* 0xfff000001b1d7808 */ /* 0x000fce0000000000 */
.L_x_52:
[----:B------:R-:W-:Y:S05]  /*5c20*/  BSYNC.RECONVERGENT B3 ;  /* 0x0000000000037941 */ /* 0x000fea0003800200 */
.L_x_50:
[----:B------:R-:W-:Y:S01]  /*5c30*/  I2FP.F32.S32 R46, R46 ;  /* 0x0000002e002e7245 */ /* 0x000fe20000201400 */
[----:B------:R-:W-:-:S03]  /*5c40*/  DMUL R28, R28, 0.5 ;  /* 0x3fe000001c1c7828 */ /* 0x000fc60000000000 */
[----:B------:R-:W1:Y:S02]  /*5c50*/  F2F.F64.F32 R24, |R46| ;  /* 0x4000002e00187310 */ /* 0x000e640000201800 */
[----:B-1----:R-:W-:-:S08]  /*5c60*/  DADD R26, R24, -0.5 ;  /* 0xbfe00000181a7429 */ /* 0x002fd00000000000 */
[CC--:B------:R-:W-:Y:S02]  /*5c70*/  DFMA R24, R28.reuse, R26.reuse, -R24 ;  /* 0x0000001a1c18722b */ /* 0x0c0fe40000000818 */
[----:B------:R-:W-:-:S08]  /*5c80*/  DFMA R22, R28, R26, R22 ;  /* 0x0000001a1c16722b */ /* 0x000fd00000000016 */
[----:B------:R-:W-:Y:S01]  /*5c90*/  DADD R24, R24, R22 ;  /* 0x0000000018187229 */ /* 0x000fe20000000016 */
[----:B------:R-:W-:Y:S10]  /*5ca0*/  BRA `(.L_x_53) ;  /* 0x0000000000107947 */ /* 0x000ff40003800000 */
.L_x_47:
[----:B------:R-:W1:Y:S01]  /*5cb0*/  F2I.F64.TRUNC R22, R22 ;  /* 0x0000001600167311 */ /* 0x000e62000030d100 */
[----:B------:R-:W-:Y:S02]  /*5cc0*/  UMOV UR4, 0x8 ;  /* 0x0000000800047882 */ /* 0x000fe40000000000 */
[----:B-1----:R-:W-:-:S06]  /*5cd0*/  LEA R24, R22, -UR4, 0x3 ;  /* 0x8000000416187c11 */ /* 0x002fcc000f8e18ff */
[----:B------:R-:W1:Y:S02]  /*5ce0*/  LDC.64 R24, c[0x3][R24] ;  /* 0x00c0000018187b82 */ /* 0x000e640000000a00 */
.L_x_53:
[----:B------:R-:W-:Y:S05]  /*5cf0*/  BSYNC.RECONVERGENT B2 ;  /* 0x0000000000027941 */ /* 0x000fea0003800200 */
.L_x_46:
[----:B-1----:R-:W1:Y:S01]  /*5d00*/  F2F.F32.F64 R24, R24 ;  /* 0x0000001800187310 */ /* 0x002e620000301000 */
[----:B0-----:R-:W-:Y:S01]  /*5d10*/  FFMA R45, R43, R45, -R38 ;  /* 0x0000002d2b2d7223 */ /* 0x001fe20000000826 */
[----:B------:R-:W-:Y:S01]  /*5d20*/  UMOV UR4, 0x652b82fe ;  /* 0x652b82fe00047882 */ /* 0x000fe20000000000 */
[----:B------:R-:W-:Y:S01]  /*5d30*/  UMOV UR5, 0x3ff71547 ;  /* 0x3ff7154700057882 */ /* 0x000fe20000000000 */
[----:B------:R-:W-:Y:S02]  /*5d40*/  IMAD.IADD R27, R14, 0x1, R37 ;  /* 0x000000010e1b7824 */ /* 0x000fe400078e0225 */
[----:B------:R-:W-:Y:S01]  /*5d50*/  FMUL R47, R47, 1.2999999523162841797 ;  /* 0x3fa666662f2f7820 */ /* 0x000fe20000400000 */
[----:B------:R-:W-:Y:S02]  /*5d60*/  IMAD.MOV.U32 R28, RZ, RZ, 0x2f800000 ;  /* 0x2f800000ff1c7424 */ /* 0x000fe400078e00ff */
[----:B------:R-:W-:Y:S01]  /*5d70*/  IMAD.MOV.U32 R32, RZ, RZ, R42 ;  /* 0x000000ffff207224 */ /* 0x000fe200078e002a */
[----:B------:R-:W-:Y:S01]  /*5d80*/  I2FP.F32.U32 R27, R27 ;  /* 0x0000001b001b7245 */ /* 0x000fe20000201000 */
[----:B-1----:R-:W-:-:S04]  /*5d90*/  FADD R45, -R24, R45 ;  /* 0x0000002d182d7221 */ /* 0x002fc80000000100 */
[----:B------:R-:W-:Y:S01]  /*5da0*/  FFMA R24, R27, R28, 1.1641532182693481445e-10 ;  /* 0x2f0000001b187423 */ /* 0x000fe2000000001c */
[----:B------:R-:W0:Y:S03]  /*5db0*/  F2F.F64.F32 R22, R45 ;  /* 0x0000002d00167310 */ /* 0x000e260000201800 */
[----:B------:R-:W-:-:S05]  /*5dc0*/  FMUL R27, R47, R24 ;  /* 0x000000182f1b7220 */ /* 0x000fca0000400000 */
[----:B------:R-:W-:Y:S01]  /*5dd0*/  F2F.F64.F32 R24, R47 ;  /* 0x0000002f00187310 */ /* 0x000fe20000201800 */
[----:B0-----:R-:W-:Y:S01]  /*5de0*/  DMUL R22, R22, UR4 ;  /* 0x0000000416167c28 */ /* 0x001fe20008000000 */
[----:B------:R-:W-:Y:S01]  /*5df0*/  UMOV UR4, 0xc924223 ;  /* 0x0c92422300047882 */ /* 0x000fe20000000000 */
[----:B------:R-:W-:-:S08]  /*5e00*/  UMOV UR5, 0x3bc79ca1 ;  /* 0x3bc79ca100057882 */ /* 0x000fd00000000000 */
[----:B------:R-:W0:Y:S08]  /*5e10*/  F2F.F32.F64 R22, R22 ;  /* 0x0000001600167310 */ /* 0x000e300000301000 */
[----:B0-----:R-:W0:Y:S02]  /*5e20*/  MUFU.EX2 R26, R22 ;  /* 0x00000016001a7308 */ /* 0x001e240000000800 */
[----:B0-----:R-:W-:-:S13]  /*5e30*/  FSETP.GEU.AND P0, PT, R27, R26, PT ;  /* 0x0000001a1b00720b */ /* 0x001fda0003f0e000 */
[----:B------:R-:W-:-:S14]  /*5e40*/  DSETP.LTU.OR P0, PT, R24, UR4, P0 ;  /* 0x0000000418007e2a */ /* 0x000fdc0008709400 */
[----:B------:R-:W-:Y:S05]  /*5e50*/  @P0 BRA `(.L_x_54) ;  /* 0xfffffff0009c0947 */ /* 0x000fea000383ffff */
[----:B------:R-:W-:Y:S05]  /*5e60*/  BSYNC.RECONVERGENT B1 ;  /* 0x0000000000017941 */ /* 0x000fea0003800200 */
.L_x_45:
[----:B------:R0:W1:Y:S01]  /*5e70*/  F2I.U32.FLOOR.NTZ R22, R44 ;  /* 0x0000002c00167305 */ /* 0x0000620000207000 */
[----:B------:R-:W-:Y:S01]  /*5e80*/  MOV R33, R37 ;  /* 0x0000002500217202 */ /* 0x000fe20000000f00 */
[----:B------:R-:W-:-:S07]  /*5e90*/  IMAD.MOV.U32 R32, RZ, RZ, R42 ;  /* 0x000000ffff207224 */ /* 0x000fce00078e002a */
.L_x_34:
[----:B------:R-:W-:Y:S05]  /*5ea0*/  BSYNC.RECONVERGENT B0 ;  /* 0x0000000000007941 */ /* 0x000fea0003800200 */
.L_x_30:
[----:B-123--:R-:W-:Y:S01]  /*5eb0*/  I2FP.F32.U32 R23, R22 ;  /* 0x0000001600177245 */ /* 0x00efe20000201000 */
[----:B------:R-:W-:Y:S01]  /*5ec0*/  BSSY.RECONVERGENT B0, `(.L_x_55) ;  /* 0x0000156000007945 */ /* 0x000fe20003800200 */
[----:B------:R-:W-:-:S03]  /*5ed0*/  IMAD.MOV.U32 R22, RZ, RZ, RZ ;  /* 0x000000ffff167224 */ /* 0x000fc600078e00ff */
[----:B------:R-:W-:-:S05]  /*5ee0*/  FADD R31, R23, R12 ;  /* 0x0000000c171f7221 */ /* 0x000fca0000000000 */
[----:B------:R-:W-:-:S13]  /*5ef0*/  FSETP.GTU.AND P0, PT, R31, RZ, PT ;  /* 0x000000ff1f00720b */ /* 0x000fda0003f0c000 */
[----:B------:R-:W-:Y:S05]  /*5f00*/  @!P0 BRA `(.L_x_56) ;  /* 0x0000001400448947 */ /* 0x000fea0003800000 */
[----:B------:R-:W-:Y:S01]  /*5f10*/  FSETP.GEU.AND P0, PT, R31, 1, PT ;  /* 0x3f8000001f00780b */ /* 0x000fe20003f0e000 */
[----:B------:R-:W-:Y:S01]  /*5f20*/  BSSY.RECONVERGENT B1, `(.L_x_57) ;  /* 0x0000078000017945 */ /* 0x000fe20003800200 */
[----:B------:R-:W-:Y:S01]  /*5f30*/  IMAD.MOV.U32 R28, RZ, RZ, 0x3f800000 ;  /* 0x3f800000ff1c7424 */ /* 0x000fe200078e00ff */
[----:B------:R-:W-:Y:S01]  /*5f40*/  MOV R30, R32 ;  /* 0x00000020001e7202 */ /* 0x000fe20000000f00 */
[----:B------:R-:W-:Y:S02]  /*5f50*/  IMAD.MOV.U32 R29, RZ, RZ, R33 ;  /* 0x000000ffff1d7224 */ /* 0x000fe400078e0021 */
[----:B------:R-:W-:Y:S02]  /*5f60*/  IMAD.MOV.U32 R25, RZ, RZ, R5 ;  /* 0x000000ffff197224 */ /* 0x000fe400078e0005 */
[----:B------:R-:W-:-:S05]  /*5f70*/  IMAD.MOV.U32 R24, RZ, RZ, R4 ;  /* 0x000000ffff187224 */ /* 0x000fca00078e0004 */
[----:B------:R-:W-:Y:S05]  /*5f80*/  @P0 BRA `(.L_x_58) ;  /* 0x0000000400c40947 */ /* 0x000fea0003800000 */
[----:B------:R-:W-:Y:S01]  /*5f90*/  SHF.R.U32.HI R23, RZ, 0x2, R48 ;  /* 0x00000002ff177819 */ /* 0x000fe20000011630 */
[----:B------:R-:W-:Y:S01]  /*5fa0*/  IMAD.SHL.U32 R22, R33, 0x10, RZ ;  /* 0x0000001021167824 */ /* 0x000fe200078e00ff */
[----:B------:R-:W-:Y:S01]  /*5fb0*/  BSSY.RECONVERGENT B2, `(.L_x_59) ;  /* 0x0000017000027945 */ /* 0x000fe20003800200 */
[----:B------:R-:W-:Y:S01]  /*5fc0*/  VIADD R14, R14, 0x587c5 ;  /* 0x000587c50e0e7836 */ /* 0x000fe20000000000 */
[----:B------:R-:W-:Y:S01]  /*5fd0*/  LOP3.LUT R23, R23, R48, RZ, 0x3c, !PT ;  /* 0x0000003017177212 */ /* 0x000fe200078e3cff */
[----:B------:R-:W-:-:S04]  /*5fe0*/  IMAD.MOV.U32 R25, RZ, RZ, 0x2f800000 ;  /* 0x2f800000ff197424 */ /* 0x000fc800078e00ff */
[----:B------:R-:W-:-:S05]  /*5ff0*/  IMAD.SHL.U32 R24, R23, 0x2, RZ ;  /* 0x0000000217187824 */ /* 0x000fca00078e00ff */
[----:B------:R-:W-:Y:S01]  /*6000*/  LOP3.LUT R22, R23, R24, R22, 0x96, !PT ;  /* 0x0000001817167212 */ /* 0x000fe200078e9616 */
[----:B------:R-:W-:-:S03]  /*6010*/  VIADD R23, R31, 0x1800000 ;  /* 0x018000001f177836 */ /* 0x000fc60000000000 */
[----:B------:R-:W-:Y:S02]  /*6020*/  LOP3.LUT R29, R22, R33, RZ, 0x3c, !PT ;  /* 0x00000021161d7212 */ /* 0x000fe400078e3cff */
[----:B------:R-:W-:-:S03]  /*6030*/  LOP3.LUT R23, R23, 0x7f800000, RZ, 0xc0, !PT ;  /* 0x7f80000017177812 */ /* 0x000fc600078ec0ff */
[----:B------:R-:W-:Y:S01]  /*6040*/  IMAD.IADD R22, R29, 0x1, R14 ;  /* 0x000000011d167824 */ /* 0x000fe200078e020e */
[----:B------:R-:W-:-:S04]  /*6050*/  ISETP.GT.U32.AND P0, PT, R23, 0x1ffffff, PT ;  /* 0x01ffffff1700780c */ /* 0x000fc80003f04070 */
[----:B------:R-:W-:-:S05]  /*6060*/  I2FP.F32.U32 R22, R22 ;  /* 0x0000001600167245 */ /* 0x000fca0000201000 */
[----:B------:R-:W-:-:S04]  /*6070*/  FFMA R24, R22, R25, 1.1641532182693481445e-10 ;  /* 0x2f00000016187423 */ /* 0x000fc80000000019 */
[----:B------:R-:W-:Y:S05]  /*6080*/  @P0 BRA `(.L_x_60) ;  /* 0x0000000000140947 */ /* 0x000fea0003800000 */
[----:B------:R-:W-:Y:S02]  /*6090*/  MOV R22, R31 ;  /* 0x0000001f00167202 */ /* 0x000fe40000000f00 */
[----:B------:R-:W-:-:S07]  /*60a0*/  MOV R26, 0x60c0 ;  /* 0x000060c0001a7802 */ /* 0x000fce0000000f00 */
[----:B0-----:R-:W-:Y:S05]  /*60b0*/  CALL.REL.NOINC `($__internal_2_$__cuda_sm20_rcp_rn_f32_slowpath) ;  /* 0x0000001c00ac7944 */ /* 0x001fea0003c00000 */
[----:B------:R-:W-:Y:S01]  /*60c0*/  IMAD.MOV.U32 R23, RZ, RZ, R27 ;  /* 0x000000ffff177224 */ /* 0x000fe200078e001b */
[----:B------:R-:W-:Y:S06]  /*60d0*/  BRA `(.L_x_61) ;  /* 0x0000000000107947 */ /* 0x000fec0003800000 */
.L_x_60:
[----:B------:R-:W1:Y:S02]  /*60e0*/  MUFU.RCP R22, R31 ;  /* 0x0000001f00167308 */ /* 0x000e640000001000 */
[----:B-1----:R-:W-:-:S04]  /*60f0*/  FFMA R23, R31, R22, -1 ;  /* 0xbf8000001f177423 */ /* 0x002fc80000000016 */
[----:B------:R-:W-:-:S04]  /*6100*/  FADD.FTZ R23, -R23, -RZ ;  /* 0x800000ff17177221 */ /* 0x000fc80000010100 */
[----:B------:R-:W-:-:S07]  /*6110*/  FFMA R23, R22, R23, R22 ;  /* 0x0000001716177223 */ /* 0x000fce0000000016 */
.L_x_61:
[----:B------:R-:W-:Y:S05]  /*6120*/  BSYNC.RECONVERGENT B2 ;  /* 0x0000000000027941 */ /* 0x000fea0003800200 */
.L_x_59:
[----:B------:R-:W-:Y:S01]  /*6130*/  FSETP.NEU.AND P0, PT, R24, 1, PT ;  /* 0x3f8000001800780b */ /* 0x000fe20003f0d000 */
[----:B------:R-:W-:Y:S01]  /*6140*/  BSSY.RECONVERGENT B2, `(.L_x_62) ;  /* 0x0000050000027945 */ /* 0x000fe20003800200 */
[----:B------:R-:W-:Y:S02]  /*6150*/  IMAD.MOV.U32 R28, RZ, RZ, 0x3f800000 ;  /* 0x3f800000ff1c7424 */ /* 0x000fe400078e00ff */
[----:B------:R-:W-:-:S13]  /*6160*/  FSETP.EQ.OR P0, PT, R23, RZ, !P0 ;  /* 0x000000ff1700720b */ /* 0x000fda0004702400 */
[----:B------:R-:W-:Y:S05]  /*6170*/  @P0 BRA `(.L_x_63) ;  /* 0x0000000400300947 */ /* 0x000fea0003800000 */
[----:B------:R-:W-:-:S04]  /*6180*/  FSETP.NAN.AND P0, PT, |R23|, |R23|, PT ;  /* 0x400000171700720b */ /* 0x000fc80003f08200 */
[----:B------:R-:W-:-:S13]  /*6190*/  FSETP.NUM.AND P0, PT, |R24|, |R24|, !P0 ;  /* 0x400000181800720b */ /* 0x000fda0004707200 */
[----:B------:R-:W-:Y:S01]  /*61a0*/  @!P0 FADD R28, R24, R23 ;  /* 0x00000017181c8221 */ /* 0x000fe20000000000 */
[----:B------:R-:W-:Y:S06]  /*61b0*/  @!P0 BRA `(.L_x_63) ;  /* 0x0000000400208947 */ /* 0x000fec0003800000 */
[C---:B------:R-:W-:Y:S02]  /*61c0*/  FSETP.NEU.AND P0, PT, |R24|.reuse, +INF , PT ;  /* 0x7f8000001800780b */ /* 0x040fe40003f0d200 */
[----:B------:R-:W-:-:S13]  /*61d0*/  FSETP.NEU.AND P1, PT, R24, RZ, PT ;  /* 0x000000ff1800720b */ /* 0x000fda0003f2d000 */
[----:B------:R-:W-:Y:S05]  /*61e0*/  @P0 BRA P1, `(.L_x_64) ;  /* 0x0000000000200947 */ /* 0x000fea0000800000 */
[----:B------:R-:W-:Y:S01]  /*61f0*/  FMUL R22, R23, 0.5 ;  /* 0x3f00000017167820 */ /* 0x000fe20000400000 */
[----:B------:R-:W-:-:S05]  /*6200*/  FADD R28, R24, R24 ;  /* 0x00000018181c7221 */ /* 0x000fca0000000000 */
[----:B------:R-:W1:Y:S02]  /*6210*/  FRND.TRUNC R22, R22 ;  /* 0x0000001600167307 */ /* 0x000e64000020d000 */
[----:B-1----:R-:W-:-:S04]  /*6220*/  FADD R26, R22, R22 ;  /* 0x00000016161a7221 */ /* 0x002fc80000000000 */
[----:B------:R-:W-:-:S05]  /*6230*/  FADD R26, -R26, R23 ;  /* 0x000000171a1a7221 */ /* 0x000fca0000000100 */
[----:B------:R-:W-:-:S13]  /*6240*/  FSETP.NEU.AND P0, PT, |R26|, 1, PT ;  /* 0x3f8000001a00780b */ /* 0x000fda0003f0d200 */
[----:B------:R-:W-:Y:S01]  /*6250*/  @P0 LOP3.LUT R28, R28, 0x7fffffff, RZ, 0xc0, !PT ;  /* 0x7fffffff1c1c0812 */ /* 0x000fe200078ec0ff */
[----:B------:R-:W-:Y:S06]  /*6260*/  BRA `(.L_x_63) ;  /* 0x0000000000f47947 */ /* 0x000fec0003800000 */
.L_x_64:
[C---:B------:R-:W-:Y:S01]  /*6270*/  FMUL R25, |R24|.reuse, 16777216 ;  /* 0x4b80000018197820 */ /* 0x040fe20000400200 */
[----:B------:R-:W-:Y:S01]  /*6280*/  FSETP.GEU.AND P0, PT, |R24|, 1.175494350822287508e-38, PT ;  /* 0x008000001800780b */ /* 0x000fe20003f0e200 */
[----:B------:R-:W-:-:S03]  /*6290*/  IMAD.MOV.U32 R39, RZ, RZ, 0x3a2c32e4 ;  /* 0x3a2c32e4ff277424 */ /* 0x000fc600078e00ff */
[----:B------:R-:W-:-:S05]  /*62a0*/  FSEL R25, R25, |R24|, !P0 ;  /* 0x4000001819197208 */ /* 0x000fca0004000000 */
[----:B------:R-:W-:-:S05]  /*62b0*/  VIADD R22, R25, 0xc0cafb0d ;  /* 0xc0cafb0d19167836 */ /* 0x000fca0000000000 */
[----:B------:R-:W-:-:S05]  /*62c0*/  LOP3.LUT R22, R22, 0xff800000, RZ, 0xc0, !PT ;  /* 0xff80000016167812 */ /* 0x000fca00078ec0ff */
[----:B------:R-:W-:Y:S01]  /*62d0*/  IMAD.IADD R25, R25, 0x1, -R22 ;  /* 0x0000000119197824 */ /* 0x000fe200078e0a16 */
[----:B------:R-:W-:-:S03]  /*62e0*/  I2FP.F32.S32 R22, R22 ;  /* 0x0000001600167245 */ /* 0x000fc60000201400 */
[C---:B------:R-:W-:Y:S01]  /*62f0*/  FADD R27, R25.reuse, 1 ;  /* 0x3f800000191b7421 */ /* 0x040fe20000000000 */
[----:B------:R-:W-:Y:S01]  /*6300*/  FADD R26, R25, -1 ;  /* 0xbf800000191a7421 */ /* 0x000fe20000000000 */
[----:B------:R-:W-:-:S03]  /*6310*/  FSEL R25, RZ, -24, P0 ;  /* 0xc1c00000ff197808 */ /* 0x000fc60000000000 */
[----:B------:R-:W-:Y:S01]  /*6320*/  FADD R28, R26, R26 ;  /* 0x0000001a1a1c7221 */ /* 0x000fe20000000000 */
[----:B------:R-:W1:Y:S01]  /*6330*/  MUFU.RCP R27, R27 ;  /* 0x0000001b001b7308 */ /* 0x000e620000001000 */
[----:B------:R-:W-:Y:S02]  /*6340*/  FFMA R25, R22, 1.1920928955078125e-07, R25 ;  /* 0x3400000016197823 */ /* 0x000fe40000000019 */
[----:B-1----:R-:W-:-:S04]  /*6350*/  FMUL R28, R27, R28 ;  /* 0x0000001c1b1c7220 */ /* 0x002fc80000400000 */
[----:B------:R-:W-:Y:S01]  /*6360*/  FADD R37, R26, -R28 ;  /* 0x8000001c1a257221 */ /* 0x000fe20000000000 */
[CC--:B------:R-:W-:Y:S01]  /*6370*/  FMUL R30, R28.reuse, R28.reuse ;  /* 0x0000001c1c1e7220 */ /* 0x0c0fe20000400000 */
[----:B------:R-:W-:Y:S02]  /*6380*/  FFMA R22, R28, 1.4426950216293334961, R25 ;  /* 0x3fb8aa3b1c167823 */ /* 0x000fe40000000019 */
[----:B------:R-:W-:Y:S01]  /*6390*/  FADD R37, R37, R37 ;  /* 0x0000002525257221 */ /* 0x000fe20000000000 */
[----:B------:R-:W-:Y:S01]  /*63a0*/  FFMA R39, R30, R39, 0.0032181653659790754318 ;  /* 0x3b52e7db1e277423 */ /* 0x000fe20000000027 */
[----:B------:R-:W-:Y:S02]  /*63b0*/  FADD R25, R25, -R22 ;  /* 0x8000001619197221 */ /* 0x000fe40000000000 */
[----:B------:R-:W-:Y:S01]  /*63c0*/  FFMA R26, R26, -R28, R37 ;  /* 0x8000001c1a1a7223 */ /* 0x000fe20000000025 */
[----:B------:R-:W-:Y:S01]  /*63d0*/  FFMA R39, R30, R39, 0.018033718690276145935 ;  /* 0x3c93bb731e277423 */ /* 0x000fe20000000027 */
[----:B------:R-:W-:-:S02]  /*63e0*/  FFMA R25, R28, 1.4426950216293334961, R25 ;  /* 0x3fb8aa3b1c197823 */ /* 0x000fc40000000019 */
[----:B------:R-:W-:Y:S01]  /*63f0*/  FMUL R26, R27, R26 ;  /* 0x0000001a1b1a7220 */ /* 0x000fe20000400000 */
[----:B------:R-:W-:-:S03]  /*6400*/  FFMA R39, R30, R39, 0.12022458761930465698 ;  /* 0x3df6384f1e277423 */ /* 0x000fc60000000027 */
[----:B------:R-:W-:Y:S01]  /*6410*/  FFMA R25, R26, 1.4426950216293334961, R25 ;  /* 0x3fb8aa3b1a197823 */ /* 0x000fe20000000019 */
[----:B------:R-:W-:-:S03]  /*6420*/  FMUL R39, R30, R39 ;  /* 0x000000271e277220 */ /* 0x000fc60000400000 */
[----:B------:R-:W-:Y:S01]  /*6430*/  FFMA R27, R28, 1.9251366722983220825e-08, R25 ;  /* 0x32a55e341c1b7823 */ /* 0x000fe20000000019 */
[----:B------:R-:W-:-:S04]  /*6440*/  FMUL R25, R39, 3 ;  /* 0x4040000027197820 */ /* 0x000fc80000400000 */
[----:B------:R-:W-:Y:S01]  /*6450*/  FFMA R26, R26, R25, R27 ;  /* 0x000000191a1a7223 */ /* 0x000fe2000000001b */
[----:B------:R-:W-:-:S03]  /*6460*/  IMAD.MOV.U32 R27, RZ, RZ, 0x391fcb8e ;  /* 0x391fcb8eff1b7424 */ /* 0x000fc600078e00ff */
[----:B------:R-:W-:-:S04]  /*6470*/  FFMA R39, R28, R39, R26 ;  /* 0x000000271c277223 */ /* 0x000fc8000000001a */
[----:B------:R-:W-:-:S04]  /*6480*/  FADD R26, R22, R39 ;  /* 0x00000027161a7221 */ /* 0x000fc80000000000 */
[----:B------:R-:W-:Y:S01]  /*6490*/  FMUL R25, R26, R23 ;  /* 0x000000171a197220 */ /* 0x000fe20000400000 */
[----:B------:R-:W-:-:S03]  /*64a0*/  FADD R22, -R22, R26 ;  /* 0x0000001a16167221 */ /* 0x000fc60000000100 */
[----:B------:R-:W1:Y:S01]  /*64b0*/  FRND R28, R25 ;  /* 0x00000019001c7307 */ /* 0x000e620000201000 */
[----:B------:R-:W-:Y:S01]  /*64c0*/  FADD R39, R39, -R22 ;  /* 0x8000001627277221 */ /* 0x000fe20000000000 */
[-C--:B------:R-:W-:Y:S01]  /*64d0*/  FFMA R26, R26, R23.reuse, -R25 ;  /* 0x000000171a1a7223 */ /* 0x080fe20000000819 */
[C---:B------:R-:W-:Y:S02]  /*64e0*/  FSETP.GT.AND P1, PT, |R25|.reuse, 152, PT ;  /* 0x431800001900780b */ /* 0x040fe40003f24200 */
[----:B------:R-:W-:Y:S01]  /*64f0*/  FSETP.GEU.AND P2, PT, R25, RZ, PT ;  /* 0x000000ff1900720b */ /* 0x000fe20003f4e000 */
[----:B------:R-:W-:Y:S01]  /*6500*/  FFMA R39, R39, R23, R26 ;  /* 0x0000001727277223 */ /* 0x000fe2000000001a */
[----:B-1----:R-:W-:Y:S01]  /*6510*/  FADD R22, R25, -R28 ;  /* 0x8000001c19167221 */ /* 0x002fe20000000000 */
[----:B------:R-:W-:Y:S02]  /*6520*/  FSETP.GT.AND P0, PT, R28, RZ, PT ;  /* 0x000000ff1c00720b */ /* 0x000fe40003f04000 */
[----:B------:R-:W-:Y:S01]  /*6530*/  FSEL R28, RZ, +INF , !P2 ;  /* 0x7f800000ff1c7808 */ /* 0x000fe20005000000 */
[----:B------:R-:W-:Y:S01]  /*6540*/  FADD R22, R22, R39 ;  /* 0x0000002716167221 */ /* 0x000fe20000000000 */
[----:B------:R-:W-:-:S02]  /*6550*/  SEL R26, RZ, 0x83000000, P0 ;  /* 0x83000000ff1a7807 */ /* 0x000fc40000000000 */
[----:B------:R-:W-:Y:S01]  /*6560*/  FSETP.NEU.AND P0, PT, R24, -1, PT ;  /* 0xbf8000001800780b */ /* 0x000fe20003f0d000 */
[----:B------:R-:W-:Y:S01]  /*6570*/  FFMA R27, R22, R27, 0.0013391353422775864601 ;  /* 0x3aaf85ed161b7423 */ /* 0x000fe2000000001b */
[----:B------:R-:W-:-:S03]  /*6580*/  IADD3 R24, PT, PT, R26, 0x7f000000, RZ ;  /* 0x7f0000001a187810 */ /* 0x000fc60007ffe0ff */
[C---:B------:R-:W-:Y:S02]  /*6590*/  FFMA R37, R22.reuse, R27, 0.0096188392490148544312 ;  /* 0x3c1d985616257423 */ /* 0x040fe4000000001b */
[----:B------:R-:W1:Y:S02]  /*65a0*/  F2I.NTZ R27, R25 ;  /* 0x00000019001b7305 */ /* 0x000e640000203100 */
[----:B------:R-:W-:-:S04]  /*65b0*/  FFMA R37, R22, R37, 0.055503588169813156128 ;  /* 0x3d6357bb16257423 */ /* 0x000fc80000000025 */
[----:B------:R-:W-:-:S04]  /*65c0*/  FFMA R37, R22, R37, 0.24022644758224487305 ;  /* 0x3e75fdec16257423 */ /* 0x000fc80000000025 */
[----:B------:R-:W-:-:S04]  /*65d0*/  FFMA R37, R22, R37, 0.69314718246459960938 ;  /* 0x3f31721816257423 */ /* 0x000fc80000000025 */
[----:B------:R-:W-:Y:S01]  /*65e0*/  FFMA R37, R22, R37, 1 ;  /* 0x3f80000016257423 */ /* 0x000fe20000000025 */
[----:B-1----:R-:W-:-:S03]  /*65f0*/  IMAD R27, R27, 0x800000, -R26 ;  /* 0x008000001b1b7824 */ /* 0x002fc600078e0a1a */
[----:B------:R-:W-:-:S04]  /*6600*/  FMUL R24, R24, R37 ;  /* 0x0000002518187220 */ /* 0x000fc80000400000 */
[----:B------:R-:W-:Y:S01]  /*6610*/  @!P1 FMUL R28, R27, R24 ;  /* 0x000000181b1c9220 */ /* 0x000fe20000400000 */
[----:B------:R-:W-:-:S04]  /*6620*/  FSETP.NEU.AND P1, PT, |R23|, +INF , PT ;  /* 0x7f8000001700780b */ /* 0x000fc80003f2d200 */
[----:B------:R-:W-:-:S09]  /*6630*/  @!P0 FSEL R28, R28, 1, P1 ;  /* 0x3f8000001c1c8808 */ /* 0x000fd20000800000 */
.L_x_63:
[----:B------:R-:W-:Y:S05]  /*6640*/  BSYNC.RECONVERGENT B2 ;  /* 0x0000000000027941 */ /* 0x000fea0003800200 */
.L_x_62:
[----:B------:R-:W-:Y:S01]  /*6650*/  FADD R31, R31, 1 ;  /* 0x3f8000001f1f7421 */ /* 0x000fe20000000000 */
[----:B------:R-:W-:Y:S02]  /*6660*/  IMAD.MOV.U32 R25, RZ, RZ, R33 ;  /* 0x000000ffff197224 */ /* 0x000fe400078e0021 */
[----:B------:R-:W-:Y:S02]  /*6670*/  IMAD.MOV.U32 R24, RZ, RZ, R5 ;  /* 0x000000ffff187224 */ /* 0x000fe400078e0005 */
[----:B------:R-:W-:Y:S02]  /*6680*/  IMAD.MOV.U32 R30, RZ, RZ, R4 ;  /* 0x000000ffff1e7224 */ /* 0x000fe400078e0004 */
[----:B------:R-:W-:-:S07]  /*6690*/  IMAD.MOV.U32 R48, RZ, RZ, R32 ;  /* 0x000000ffff307224 */ /* 0x000fce00078e0020 */
.L_x_58:
[----:B------:R-:W-:Y:S05]  /*66a0*/  BSYNC.RECONVERGENT B1 ;  /* 0x0000000000017941 */ /* 0x000fea0003800200 */
.L_x_57:
[----:B------:R-:W-:Y:S01]  /*66b0*/  FADD R31, R31, -0.3333333432674407959 ;  /* 0xbeaaaaab1f1f7421 */ /* 0x000fe20000000000 */
[----:B------:R-:W-:Y:S03]  /*66c0*/  BSSY.RECONVERGENT B1, `(.L_x_65) ;  /* 0x000000f000017945 */ /* 0x000fe60003800200 */
[----:B------:R-:W-:-:S04]  /*66d0*/  FMUL R5, R31, 9 ;  /* 0x411000001f057820 */ /* 0x000fc80000400000 */
[----:B------:R-:W-:Y:S01]  /*66e0*/  VIADD R22, R5, 0xf3000000 ;  /* 0xf300000005167836 */ /* 0x000fe20000000000 */
[----:B------:R1:W2:Y:S04]  /*66f0*/  MUFU.RSQ R4, R5 ;  /* 0x0000000500047308 */ /* 0x0002a80000001400 */
[----:B------:R-:W-:-:S13]  /*6700*/  ISETP.GT.U32.AND P0, PT, R22, 0x727fffff, PT ;  /* 0x727fffff1600780c */ /* 0x000fda0003f04070 */
[----:B-12---:R-:W-:Y:S05]  /*6710*/  @!P0 BRA `(.L_x_66) ;  /* 0x0000000000148947 */ /* 0x006fea0003800000 */
[----:B------:R-:W-:Y:S02]  /*6720*/  MOV R22, R5 ;  /* 0x0000000500167202 */ /* 0x000fe40000000f00 */
[----:B------:R-:W-:-:S07]  /*6730*/  MOV R26, 0x6750 ;  /* 0x00006750001a7802 */ /* 0x000fce0000000f00 */
[----:B0-----:R-:W-:Y:S05]  /*6740*/  CALL.REL.NOINC `($__internal_3_$__cuda_sm20_sqrt_rn_f32_slowpath) ;  /* 0x0000001800dc7944 */ /* 0x001fea0003c00000 */
[----:B------:R-:W-:Y:S01]  /*6750*/  IMAD.MOV.U32 R22, RZ, RZ, R39 ;  /* 0x000000ffff167224 */ /* 0x000fe200078e0027 */
[----:B------:R-:W-:Y:S06]  /*6760*/  BRA `(.L_x_67) ;  /* 0x0000000000107947 */ /* 0x000fec0003800000 */
.L_x_66:
[----:B------:R-:W-:Y:S01]  /*6770*/  FMUL.FTZ R22, R5, R4 ;  /* 0x0000000405167220 */ /* 0x000fe20000410000 */
[----:B------:R-:W-:-:S03]  /*6780*/  FMUL.FTZ R4, R4, 0.5 ;  /* 0x3f00000004047820 */ /* 0x000fc60000410000 */
[----:B------:R-:W-:-:S04]  /*6790*/  FFMA R5, -R22, R22, R5 ;  /* 0x0000001616057223 */ /* 0x000fc80000000105 */
[----:B------:R-:W-:-:S07]  /*67a0*/  FFMA R22, R5, R4, R22 ;  /* 0x0000000405167223 */ /* 0x000fce0000000016 */
.L_x_67:
[----:B------:R-:W-:Y:S05]  /*67b0*/  BSYNC.RECONVERGENT B1 ;  /* 0x0000000000017941 */ /* 0x000fea0003800200 */
.L_x_65:
[----:B------:R-:W-:Y:S01]  /*67c0*/  VIADD R4, R22, 0x1800000 ;  /* 0x0180000016047836 */ /* 0x000fe20000000000 */
[----:B------:R-:W-:Y:S04]  /*67d0*/  BSSY.RECONVERGENT B1, `(.L_x_68) ;  /* 0x000000c000017945 */ /* 0x000fe80003800200 */
[----:B------:R-:W-:-:S04]  /*67e0*/  LOP3.LUT R4, R4, 0x7f800000, RZ, 0xc0, !PT ;  /* 0x7f80000004047812 */ /* 0x000fc800078ec0ff */
[----:B------:R-:W-:-:S13]  /*67f0*/  ISETP.GT.U32.AND P0, PT, R4, 0x1ffffff, PT ;  /* 0x01ffffff0400780c */ /* 0x000fda0003f04070 */
[----:B------:R-:W-:Y:S05]  /*6800*/  @P0 BRA `(.L_x_69) ;  /* 0x0000000000100947 */ /* 0x000fea0003800000 */
[----:B------:R-:W-:-:S07]  /*6810*/  MOV R26, 0x6830 ;  /* 0x00006830001a7802 */ /* 0x000fce0000000f00 */
[----:B0-----:R-:W-:Y:S05]  /*6820*/  CALL.REL.NOINC `($__internal_2_$__cuda_sm20_rcp_rn_f32_slowpath) ;  /* 0x0000001400d07944 */ /* 0x001fea0003c00000 */
[----:B------:R-:W-:Y:S01]  /*6830*/  IMAD.MOV.U32 R32, RZ, RZ, R27 ;  /* 0x000000ffff207224 */ /* 0x000fe200078e001b */
[----:B------:R-:W-:Y:S06]  /*6840*/  BRA `(.L_x_70) ;  /* 0x0000000000107947 */ /* 0x000fec0003800000 */
.L_x_69:
[----:B------:R-:W1:Y:S02]  /*6850*/  MUFU.RCP R5, R22 ;  /* 0x0000001600057308 */ /* 0x000e640000001000 */
[----:B-1----:R-:W-:-:S04]  /*6860*/  FFMA R4, R5, R22, -1 ;  /* 0xbf80000005047423 */ /* 0x002fc80000000016 */
[----:B------:R-:W-:-:S04]  /*6870*/  FADD.FTZ R4, -R4, -RZ ;  /* 0x800000ff04047221 */ /* 0x000fc80000010100 */
[----:B------:R-:W-:-:S07]  /*6880*/  FFMA R32, R5, R4, R5 ;  /* 0x0000000405207223 */ /* 0x000fce0000000005 */
.L_x_70:
[----:B------:R-:W-:Y:S05]  /*6890*/  BSYNC.RECONVERGENT B1 ;  /* 0x0000000000017941 */ /* 0x000fea0003800200 */
.L_x_68:
[----:B------:R-:W-:Y:S01]  /*68a0*/  BSSY.RECONVERGENT B1, `(.L_x_71) ;  /* 0x0000058000017945 */ /* 0x000fe20003800200 */
[----:B------:R-:W-:-:S07]  /*68b0*/  IMAD.MOV.U32 R37, RZ, RZ, R30 ;  /* 0x000000ffff257224 */ /* 0x000fce00078e001e */
.L_x_77:
[----:B------:R-:W-:Y:S01]  /*68c0*/  ISETP.NE.AND P0, PT, R17, 0x1, PT ;  /* 0x000000011100780c */ /* 0x000fe20003f05270 */
[----:B------:R-:W-:Y:S01]  /*68d0*/  BSSY.RECONVERGENT B2, `(.L_x_72) ;  /* 0x0000051000027945 */ /* 0x000fe20003800200 */
[----:B------:R-:W-:Y:S01]  /*68e0*/  IMAD.MOV.U32 R5, RZ, RZ, R29 ;  /* 0x000000ffff057224 */ /* 0x000fe200078e001d */
[----:B------:R-:W-:Y:S01]  /*68f0*/  MOV R30, R24 ;  /* 0x00000018001e7202 */ /* 0x000fe20000000f00 */
[----:B------:R-:W-:Y:S02]  /*6900*/  IMAD.MOV.U32 R4, RZ, RZ, R25 ;  /* 0x000000ffff047224 */ /* 0x000fe400078e0019 */
[----:B------:R-:W-:Y:S02]  /*6910*/  IMAD.MOV.U32 R33, RZ, RZ, R15 ;  /* 0x000000ffff217224 */ /* 0x000fe400078e000f */
[----:B------:R-:W-:-:S05]  /*6920*/  IMAD.MOV.U32 R17, RZ, RZ, RZ ;  /* 0x000000ffff117224 */ /* 0x000fca00078e00ff */
[----:B------:R-:W-:Y:S05]  /*6930*/  @!P0 BRA `(.L_x_73) ;  /* 0x0000000400288947 */ /* 0x000fea0003800000 */
[----:B------:R-:W-:Y:S01]  /*6940*/  SHF.R.U32.HI R5, RZ, 0x2, R48 ;  /* 0x00000002ff057819 */ /* 0x000fe20000011630 */
[----:B------:R-:W-:Y:S01]  /*6950*/  IMAD.SHL.U32 R4, R29, 0x10, RZ ;  /* 0x000000101d047824 */ /* 0x000fe200078e00ff */
[----:B------:R-:W-:Y:S01]  /*6960*/  BSSY.RECONVERGENT B3, `(.L_x_74) ;  /* 0x000003b000037945 */ /* 0x000fe20003800200 */
[----:B------:R-:W-:Y:S01]  /*6970*/  IMAD.MOV.U32 R22, RZ, RZ, 0x2f800000 ;  /* 0x2f800000ff167424 */ /* 0x000fe200078e00ff */
[----:B------:R-:W-:Y:S01]  /*6980*/  LOP3.LUT R5, R5, R48, RZ, 0x3c, !PT ;  /* 0x0000003005057212 */ /* 0x000fe200078e3cff */
[----:B------:R-:W-:Y:S02]  /*6990*/  IMAD.MOV.U32 R26, RZ, RZ, 0x3e055027 ;  /* 0x3e055027ff1a7424 */ /* 0x000fe400078e00ff */
[----:B------:R-:W-:Y:S02]  /*69a0*/  IMAD.MOV.U32 R30, RZ, RZ, 0x7f800000 ;  /* 0x7f800000ff1e7424 */ /* 0x000fe400078e00ff */
[----:B------:R-:W-:-:S05]  /*69b0*/  IMAD.SHL.U32 R15, R5, 0x2, RZ ;  /* 0x00000002050f7824 */ /* 0x000fca00078e00ff */
[----:B------:R-:W-:-:S04]  /*69c0*/  LOP3.LUT R4, R5, R15, R4, 0x96, !PT ;  /* 0x0000000f05047212 */ /* 0x000fc800078e9604 */
        /* <DEDUP_REMOVED lines=9> */
[-C--:B------:R-:W-:Y:S02]  /*6a60*/  IADD3 R15, PT, PT, R5, -R22.reuse, RZ ;  /* 0x80000016050f7210 */ /* 0x080fe40007ffe0ff */
[----:B------:R-:W-:-:S03]  /*6a70*/  I2FP.F32.S32 R22, R22 ;  /* 0x0000001600167245 */ /* 0x000fc60000201400 */
[----:B------:R-:W-:Y:S01]  /*6a80*/  FADD R17, R15, -1 ;  /* 0xbf8000000f117421 */ /* 0x000fe20000000000 */
[----:B------:R-:W-:Y:S02]  /*6a90*/  FSEL R15, RZ, -23, P0 ;  /* 0xc1b80000ff0f7808 */ /* 0x000fe40000000000 */
[----:B------:R-:W-:Y:S01]  /*6aa0*/  ISETP.GT.U32.AND P0, PT, R5, 0x7f7fffff, PT ;  /* 0x7f7fffff0500780c */ /* 0x000fe20003f04070 */
[C---:B------:R-:W-:Y:S02]  /*6ab0*/  FFMA R26, R17.reuse, -R26, 0.14084610342979431152 ;  /* 0x3e1039f6111a7423 */ /* 0x040fe4000000081a */
[----:B------:R-:W-:Y:S01]  /*6ac0*/  FFMA R15, R22, 1.1920928955078125e-07, R15 ;  /* 0x34000000160f7823 */ /* 0x000fe2000000000f */
[----:B------:R-:W-:Y:S01]  /*6ad0*/  SHF.R.U32.HI R22, RZ, 0x2, R37 ;  /* 0x00000002ff167819 */ /* 0x000fe20000011625 */
[----:B------:R-:W-:-:S03]  /*6ae0*/  FFMA R26, R17, R26, -0.12148627638816833496 ;  /* 0xbdf8cdcc111a7423 */ /* 0x000fc6000000001a */
[----:B------:R-:W-:Y:S01]  /*6af0*/  LOP3.LUT R22, R22, R37, RZ, 0x3c, !PT ;  /* 0x0000002516167212 */ /* 0x000fe200078e3cff */
[----:B------:R-:W-:-:S04]  /*6b00*/  FFMA R26, R17, R26, 0.13980610668659210205 ;  /* 0x3e0f2955111a7423 */ /* 0x000fc8000000001a */
[----:B------:R-:W-:-:S04]  /*6b10*/  FFMA R26, R17, R26, -0.16684235632419586182 ;  /* 0xbe2ad8b9111a7423 */ /* 0x000fc8000000001a */
[----:B------:R-:W-:-:S04]  /*6b20*/  FFMA R26, R17, R26, 0.20012299716472625732 ;  /* 0x3e4ced0b111a7423 */ /* 0x000fc8000000001a */
[----:B------:R-:W-:-:S04]  /*6b30*/  FFMA R26, R17, R26, -0.24999669194221496582 ;  /* 0xbe7fff22111a7423 */ /* 0x000fc8000000001a */
[----:B------:R-:W-:-:S04]  /*6b40*/  FFMA R26, R17, R26, 0.33333182334899902344 ;  /* 0x3eaaaa78111a7423 */ /* 0x000fc8000000001a */
[----:B------:R-:W-:-:S04]  /*6b50*/  FFMA R26, R17, R26, -0.5 ;  /* 0xbf000000111a7423 */ /* 0x000fc8000000001a */
[----:B------:R-:W-:-:S04]  /*6b60*/  FMUL R26, R17, R26 ;  /* 0x0000001a111a7220 */ /* 0x000fc80000400000 */
[----:B------:R-:W-:Y:S01]  /*6b70*/  FFMA R26, R17, R26, R17 ;  /* 0x0000001a111a7223 */ /* 0x000fe20000000011 */
[----:B------:R-:W-:-:S03]  /*6b80*/  IMAD.SHL.U32 R17, R22, 0x2, RZ ;  /* 0x0000000216117824 */ /* 0x000fc600078e00ff */
[----:B------:R-:W-:Y:S01]  /*6b90*/  FFMA R26, R15, 0.69314718246459960938, R26 ;  /* 0x3f3172180f1a7823 */ /* 0x000fe2000000001a */
[C---:B------:R-:W-:Y:S01]  /*6ba0*/  @P0 FFMA R26, R5.reuse, R30, +INF ;  /* 0x7f800000051a0423 */ /* 0x040fe2000000001e */
[----:B------:R-:W-:Y:S01]  /*6bb0*/  IMAD.SHL.U32 R15, R4, 0x10, RZ ;  /* 0x00000010040f7824 */ /* 0x000fe200078e00ff */
[----:B------:R-:W-:Y:S02]  /*6bc0*/  FSETP.NEU.AND P0, PT, R5, RZ, PT ;  /* 0x000000ff0500720b */ /* 0x000fe40003f0d000 */
[----:B------:R-:W-:Y:S02]  /*6bd0*/  FMUL R26, R26, -2 ;  /* 0xc00000001a1a7820 */ /* 0x000fe40000400000 */
[----:B------:R-:W-:-:S03]  /*6be0*/  LOP3.LUT R15, R22, R17, R15, 0x96, !PT ;  /* 0x00000011160f7212 */ /* 0x000fc600078e960f */
[----:B------:R-:W-:Y:S01]  /*6bf0*/  FSEL R22, R26, +INF , P0 ;  /* 0x7f8000001a167808 */ /* 0x000fe20000000000 */
[----:B------:R-:W-:Y:S01]  /*6c00*/  IMAD.MOV.U32 R26, RZ, RZ, 0x30c90fdb ;  /* 0x30c90fdbff1a7424 */ /* 0x000fe200078e00ff */
[----:B------:R-:W-:Y:S02]  /*6c10*/  LOP3.LUT R5, R15, R4, RZ, 0x3c, !PT ;  /* 0x000000040f057212 */ /* 0x000fe400078e3cff */
[----:B------:R1:W2:Y:S01]  /*6c20*/  MUFU.RSQ R17, R22 ;  /* 0x0000001600117308 */ /* 0x0002a20000001400 */
[----:B------:R-:W-:Y:S01]  /*6c30*/  VIADD R23, R22, 0xf3000000 ;  /* 0xf300000016177836 */ /* 0x000fe20000000000 */
[----:B------:R-:W-:-:S04]  /*6c40*/  IADD3 R15, PT, PT, R14, R5, RZ ;  /* 0x000000050e0f7210 */ /* 0x000fc80007ffe0ff */
[----:B------:R-:W-:Y:S02]  /*6c50*/  ISETP.GT.U32.AND P0, PT, R23, 0x727fffff, PT ;  /* 0x727fffff1700780c */ /* 0x000fe40003f04070 */
[----:B------:R-:W-:-:S05]  /*6c60*/  I2FP.F32.U32 R15, R15 ;  /* 0x0000000f000f7245 */ /* 0x000fca0000201000 */
[----:B------:R-:W-:-:S06]  /*6c70*/  FFMA R27, R15, R26, 7.314590599882819788e-10 ;  /* 0x30490fdb0f1b7423 */ /* 0x000fcc000000001a */
[----:B-12---:R-:W-:Y:S05]  /*6c80*/  @!P0 BRA `(.L_x_75) ;  /* 0x0000000000108947 */ /* 0x006fea0003800000 */
[----:B------:R-:W-:-:S07]  /*6c90*/  MOV R26, 0x6cb0 ;  /* 0x00006cb0001a7802 */ /* 0x000fce0000000f00 */
[----:B0-----:R-:W-:Y:S05]  /*6ca0*/  CALL.REL.NOINC `($__internal_3_$__cuda_sm20_sqrt_rn_f32_slowpath) ;  /* 0x0000001400847944 */ /* 0x001fea0003c00000 */
[----:B------:R-:W-:Y:S01]  /*6cb0*/  IMAD.MOV.U32 R15, RZ, RZ, R39 ;  /* 0x000000ffff0f7224 */ /* 0x000fe200078e0027 */
[----:B------:R-:W-:Y:S06]  /*6cc0*/  BRA `(.L_x_76) ;  /* 0x0000000000107947 */ /* 0x000fec0003800000 */
.L_x_75:
[----:B------:R-:W-:Y:S01]  /*6cd0*/  FMUL.FTZ R15, R22, R17 ;  /* 0x00000011160f7220 */ /* 0x000fe20000410000 */
[----:B------:R-:W-:-:S03]  /*6ce0*/  FMUL.FTZ R17, R17, 0.5 ;  /* 0x3f00000011117820 */ /* 0x000fc60000410000 */
[----:B------:R-:W-:-:S04]  /*6cf0*/  FFMA R22, -R15, R15, R22 ;  /* 0x0000000f0f167223 */ /* 0x000fc80000000116 */
[----:B------:R-:W-:-:S07]  /*6d00*/  FFMA R15, R22, R17, R15 ;  /* 0x00000011160f7223 */ /* 0x000fce000000000f */
.L_x_76:
[----:B------:R-:W-:Y:S05]  /*6d10*/  BSYNC.RECONVERGENT B3 ;  /* 0x0000000000037941 */ /* 0x000fea0003800200 */
.L_x_74:
[----:B------:R-:W-:Y:S01]  /*6d20*/  FMUL.RZ R23, R27, 0.15915493667125701904 ;  /* 0x3e22f9831b177820 */ /* 0x000fe2000040c000 */
[----:B------:R-:W-:Y:S01]  /*6d30*/  IMAD.MOV.U32 R48, RZ, RZ, R24 ;  /* 0x000000ffff307224 */ /* 0x000fe200078e0018 */
[----:B------:R-:W-:Y:S01]  /*6d40*/  MOV R24, R29 ;  /* 0x0000001d00187202 */ /* 0x000fe20000000f00 */
[----:B------:R-:W-:Y:S01]  /*6d50*/  IMAD.MOV.U32 R37, RZ, RZ, R25 ;  /* 0x000000ffff257224 */ /* 0x000fe200078e0019 */
[----:B------:R-:W1:Y:S01]  /*6d60*/  MUFU.SIN R22, R23 ;  /* 0x0000001700167308 */ /* 0x000e620000000400 */
[----:B------:R-:W-:Y:S02]  /*6d70*/  IMAD.MOV.U32 R30, RZ, RZ, R29 ;  /* 0x000000ffff1e7224 */ /* 0x000fe400078e001d */
[----:B------:R-:W-:Y:S02]  /*6d80*/  IMAD.MOV.U32 R17, RZ, RZ, 0x1 ;  /* 0x00000001ff117424 */ /* 0x000fe400078e00ff */
[----:B------:R-:W-:Y:S02]  /*6d90*/  IMAD.MOV.U32 R29, RZ, RZ, R5 ;  /* 0x000000ffff1d7224 */ /* 0x000fe400078e0005 */
[----:B------:R-:W-:Y:S01]  /*6da0*/  IMAD.MOV.U32 R25, RZ, RZ, R4 ;  /* 0x000000ffff197224 */ /* 0x000fe200078e0004 */
[----:B------:R-:W2:Y:S01]  /*6db0*/  MUFU.COS R26, R23 ;  /* 0x00000017001a7308 */ /* 0x000ea20000000000 */
[-C--:B-1----:R-:W-:Y:S01]  /*6dc0*/  FMUL R33, R22, R15.reuse ;  /* 0x0000000f16217220 */ /* 0x082fe20000400000 */
[----:B--2---:R-:W-:-:S07]  /*6dd0*/  FMUL R15, R26, R15 ;  /* 0x0000000f1a0f7220 */ /* 0x004fce0000400000 */
.L_x_73:
[----:B------:R-:W-:Y:S05]  /*6de0*/  BSYNC.RECONVERGENT B2 ;  /* 0x0000000000027941 */ /* 0x000fea0003800200 */
.L_x_72:
[----:B------:R-:W-:-:S05]  /*6df0*/  FFMA R39, R32, R33, 1 ;  /* 0x3f80000020277423 */ /* 0x000fca0000000021 */
[----:B------:R-:W-:-:S13]  /*6e00*/  FSETP.GTU.AND P0, PT, R39, RZ, PT ;  /* 0x000000ff2700720b */ /* 0x000fda0003f0c000 */
[----:B------:R-:W-:Y:S05]  /*6e10*/  @!P0 BRA `(.L_x_77) ;  /* 0xfffffff800a88947 */ /* 0x000fea000383ffff */
[----:B------:R-:W-:Y:S05]  /*6e20*/  BSYNC.RECONVERGENT B1 ;  /* 0x0000000000017941 */ /* 0x000fea0003800200 */
.L_x_71:
[----:B------:R-:W-:Y:S01]  /*6e30*/  SHF.R.U32.HI R25, RZ, 0x2, R48 ;  /* 0x00000002ff197819 */ /* 0x000fe20000011630 */
[----:B------:R-:W1:Y:S01]  /*6e40*/  F2F.F64.F32 R22, R33 ;  /* 0x0000002100167310 */ /* 0x000e620000201800 */
[----:B------:R-:W-:Y:S01]  /*6e50*/  IMAD.SHL.U32 R24, R5, 0x10, RZ ;  /* 0x0000001005187824 */ /* 0x000fe200078e00ff */
[----:B------:R-:W-:Y:S01]  /*6e60*/  UMOV UR4, 0xb2fec56d ;  /* 0xb2fec56d00047882 */ /* 0x000fe20000000000 */
[----:B------:R-:W-:Y:S01]  /*6e70*/  LOP3.LUT R25, R25, R48, RZ, 0x3c, !PT ;  /* 0x0000003019197212 */ /* 0x000fe200078e3cff */
[----:B------:R-:W-:Y:S01]  /*6e80*/  UMOV UR5, 0x3fa0f27b ;  /* 0x3fa0f27b00057882 */ /* 0x000fe20000000000 */
[----:B------:R-:W-:Y:S01]  /*6e90*/  VIADD R14, R14, 0x587c5 ;  /* 0x000587c50e0e7836 */ /* 0x000fe20000000000 */
[----:B------:R-:W-:Y:S02]  /*6ea0*/  MOV R27, 0x2f800000 ;  /* 0x2f800000001b7802 */ /* 0x000fe40000000f00 */
[----:B------:R-:W-:-:S05]  /*6eb0*/  IMAD.SHL.U32 R26, R25, 0x2, RZ ;  /* 0x00000002191a7824 */ /* 0x000fca00078e00ff */
[----:B------:R-:W-:Y:S01]  /*6ec0*/  LOP3.LUT R26, R25, R26, R24, 0x96, !PT ;  /* 0x0000001a191a7212 */ /* 0x000fe200078e9618 */
[----:B-1----:R-:W-:-:S03]  /*6ed0*/  DMUL R24, R22, -UR4 ;  /* 0x8000000416187c28 */ /* 0x002fc60008000000 */
[----:B------:R-:W-:-:S05]  /*6ee0*/  LOP3.LUT R29, R26, R5, RZ, 0x3c, !PT ;  /* 0x000000051a1d7212 */ /* 0x000fca00078e3cff */
[----:B------:R-:W-:Y:S01]  /*6ef0*/  IMAD.IADD R26, R14, 0x1, R29 ;  /* 0x000000010e1a7824 */ /* 0x000fe200078e021d */
[----:B------:R-:W-:-:S04]  /*6f00*/  DMUL R24, R22, R24 ;  /* 0x0000001816187228 */ /* 0x000fc80000000000 */
[----:B------:R-:W-:-:S05]  /*6f10*/  I2FP.F32.U32 R26, R26 ;  /* 0x0000001a001a7245 */ /* 0x000fca0000201000 */
[----:B------:R-:W-:Y:S01]  /*6f20*/  FFMA R38, R26, R27, 1.1641532182693481445e-10 ;  /* 0x2f0000001a267423 */ /* 0x000fe2000000001b */
[----:B------:R-:W-:-:S03]  /*6f30*/  DMUL R26, R22, R24 ;  /* 0x00000018161a7228 */ /* 0x000fc60000000000 */
[----:B------:R-:W1:Y:S05]  /*6f40*/  F2F.F64.F32 R24, R38 ;  /* 0x0000002600187310 */ /* 0x000e6a0000201800 */
[----:B------:R-:W-:Y:S01]  /*6f50*/  DFMA R26, R22, R26, 1 ;  /* 0x3ff00000161a742b */ /* 0x000fe2000000001a */
[----:B------:R-:W-:-:S04]  /*6f60*/  FMUL R22, R39, R39 ;  /* 0x0000002727167220 */ /* 0x000fc80000400000 */
[----:B------:R-:W-:-:S03]  /*6f70*/  FMUL R22, R39, R22 ;  /* 0x0000001627167220 */ /* 0x000fc60000400000 */
[----:B-1----:R-:W-:-:S14]  /*6f80*/  DSETP.GT.AND P0, PT, R26, R24, PT ;  /* 0x000000181a00722a */ /* 0x002fdc0003f04000 */
[----:B------:R-:W-:Y:S05]  /*6f90*/  @P0 BRA `(.L_x_78) ;  /* 0x00000004000c0947 */ /* 0x000fea0003800000 */
[C---:B------:R-:W-:Y:S01]  /*6fa0*/  FMUL R23, R22.reuse, 8388608 ;  /* 0x4b00000016177820 */ /* 0x040fe20000400000 */
[----:B------:R-:W-:Y:S01]  /*6fb0*/  FSETP.GEU.AND P1, PT, R22, 1.175494350822287508e-38, PT ;  /* 0x008000001600780b */ /* 0x000fe20003f2e000 */
[----:B------:R-:W-:Y:S01]  /*6fc0*/  IMAD.MOV.U32 R41, RZ, RZ, 0x3e055027 ;  /* 0x3e055027ff297424 */ /* 0x000fe200078e00ff */
[----:B------:R-:W-:Y:S01]  /*6fd0*/  FSETP.GEU.AND P0, PT, R38, 1.175494350822287508e-38, PT ;  /* 0x008000002600780b */ /* 0x000fe20003f0e000 */
[----:B------:R-:W-:Y:S01]  /*6fe0*/  IMAD.MOV.U32 R48, RZ, RZ, R37 ;  /* 0x000000ffff307224 */ /* 0x000fe200078e0025 */
[----:B------:R-:W-:-:S05]  /*6ff0*/  FSEL R23, R23, R22, !P1 ;  /* 0x0000001617177208 */ /* 0x000fca0004800000 */
[----:B------:R-:W-:-:S05]  /*7000*/  VIADD R40, R23, 0xc0d55555 ;  /* 0xc0d5555517287836 */ /* 0x000fca0000000000 */
[----:B------:R-:W-:Y:S01]  /*7010*/  LOP3.LUT R40, R40, 0xff800000, RZ, 0xc0, !PT ;  /* 0xff80000028287812 */ /* 0x000fe200078ec0ff */
[----:B------:R-:W-:-:S04]  /*7020*/  @!P0 FMUL R38, R38, 8388608 ;  /* 0x4b00000026268820 */ /* 0x000fc80000400000 */
[----:B------:R-:W-:Y:S01]  /*7030*/  IMAD.IADD R26, R23, 0x1, -R40 ;  /* 0x00000001171a7824 */ /* 0x000fe200078e0a28 */
[----:B------:R-:W-:Y:S01]  /*7040*/  I2FP.F32.S32 R40, R40 ;  /* 0x0000002800287245 */ /* 0x000fe20000201400 */
[----:B------:R-:W-:Y:S02]  /*7050*/  VIADD R25, R38, 0xc0d55555 ;  /* 0xc0d5555526197836 */ /* 0x000fe40000000000 */
[----:B------:R-:W-:-:S03]  /*7060*/  FADD R26, R26, -1 ;  /* 0xbf8000001a1a7421 */ /* 0x000fc60000000000 */
[----:B------:R-:W-:Y:S01]  /*7070*/  LOP3.LUT R25, R25, 0xff800000, RZ, 0xc0, !PT ;  /* 0xff80000019197812 */ /* 0x000fe200078ec0ff */
[----:B------:R-:W-:-:S04]  /*7080*/  FFMA R27, R26, -R41, 0.14084610342979431152 ;  /* 0x3e1039f61a1b7423 */ /* 0x000fc80000000829 */
[----:B------:R-:W-:Y:S01]  /*7090*/  FFMA R27, R26, R27, -0.12148627638816833496 ;  /* 0xbdf8cdcc1a1b7423 */ /* 0x000fe2000000001b */
[----:B------:R-:W-:Y:S01]  /*70a0*/  IMAD.IADD R24, R38, 0x1, -R25 ;  /* 0x0000000126187824 */ /* 0x000fe200078e0a19 */
[----:B------:R-:W-:Y:S02]  /*70b0*/  I2FP.F32.S32 R25, R25 ;  /* 0x0000001900197245 */ /* 0x000fe40000201400 */
[----:B------:R-:W-:Y:S01]  /*70c0*/  FFMA R27, R26, R27, 0.13980610668659210205 ;  /* 0x3e0f29551a1b7423 */ /* 0x000fe2000000001b */
[----:B------:R-:W-:-:S03]  /*70d0*/  FADD R24, R24, -1 ;  /* 0xbf80000018187421 */ /* 0x000fc60000000000 */
[----:B------:R-:W-:Y:S01]  /*70e0*/  FFMA R39, R26, R27, -0.16684235632419586182 ;  /* 0xbe2ad8b91a277423 */ /* 0x000fe2000000001b */
[----:B------:R-:W-:-:S03]  /*70f0*/  FFMA R27, R24, -R41, 0.14084610342979431152 ;  /* 0x3e1039f6181b7423 */ /* 0x000fc60000000829 */
[----:B------:R-:W-:Y:S01]  /*7100*/  FFMA R39, R26, R39, 0.20012299716472625732 ;  /* 0x3e4ced0b1a277423 */ /* 0x000fe20000000027 */
[----:B------:R-:W-:-:S03]  /*7110*/  FFMA R27, R24, R27, -0.12148627638816833496 ;  /* 0xbdf8cdcc181b7423 */ /* 0x000fc6000000001b */
[----:B------:R-:W-:Y:S01]  /*7120*/  FFMA R39, R26, R39, -0.24999669194221496582 ;  /* 0xbe7fff221a277423 */ /* 0x000fe20000000027 */
[----:B------:R-:W-:-:S03]  /*7130*/  FFMA R27, R24, R27, 0.13980610668659210205 ;  /* 0x3e0f2955181b7423 */ /* 0x000fc6000000001b */
[----:B------:R-:W-:Y:S01]  /*7140*/  FFMA R41, R26, R39, 0.33333182334899902344 ;  /* 0x3eaaaa781a297423 */ /* 0x000fe20000000027 */
[----:B------:R-:W-:Y:S01]  /*7150*/  FFMA R27, R24, R27, -0.16684235632419586182 ;  /* 0xbe2ad8b9181b7423 */ /* 0x000fe2000000001b */
[----:B------:R-:W-:Y:S02]  /*7160*/  FSEL R39, RZ, -23, P1 ;  /* 0xc1b80000ff277808 */ /* 0x000fe40000800000 */
[----:B------:R-:W-:Y:S01]  /*7170*/  FFMA R41, R26, R41, -0.5 ;  /* 0xbf0000001a297423 */ /* 0x000fe20000000029 */
[----:B------:R-:W-:Y:S01]  /*7180*/  ISETP.GT.U32.AND P1, PT, R23, 0x7f7fffff, PT ;  /* 0x7f7fffff1700780c */ /* 0x000fe20003f24070 */
[----:B------:R-:W-:Y:S01]  /*7190*/  FFMA R27, R24, R27, 0.20012299716472625732 ;  /* 0x3e4ced0b181b7423 */ /* 0x000fe2000000001b */
[----:B------:R-:W-:Y:S01]  /*71a0*/  FFMA R39, R40, 1.1920928955078125e-07, R39 ;  /* 0x3400000028277823 */ /* 0x000fe20000000027 */
[----:B------:R-:W-:Y:S02]  /*71b0*/  FMUL R41, R26, R41 ;  /* 0x000000291a297220 */ /* 0x000fe40000400000 */
[----:B------:R-:W-:-:S02]  /*71c0*/  FFMA R27, R24, R27, -0.24999669194221496582 ;  /* 0xbe7fff22181b7423 */ /* 0x000fc4000000001b */
[----:B------:R-:W-:Y:S01]  /*71d0*/  FFMA R26, R26, R41, R26 ;  /* 0x000000291a1a7223 */ /* 0x000fe2000000001a */
[----:B------:R-:W-:Y:S02]  /*71e0*/  IMAD.MOV.U32 R41, RZ, RZ, 0x7f800000 ;  /* 0x7f800000ff297424 */ /* 0x000fe400078e00ff */
[C---:B------:R-:W-:Y:S01]  /*71f0*/  FFMA R27, R24.reuse, R27, 0.33333182334899902344 ;  /* 0x3eaaaa78181b7423 */ /* 0x040fe2000000001b */
[----:B------:R-:W-:Y:S01]  /*7200*/  FFMA R39, R39, 0.69314718246459960938, R26 ;  /* 0x3f31721827277823 */ /* 0x000fe2000000001a */
[----:B------:R-:W-:Y:S01]  /*7210*/  FSEL R26, RZ, -23, P0 ;  /* 0xc1b80000ff1a7808 */ /* 0x000fe20000000000 */
[C---:B------:R-:W-:Y:S01]  /*7220*/  @P1 FFMA R39, R23.reuse, R41, +INF ;  /* 0x7f80000017271423 */ /* 0x040fe20000000029 */
[----:B------:R-:W-:Y:S01]  /*7230*/  FFMA R27, R24, R27, -0.5 ;  /* 0xbf000000181b7423 */ /* 0x000fe2000000001b */
[----:B------:R-:W-:Y:S02]  /*7240*/  ISETP.GT.U32.AND P0, PT, R38, 0x7f7fffff, PT ;  /* 0x7f7fffff2600780c */ /* 0x000fe40003f04070 */
[----:B------:R-:W-:Y:S01]  /*7250*/  FSETP.NEU.AND P1, PT, R23, RZ, PT ;  /* 0x000000ff1700720b */ /* 0x000fe20003f2d000 */
[----:B------:R-:W-:Y:S01]  /*7260*/  FFMA R25, R25, 1.1920928955078125e-07, R26 ;  /* 0x3400000019197823 */ /* 0x000fe2000000001a */
[----:B------:R-:W-:Y:S01]  /*7270*/  FMUL R27, R24, R27 ;  /* 0x0000001b181b7220 */ /* 0x000fe20000400000 */
[----:B------:R-:W-:Y:S01]  /*7280*/  FADD R23, -R22, 1 ;  /* 0x3f80000016177421 */ /* 0x000fe20000000100 */
[----:B------:R-:W-:-:S02]  /*7290*/  FSEL R26, R39, -INF , P1 ;  /* 0xff800000271a7808 */ /* 0x000fc40000800000 */
[----:B------:R-:W-:-:S03]  /*72a0*/  FFMA R24, R24, R27, R24 ;  /* 0x0000001b18187223 */ /* 0x000fc60000000018 */
[----:B------:R-:W-:Y:S01]  /*72b0*/  FADD R40, R23, R26 ;  /* 0x0000001a17287221 */ /* 0x000fe20000000000 */
[----:B------:R-:W-:Y:S01]  /*72c0*/  FFMA R24, R25, 0.69314718246459960938, R24 ;  /* 0x3f31721819187823 */ /* 0x000fe20000000018 */
[----:B------:R-:W-:Y:S01]  /*72d0*/  FMUL R26, R33, 0.5 ;  /* 0x3f000000211a7820 */ /* 0x000fe20000400000 */
[C---:B------:R-:W-:Y:S01]  /*72e0*/  @P0 FFMA R24, R38.reuse, R41, +INF ;  /* 0x7f80000026180423 */ /* 0x040fe20000000029 */
[----:B------:R-:W-:Y:S01]  /*72f0*/  FMUL R23, R31, R40 ;  /* 0x000000281f177220 */ /* 0x000fe20000400000 */
[----:B------:R-:W-:Y:S02]  /*7300*/  FSETP.NEU.AND P0, PT, R38, RZ, PT ;  /* 0x000000ff2600720b */ /* 0x000fe40003f0d000 */
[----:B------:R-:W-:Y:S01]  /*7310*/  MOV R25, R5 ;  /* 0x0000000500197202 */ /* 0x000fe20000000f00 */
[----:B------:R-:W-:Y:S01]  /*7320*/  FFMA R23, R26, R33, R23 ;  /* 0x000000211a177223 */ /* 0x000fe20000000017 */
[----:B------:R-:W-:-:S04]  /*7330*/  FSEL R24, R24, -INF , P0 ;  /* 0xff80000018187808 */ /* 0x000fc80000000000 */
[----:B------:R-:W-:Y:S01]  /*7340*/  FSETP.GEU.AND P0, PT, R24, R23, PT ;  /* 0x000000171800720b */ /* 0x000fe20003f0e000 */
[----:B------:R-:W-:-:S12]  /*7350*/  IMAD.MOV.U32 R24, RZ, RZ, R4 ;  /* 0x000000ffff187224 */ /* 0x000fd800078e0004 */
[----:B------:R-:W-:Y:S05]  /*7360*/  @P0 BRA `(.L_x_68) ;  /* 0xfffffff4004c0947 */ /* 0x000fea000383ffff */
[----:B------:R-:W-:Y:S01]  /*7370*/  FMUL R31, R31, R22 ;  /* 0x000000161f1f7220 */ /* 0x000fe20000400000 */
[----:B------:R-:W-:Y:S02]  /*7380*/  IMAD.MOV.U32 R33, RZ, RZ, R29 ;  /* 0x000000ffff217224 */ /* 0x000fe400078e001d */
[----:B------:R-:W-:Y:S02]  /*7390*/  IMAD.MOV.U32 R32, RZ, RZ, R30 ;  /* 0x000000ffff207224 */ /* 0x000fe400078e001e */
[----:B------:R-:W-:Y:S01]  /*73a0*/  FMUL R22, R31, R28 ;  /* 0x0000001c1f167220 */ /* 0x000fe20000400000 */
[----:B------:R-:W-:Y:S01]  /*73b0*/  IMAD.MOV.U32 R48, RZ, RZ, R37 ;  /* 0x000000ffff307224 */ /* 0x000fe200078e0025 */
[----:B------:R-:W-:Y:S06]  /*73c0*/  BRA `(.L_x_56) ;  /* 0x0000000000147947 */ /* 0x000fec0003800000 */
.L_x_78:
[----:B------:R-:W-:Y:S01]  /*73d0*/  FMUL R31, R31, R22 ;  /* 0x000000161f1f7220 */ /* 0x000fe20000400000 */
[----:B------:R-:W-:Y:S01]  /*73e0*/  IMAD.MOV.U32 R33, RZ, RZ, R29 ;  /* 0x000000ffff217224 */ /* 0x000fe200078e001d */
[----:B------:R-:W-:Y:S01]  /*73f0*/  MOV R32, R30 ;  /* 0x0000001e00207202 */ /* 0x000fe20000000f00 */
[----:B------:R-:W-:Y:S02]  /*7400*/  IMAD.MOV.U32 R48, RZ, RZ, R37 ;  /* 0x000000ffff307224 */ /* 0x000fe400078e0025 */
[----:B------:R-:W-:-:S07]  /*7410*/  FMUL R22, R31, R28 ;  /* 0x0000001c1f167220 */ /* 0x000fce0000400000 */
.L_x_56:
[----:B------:R-:W-:Y:S05]  /*7420*/  BSYNC.RECONVERGENT B0 ;  /* 0x0000000000007941 */ /* 0x000fea0003800200 */
.L_x_55:
[----:B------:R-:W1:Y:S01]  /*7430*/  MUFU.RCP R23, R6 ;  /* 0x0000000600177308 */ /* 0x000e620000001000 */
[----:B------:R-:W-:Y:S01]  /*7440*/  FMUL R22, R9, R22 ;  /* 0x0000001609167220 */ /* 0x000fe20000400000 */
[----:B------:R-:W-:Y:S06]  /*7450*/  BSSY.RECONVERGENT B0, `(.L_x_79) ;  /* 0x000000c000007945 */ /* 0x000fec0003800200 */
[----:B------:R-:W2:Y:S01]  /*7460*/  FCHK P0, R22, R6 ;  /* 0x0000000616007302 */ /* 0x000ea20000000000 */
[----:B-1----:R-:W-:-:S04]  /*7470*/  FFMA R24, R23, -R6, 1 ;  /* 0x3f80000017187423 */ /* 0x002fc80000000806 */
[----:B------:R-:W-:-:S04]  /*7480*/  FFMA R23, R23, R24, R23 ;  /* 0x0000001817177223 */ /* 0x000fc80000000017 */
[----:B------:R-:W-:-:S04]  /*7490*/  FFMA R25, R22, R23, RZ ;  /* 0x0000001716197223 */ /* 0x000fc800000000ff */
[----:B------:R-:W-:-:S04]  /*74a0*/  FFMA R24, R25, -R6, R22 ;  /* 0x8000000619187223 */ /* 0x000fc80000000016 */
[----:B------:R-:W-:Y:S01]  /*74b0*/  FFMA R24, R23, R24, R25 ;  /* 0x0000001817187223 */ /* 0x000fe20000000019 */
[----:B--2---:R-:W-:Y:S06]  /*74c0*/  @!P0 BRA `(.L_x_80) ;  /* 0x0000000000108947 */ /* 0x004fec0003800000 */
[----:B------:R-:W-:Y:S01]  /*74d0*/  IMAD.MOV.U32 R23, RZ, RZ, R6 ;  /* 0x000000ffff177224 */ /* 0x000fe200078e0006 */
[----:B------:R-:W-:-:S07]  /*74e0*/  MOV R24, 0x7500 ;  /* 0x0000750000187802 */ /* 0x000fce0000000f00 */
[----:B0-----:R-:W-:Y:S05]  /*74f0*/  CALL.REL.NOINC `($__internal_4_$__cuda_sm3x_div_rn_noftz_f32_slowpath) ;  /* 0x0000000c00c87944 */ /* 0x001fea0003c00000 */
[----:B------:R-:W-:-:S07]  /*7500*/  IMAD.MOV.U32 R24, RZ, RZ, R38 ;  /* 0x000000ffff187224 */ /* 0x000fce00078e0026 */
.L_x_80:
[----:B------:R-:W-:Y:S05]  /*7510*/  BSYNC.RECONVERGENT B0 ;  /* 0x0000000000007941 */ /* 0x000fea0003800200 */
.L_x_79:
[----:B------:R-:W-:Y:S01]  /*7520*/  VIADD R22, R34, 0xf3000000 ;  /* 0xf300000022167836 */ /* 0x000fe20000000000 */
[----:B------:R1:W2:Y:S01]  /*7530*/  MUFU.RSQ R27, R34 ;  /* 0x00000022001b7308 */ /* 0x0002a20000001400 */
[----:B------:R-:W-:Y:S01]  /*7540*/  FFMA R13, R10, R13, R11 ;  /* 0x0000000d0a0d7223 */ /* 0x000fe2000000000b */
[----:B------:R-:W-:Y:S02]  /*7550*/  BSSY.RECONVERGENT B0, `(.L_x_81) ;  /* 0x000000e000007945 */ /* 0x000fe40003800200 */
[----:B------:R-:W-:Y:S01]  /*7560*/  ISETP.GT.U32.AND P0, PT, R22, 0x727fffff, PT ;  /* 0x727fffff1600780c */ /* 0x000fe20003f04070 */
[----:B------:R-:W-:Y:S01]  /*7570*/  FFMA R25, R24, R3, R13 ;  /* 0x0000000318197223 */ /* 0x000fe2000000000d */
[----:B------:R-:W-:-:S11]  /*7580*/  IMAD.MOV.U32 R13, RZ, RZ, R24 ;  /* 0x000000ffff0d7224 */ /* 0x000fd600078e0018 */
[----:B-12---:R-:W-:Y:S05]  /*7590*/  @!P0 BRA `(.L_x_82) ;  /* 0x0000000000148947 */ /* 0x006fea0003800000 */
[----:B------:R-:W-:Y:S01]  /*75a0*/  IMAD.MOV.U32 R22, RZ, RZ, R34 ;  /* 0x000000ffff167224 */ /* 0x000fe200078e0022 */
[----:B------:R-:W-:-:S07]  /*75b0*/  MOV R26, 0x75d0 ;  /* 0x000075d0001a7802 */ /* 0x000fce0000000f00 */
[----:B0-----:R-:W-:Y:S05]  /*75c0*/  CALL.REL.NOINC `($__internal_3_$__cuda_sm20_sqrt_rn_f32_slowpath) ;  /* 0x0000000c003c7944 */ /* 0x001fea0003c00000 */
[----:B------:R-:W-:Y:S01]  /*75d0*/  MOV R22, R39 ;  /* 0x0000002700167202 */ /* 0x000fe20000000f00 */
[----:B------:R-:W-:Y:S06]  /*75e0*/  BRA `(.L_x_83) ;  /* 0x0000000000107947 */ /* 0x000fec0003800000 */
.L_x_82:
[C---:B------:R-:W-:Y:S01]  /*75f0*/  FMUL.FTZ R23, R27.reuse, R34 ;  /* 0x000000221b177220 */ /* 0x040fe20000410000 */
[----:B------:R-:W-:-:S03]  /*7600*/  FMUL.FTZ R24, R27, 0.5 ;  /* 0x3f0000001b187820 */ /* 0x000fc60000410000 */
[----:B------:R-:W-:-:S04]  /*7610*/  FFMA R22, -R23, R23, R34 ;  /* 0x0000001717167223 */ /* 0x000fc80000000122 */
[----:B------:R-:W-:-:S07]  /*7620*/  FFMA R22, R22, R24, R23 ;  /* 0x0000001816167223 */ /* 0x000fce0000000017 */
.L_x_83:
[----:B------:R-:W-:Y:S05]  /*7630*/  BSYNC.RECONVERGENT B0 ;  /* 0x0000000000007941 */ /* 0x000fea0003800200 */
.L_x_81:
[----:B------:R-:W1:Y:S01]  /*7640*/  LDC R27, c[0x0][0x3a8] ;  /* 0x0000ea00ff1b7b82 */ /* 0x000e620000000800 */
[-C--:B------:R-:W-:Y:S01]  /*7650*/  FMUL R23, R36, R7.reuse ;  /* 0x0000000724177220 */ /* 0x080fe20000400000 */
[----:B------:R-:W-:-:S03]  /*7660*/  FMUL R22, R22, R7 ;  /* 0x0000000716167220 */ /* 0x000fc60000400000 */
[----:B------:R-:W-:Y:S01]  /*7670*/  FFMA R23, R0, R35, R23 ;  /* 0x0000002300177223 */ /* 0x000fe20000000017 */
[-C--:B-1----:R-:W-:Y:S01]  /*7680*/  FFMA R18, R27, R27.reuse, R18 ;  /* 0x0000001b1b127223 */ /* 0x082fe20000000012 */
[----:B------:R-:W-:-:S04]  /*7690*/  FMUL R22, R22, R27 ;  /* 0x0000001b16167220 */ /* 0x000fc80000400000 */
[----:B------:R-:W-:Y:S01]  /*76a0*/  FSETP.GEU.AND P0, PT, R18, 1, PT ;  /* 0x3f8000001200780b */ /* 0x000fe20003f0e000 */
[----:B------:R-:W-:-:S04]  /*76b0*/  FFMA R22, R22, R23, R25 ;  /* 0x0000001716167223 */ /* 0x000fc80000000019 */
[----:B------:R-:W-:-:S08]  /*76c0*/  FADD R19, R22, R19 ;  /* 0x0000001316137221 */ /* 0x000fd00000000000 */
[----:B------:R-:W-:Y:S05]  /*76d0*/  @!P0 BRA `(.L_x_84) ;  /* 0xffffffb800b48947 */ /* 0x000fea000383ffff */
[----:B------:R-:W-:Y:S01]  /*76e0*/  IMAD.MOV.U32 R0, RZ, RZ, 0x3bbb989d ;  /* 0x3bbb989dff007424 */ /* 0x000fe200078e00ff */
[----:B------:R-:W1:Y:S01]  /*76f0*/  S2UR UR5, SR_CgaCtaId ;  /* 0x00000000000579c3 */ /* 0x000e620000008800 */
[----:B------:R-:W-:Y:S01]  /*7700*/  IMAD.MOV.U32 R3, RZ, RZ, 0x437c0000 ;  /* 0x437c0000ff037424 */ /* 0x000fe200078e00ff */
[----:B------:R-:W-:Y:S01]  /*7710*/  UMOV UR4, 0x400 ;  /* 0x0000040000047882 */ /* 0x000fe20000000000 */
[----:B------:R-:W-:Y:S01]  /*7720*/  FFMA.SAT R0, R19, R0, 0.5 ;  /* 0x3f00000013007423 */ /* 0x000fe20000002000 */
[----:B------:R-:W-:Y:S01]  /*7730*/  UISETP.GE.U32.AND UP0, UPT, UR8, 0x2, UPT ;  /* 0x000000020800788c */ /* 0x000fe2000bf06070 */
[----:B------:R-:W-:Y:S02]  /*7740*/  ISETP.NE.AND P1, PT, R2, RZ, PT ;  /* 0x000000ff0200720c */ /* 0x000fe40003f25270 */
[----:B------:R-:W-:-:S04]  /*7750*/  FFMA.RM R0, R0, R3, 12582913 ;  /* 0x4b40000100007423 */ /* 0x000fc80000004003 */
[C---:B------:R-:W-:Y:S01]  /*7760*/  FADD R4, R0.reuse, -12583039 ;  /* 0xcb40007f00047421 */ /* 0x040fe20000000000 */
[----:B------:R-:W-:-:S03]  /*7770*/  IMAD.SHL.U32 R0, R0, 0x800000, RZ ;  /* 0x0080000000007824 */ /* 0x000fc600078e00ff */
[----:B------:R-:W-:-:S04]  /*7780*/  FFMA R4, R19, 1.4426950216293334961, -R4 ;  /* 0x3fb8aa3b13047823 */ /* 0x000fc80000000804 */
[----:B------:R-:W-:-:S04]  /*7790*/  FFMA R4, R19, 1.925963033500011079e-08, R4 ;  /* 0x32a5706013047823 */ /* 0x000fc80000000004 */
[----:B------:R-:W2:Y:S01]  /*77a0*/  MUFU.EX2 R3, R4 ;  /* 0x0000000400037308 */ /* 0x000ea20000000800 */
[----:B-1----:R-:W-:Y:S01]  /*77b0*/  ULEA UR4, UR5, UR4, 0x18 ;  /* 0x0000000405047291 */ /* 0x002fe2000f8ec0ff */
[----:B--2---:R-:W-:-:S05]  /*77c0*/  FFMA R0, R0, R3, -1 ;  /* 0xbf80000000007423 */ /* 0x004fca0000000003 */
[----:B------:R-:W-:Y:S02]  /*77d0*/  LEA R3, R2, UR4, 0x2 ;  /* 0x0000000402037c11 */ /* 0x000fe4000f8e10ff */
[----:B------:R-:W-:-:S05]  /*77e0*/  FMNMX R0, RZ, R0, !PT ;  /* 0x00000000ff007209 */ /* 0x000fca0007800000 */
[----:B------:R1:W-:Y:S01]  /*77f0*/  STS [R3], R0 ;  /* 0x0000000003007388 */ /* 0x0003e20000000800 */
[----:B------:R-:W-:Y:S06]  /*7800*/  BAR.SYNC.DEFER_BLOCKING 0x0 ;  /* 0x0000000000007b1d */ /* 0x000fec0000010000 */
[----:B------:R-:W-:Y:S05]  /*7810*/  BRA.U !UP0, `(.L_x_85) ;  /* 0x0000000108307547 */ /* 0x000fea000b800000 */
[----:B-1----:R-:W-:-:S07]  /*7820*/  IMAD.U32 R0, RZ, RZ, UR8 ;  /* 0x00000008ff007e24 */ /* 0x002fce000f8e00ff */
.L_x_86:
[----:B------:R-:W-:-:S04]  /*7830*/  SHF.R.U32.HI R7, RZ, 0x1, R0 ;  /* 0x00000001ff077819 */ /* 0x000fc80000011600 */
[----:B------:R-:W-:-:S13]  /*7840*/  ISETP.GE.U32.AND P0, PT, R2, R7, PT ;  /* 0x000000070200720c */ /* 0x000fda0003f06070 */
[----:B------:R-:W-:Y:S01]  /*7850*/  @!P0 IMAD R4, R7, 0x4, R3 ;  /* 0x0000000407048824 */ /* 0x000fe200078e0203 */
[----:B------:R-:W-:Y:S05]  /*7860*/  @!P0 LDS R5, [R3] ;  /* 0x0000000003058984 */ /* 0x000fea0000000800 */
[----:B------:R-:W1:Y:S02]  /*7870*/  @!P0 LDS R4, [R4] ;  /* 0x0000000004048984 */ /* 0x000e640000000800 */
[----:B-1----:R-:W-:-:S05]  /*7880*/  @!P0 FADD R6, R4, R5 ;  /* 0x0000000504068221 */ /* 0x002fca0000000000 */
[----:B------:R2:W-:Y:S01]  /*7890*/  @!P0 STS [R3], R6 ;  /* 0x0000000603008388 */ /* 0x0005e20000000800 */
[----:B------:R-:W-:Y:S01]  /*78a0*/  BAR.SYNC.DEFER_BLOCKING 0x0 ;  /* 0x0000000000007b1d */ /* 0x000fe20000010000 */
[----:B------:R-:W-:Y:S01]  /*78b0*/  ISETP.GT.U32.AND P0, PT, R0, 0x3, PT ;  /* 0x000000030000780c */ /* 0x000fe20003f04070 */
[----:B------:R-:W-:-:S12]  /*78c0*/  IMAD.MOV.U32 R0, RZ, RZ, R7 ;  /* 0x000000ffff007224 */ /* 0x000fd800078e0007 */
[----:B--2---:R-:W-:Y:S05]  /*78d0*/  @P0 BRA `(.L_x_86) ;  /* 0xfffffffc00d40947 */ /* 0x004fea000383ffff */
.L_x_85:
[----:B------:R-:W-:Y:S05]  /*78e0*/  @P1 EXIT ;  /* 0x000000000000194d */ /* 0x000fea0003800000 */
[----:B------:R-:W2:Y:S01]  /*78f0*/  S2UR UR5, SR_CgaCtaId ;  /* 0x00000000000579c3 */ /* 0x000ea20000008800 */
[----:B------:R-:W-:Y:S01]  /*7900*/  UMOV UR4, 0x400 ;  /* 0x0000040000047882 */ /* 0x000fe20000000000 */
[----:B------:R-:W-:Y:S01]  /*7910*/  I2FP.F32.U32 R23, UR8 ;  /* 0x0000000800177c45 */ /* 0x000fe20008201000 */
[----:B------:R-:W3:Y:S03]  /*7920*/  S2R R2, SR_CTAID.X ;  /* 0x0000000000027919 */ /* 0x000ee60000002500 */
[----:B------:R-:W1:Y:S02]  /*7930*/  MUFU.RCP R4, R23 ;  /* 0x0000001700047308 */ /* 0x000e640000001000 */
[----:B-1----:R-:W-:Y:S01]  /*7940*/  FFMA R3, -R23, R4, 1 ;  /* 0x3f80000017037423 */ /* 0x002fe20000000104 */
[----:B--2---:R-:W-:-:S03]  /*7950*/  ULEA UR4, UR5, UR4, 0x18 ;  /* 0x0000000405047291 */ /* 0x004fc6000f8ec0ff */
[----:B------:R-:W-:-:S06]  /*7960*/  FFMA R3, R4, R3, R4 ;  /* 0x0000000304037223 */ /* 0x000fcc0000000004 */
[----:B------:R-:W1:Y:S02]  /*7970*/  LDS R0, [UR4] ;  /* 0x00000004ff007984 */ /* 0x000e640008000800 */
[----:B-1----:R-:W1:Y:S01]  /*7980*/  FCHK P0, R0, R23 ;  /* 0x0000001700007302 */ /* 0x002e620000000000 */
[----:B------:R-:W-:-:S04]  /*7990*/  FFMA R4, R0, R3, RZ ;  /* 0x0000000300047223 */ /* 0x000fc800000000ff */
[----:B------:R-:W-:-:S04]  /*79a0*/  FFMA R5, -R23, R4, R0 ;  /* 0x0000000417057223 */ /* 0x000fc80000000100 */
[----:B------:R-:W-:Y:S01]  /*79b0*/  FFMA R7, R3, R5, R4 ;  /* 0x0000000503077223 */ /* 0x000fe20000000004 */
[----:B-1-3--:R-:W-:Y:S06]  /*79c0*/  @!P0 BRA `(.L_x_87) ;  /* 0x0000000000108947 */ /* 0x00afec0003800000 */
[----:B------:R-:W-:Y:S02]  /*79d0*/  MOV R22, R0 ;  /* 0x0000000000167202 */ /* 0x000fe40000000f00 */
[----:B------:R-:W-:-:S07]  /*79e0*/  MOV R24, 0x7a00 ;  /* 0x00007a0000187802 */ /* 0x000fce0000000f00 */
[----:B0-----:R-:W-:Y:S05]  /*79f0*/  CALL.REL.NOINC `($__internal_4_$__cuda_sm3x_div_rn_noftz_f32_slowpath) ;  /* 0x0000000800887944 */ /* 0x001fea0003c00000 */
[----:B------:R-:W-:-:S07]  /*7a00*/  IMAD.MOV.U32 R7, RZ, RZ, R38 ;  /* 0x000000ffff077224 */ /* 0x000fce00078e0026 */
.L_x_87:
[----:B------:R-:W1:Y:S02]  /*7a10*/  LDC.64 R4, c[0x0][0x380] ;  /* 0x0000e000ff047b82 */ /* 0x000e640000000a00 */
[----:B-1----:R-:W-:-:S05]  /*7a20*/  IMAD.WIDE.U32 R2, R2, 0x4, R4 ;  /* 0x0000000402027825 */ /* 0x002fca00078e0004 */
[----:B------:R-:W-:Y:S01]  /*7a30*/  STG.E desc[UR6][R2.64], R7 ;  /* 0x0000000702007986 */ /* 0x000fe2000c101906 */
[----:B------:R-:W-:Y:S05]  /*7a40*/  EXIT ;  /* 0x000000000000794d */ /* 0x000fea0003800000 */
        .weak           $__internal_0_$__cuda_sm20_dblrcp_rn_slowpath_v3
        .type           $__internal_0_$__cuda_sm20_dblrcp_rn_slowpath_v3,@function
        .size           $__internal_0_$__cuda_sm20_dblrcp_rn_slowpath_v3,($__internal_1_$__cuda_sm20_dsqrt_rn_f64_mediumpath_v1 - $__internal_0_$__cuda_sm20_dblrcp_rn_slowpath_v3)
$__internal_0_$__cuda_sm20_dblrcp_rn_slowpath_v3:
[----:B------:R-:W-:Y:S01]  /*7a50*/  IMAD.MOV.U32 R22, RZ, RZ, R24 ;  /* 0x000000ffff167224 */ /* 0x000fe200078e0018 */
[----:B------:R-:W-:Y:S01]  /*7a60*/  BSSY.RECONVERGENT B4, `(.L_x_88) ;  /* 0x0000026000047945 */ /* 0x000fe20003800200 */
[----:B------:R-:W-:-:S06]  /*7a70*/  IMAD.MOV.U32 R23, RZ, RZ, R25 ;  /* 0x000000ffff177224 */ /* 0x000fcc00078e0019 */
[----:B------:R-:W-:-:S14]  /*7a80*/  DSETP.GTU.AND P0, PT, |R22|, +INF , PT ;  /* 0x7ff000001600742a */ /* 0x000fdc0003f0c200 */
[----:B------:R-:W-:Y:S05]  /*7a90*/  @P0 BRA `(.L_x_89) ;  /* 0x0000000000800947 */ /* 0x000fea0003800000 */
[----:B------:R-:W-:-:S05]  /*7aa0*/  LOP3.LUT R28, R25, 0x7fffffff, RZ, 0xc0, !PT ;  /* 0x7fffffff191c7812 */ /* 0x000fca00078ec0ff */
[----:B------:R-:W-:-:S05]  /*7ab0*/  VIADD R26, R28, 0xffffffff ;  /* 0xffffffff1c1a7836 */ /* 0x000fca0000000000 */
[----:B------:R-:W-:-:S13]  /*7ac0*/  ISETP.GE.U32.AND P0, PT, R26, 0x7fefffff, PT ;  /* 0x7fefffff1a00780c */ /* 0x000fda0003f06070 */
[----:B------:R-:W-:Y:S01]  /*7ad0*/  @P0 LOP3.LUT R27, R23, 0x7ff00000, RZ, 0x3c, !PT ;  /* 0x7ff00000171b0812 */ /* 0x000fe200078e3cff */
[----:B------:R-:W-:Y:S01]  /*7ae0*/  @P0 IMAD.MOV.U32 R26, RZ, RZ, RZ ;  /* 0x000000ffff1a0224 */ /* 0x000fe200078e00ff */
[----:B------:R-:W-:Y:S06]  /*7af0*/  @P0 BRA `(.L_x_90) ;  /* 0x0000000000700947 */ /* 0x000fec0003800000 */
[----:B------:R-:W-:-:S13]  /*7b00*/  ISETP.GE.U32.AND P0, PT, R28, 0x1000001, PT ;  /* 0x010000011c00780c */ /* 0x000fda0003f06070 */
[----:B------:R-:W-:Y:S05]  /*7b10*/  @!P0 BRA `(.L_x_91) ;  /* 0x0000000000388947 */ /* 0x000fea0003800000 */
[----:B------:R-:W-:Y:S01]  /*7b20*/  VIADD R31, R23, 0xc0200000 ;  /* 0xc0200000171f7836 */ /* 0x000fe20000000000 */
[----:B------:R-:W-:Y:S01]  /*7b30*/  MOV R30, R22 ;  /* 0x00000016001e7202 */ /* 0x000fe20000000f00 */
[----:B------:R-:W-:Y:S02]  /*7b40*/  IMAD.MOV.U32 R28, RZ, RZ, R49 ;  /* 0x000000ffff1c7224 */ /* 0x000fe400078e0031 */
[----:B------:R-:W0:Y:S04]  /*7b50*/  MUFU.RCP64H R29, R31 ;  /* 0x0000001f001d7308 */ /* 0x000e280000001800 */
[----:B0-----:R-:W-:-:S08]  /*7b60*/  DFMA R26, -R30, R28, 1 ;  /* 0x3ff000001e1a742b */ /* 0x001fd0000000011c */
[----:B------:R-:W-:-:S08]  /*7b70*/  DFMA R26, R26, R26, R26 ;  /* 0x0000001a1a1a722b */ /* 0x000fd0000000001a */
[----:B------:R-:W-:-:S08]  /*7b80*/  DFMA R26, R28, R26, R28 ;  /* 0x0000001a1c1a722b */ /* 0x000fd0000000001c */
[----:B------:R-:W-:-:S08]  /*7b90*/  DFMA R28, -R30, R26, 1 ;  /* 0x3ff000001e1c742b */ /* 0x000fd0000000011a */
[----:B------:R-:W-:-:S08]  /*7ba0*/  DFMA R26, R26, R28, R26 ;  /* 0x0000001c1a1a722b */ /* 0x000fd0000000001a */
[----:B------:R-:W-:-:S08]  /*7bb0*/  DMUL R26, R26, 2.2250738585072013831e-308 ;  /* 0x001000001a1a7828 */ /* 0x000fd00000000000 */
[----:B------:R-:W-:-:S08]  /*7bc0*/  DFMA R22, -R22, R26, 1 ;  /* 0x3ff000001616742b */ /* 0x000fd0000000011a */
[----:B------:R-:W-:-:S08]  /*7bd0*/  DFMA R22, R22, R22, R22 ;  /* 0x000000161616722b */ /* 0x000fd00000000016 */
[----:B------:R-:W-:Y:S01]  /*7be0*/  DFMA R26, R26, R22, R26 ;  /* 0x000000161a1a722b */ /* 0x000fe2000000001a */
[----:B------:R-:W-:Y:S10]  /*7bf0*/  BRA `(.L_x_90) ;  /* 0x0000000000307947 */ /* 0x000ff40003800000 */
.L_x_91:
[----:B------:R-:W-:Y:S01]  /*7c00*/  DMUL R28, R22, 8.11296384146066816958e+31 ;  /* 0x46900000161c7828 */ /* 0x000fe20000000000 */
[----:B------:R-:W-:-:S05]  /*7c10*/  IMAD.MOV.U32 R26, RZ, RZ, R49 ;  /* 0x000000ffff1a7224 */ /* 0x000fca00078e0031 */
[----:B------:R-:W0:Y:S02]  /*7c20*/  MUFU.RCP64H R27, R29 ;  /* 0x0000001d001b7308 */ /* 0x000e240000001800 */
[----:B0-----:R-:W-:-:S08]  /*7c30*/  DFMA R22, -R28, R26, 1 ;  /* 0x3ff000001c16742b */ /* 0x001fd0000000011a */
[----:B------:R-:W-:-:S08]  /*7c40*/  DFMA R22, R22, R22, R22 ;  /* 0x000000161616722b */ /* 0x000fd00000000016 */
[----:B------:R-:W-:-:S08]  /*7c50*/  DFMA R22, R26, R22, R26 ;  /* 0x000000161a16722b */ /* 0x000fd0000000001a */
[----:B------:R-:W-:-:S08]  /*7c60*/  DFMA R26, -R28, R22, 1 ;  /* 0x3ff000001c1a742b */ /* 0x000fd00000000116 */
[----:B------:R-:W-:-:S08]  /*7c70*/  DFMA R26, R22, R26, R22 ;  /* 0x0000001a161a722b */ /* 0x000fd00000000016 */
[----:B------:R-:W-:Y:S01]  /*7c80*/  DMUL R26, R26, 8.11296384146066816958e+31 ;  /* 0x469000001a1a7828 */ /* 0x000fe20000000000 */
[----:B------:R-:W-:Y:S10]  /*7c90*/  BRA `(.L_x_90) ;  /* 0x0000000000087947 */ /* 0x000ff40003800000 */
.L_x_89:
[----:B------:R-:W-:Y:S01]  /*7ca0*/  LOP3.LUT R27, R23, 0x80000, RZ, 0xfc, !PT ;  /* 0x00080000171b7812 */ /* 0x000fe200078efcff */
[----:B------:R-:W-:-:S07]  /*7cb0*/  IMAD.MOV.U32 R26, RZ, RZ, R22 ;  /* 0x000000ffff1a7224 */ /* 0x000fce00078e0016 */
.L_x_90:
[----:B------:R-:W-:Y:S05]  /*7cc0*/  BSYNC.RECONVERGENT B4 ;  /* 0x0000000000047941 */ /* 0x000fea0003800200 */
.L_x_88:
[----:B------:R-:W-:Y:S02]  /*7cd0*/  IMAD.MOV.U32 R22, RZ, RZ, R32 ;  /* 0x000000ffff167224 */ /* 0x000fe400078e0020 */
[----:B------:R-:W-:-:S04]  /*7ce0*/  IMAD.MOV.U32 R23, RZ, RZ, 0x0 ;  /* 0x00000000ff177424 */ /* 0x000fc800078e00ff */
[----:B------:R-:W-:Y:S05]  /*7cf0*/  RET.REL.NODEC R22 `(_Z6almostPfS_S_S_S_f) ;  /* 0xffffff8016c07950 */ /* 0x000fea0003c3ffff */
        .weak           $__internal_1_$__cuda_sm20_dsqrt_rn_f64_mediumpath_v1
        .type           $__internal_1_$__cuda_sm20_dsqrt_rn_f64_mediumpath_v1,@function
        .size           $__internal_1_$__cuda_sm20_dsqrt_rn_f64_mediumpath_v1,($__internal_2_$__cuda_sm20_rcp_rn_f32_slowpath - $__internal_1_$__cuda_sm20_dsqrt_rn_f64_mediumpath_v1)
$__internal_1_$__cuda_sm20_dsqrt_rn_f64_mediumpath_v1:
[----:B------:R-:W-:Y:S01]  /*7d00*/  ISETP.GE.U32.AND P0, PT, R44, -0x3400000, PT ;  /* 0xfcc000002c00780c */ /* 0x000fe20003f06070 */
[----:B------:R-:W-:-:S12]  /*7d10*/  BSSY.RECONVERGENT B3, `(.L_x_92) ;  /* 0x0000023000037945 */ /* 0x000fd80003800200 */
[----:B------:R-:W-:Y:S05]  /*7d20*/  @!P0 BRA `(.L_x_93) ;  /* 0x0000000000208947 */ /* 0x000fea0003800000 */
[----:B------:R-:W-:-:S10]  /*7d30*/  DFMA.RM R24, R26, R24, R22 ;  /* 0x000000181a18722b */ /* 0x000fd40000004016 */
[----:B------:R-:W-:-:S05]  /*7d40*/  IADD3 R22, P0, PT, R24, 0x1, RZ ;  /* 0x0000000118167810 */ /* 0x000fca0007f1e0ff */
[----:B------:R-:W-:-:S06]  /*7d50*/  IMAD.X R23, RZ, RZ, R25, P0 ;  /* 0x000000ffff177224 */ /* 0x000fcc00000e0619 */
[----:B------:R-:W-:-:S08]  /*7d60*/  DFMA.RP R28, -R24, R22, R28 ;  /* 0x00000016181c722b */ /* 0x000fd0000000811c */
[----:B------:R-:W-:-:S06]  /*7d70*/  DSETP.GT.AND P0, PT, R28, RZ, PT ;  /* 0x000000ff1c00722a */ /* 0x000fcc0003f04000 */
[----:B------:R-:W-:Y:S02]  /*7d80*/  FSEL R22, R22, R24, P0 ;  /* 0x0000001816167208 */ /* 0x000fe40000000000 */
[----:B------:R-:W-:Y:S01]  /*7d90*/  FSEL R23, R23, R25, P0 ;  /* 0x0000001917177208 */ /* 0x000fe20000000000 */
[----:B------:R-:W-:Y:S06]  /*7da0*/  BRA `(.L_x_94) ;  /* 0x0000000000647947 */ /* 0x000fec0003800000 */
.L_x_93:
[----:B------:R-:W-:-:S14]  /*7db0*/  DSETP.NE.AND P0, PT, R28, RZ, PT ;  /* 0x000000ff1c00722a */ /* 0x000fdc0003f05000 */
[----:B------:R-:W-:Y:S05]  /*7dc0*/  @!P0 BRA `(.L_x_95) ;  /* 0x0000000000588947 */ /* 0x000fea0003800000 */
[----:B------:R-:W-:-:S13]  /*7dd0*/  ISETP.GE.AND P0, PT, R29, RZ, PT ;  /* 0x000000ff1d00720c */ /* 0x000fda0003f06270 */
[----:B------:R-:W-:Y:S01]  /*7de0*/  @!P0 MOV R22, 0x0 ;  /* 0x0000000000168802 */ /* 0x000fe20000000f00 */
[----:B------:R-:W-:Y:S01]  /*7df0*/  @!P0 IMAD.MOV.U32 R23, RZ, RZ, -0x80000 ;  /* 0xfff80000ff178424 */ /* 0x000fe200078e00ff */
[----:B------:R-:W-:Y:S06]  /*7e00*/  @!P0 BRA `(.L_x_94) ;  /* 0x00000000004c8947 */ /* 0x000fec0003800000 */
[----:B------:R-:W-:-:S13]  /*7e10*/  ISETP.GT.AND P0, PT, R29, 0x7fefffff, PT ;  /* 0x7fefffff1d00780c */ /* 0x000fda0003f04270 */
[----:B------:R-:W-:Y:S05]  /*7e20*/  @P0 BRA `(.L_x_95) ;  /* 0x0000000000400947 */ /* 0x000fea0003800000 */
[----:B------:R-:W-:Y:S01]  /*7e30*/  DMUL R28, R28, 8.11296384146066816958e+31 ;  /* 0x469000001c1c7828 */ /* 0x000fe20000000000 */
[----:B------:R-:W-:Y:S02]  /*7e40*/  IMAD.MOV.U32 R26, RZ, RZ, RZ ;  /* 0x000000ffff1a7224 */ /* 0x000fe400078e00ff */
[----:B------:R-:W-:Y:S02]  /*7e50*/  IMAD.MOV.U32 R22, RZ, RZ, 0x0 ;  /* 0x00000000ff167424 */ /* 0x000fe400078e00ff */
[----:B------:R-:W-:Y:S01]  /*7e60*/  IMAD.MOV.U32 R23, RZ, RZ, 0x3fd80000 ;  /* 0x3fd80000ff177424 */ /* 0x000fe200078e00ff */
[----:B------:R-:W0:Y:S02]  /*7e70*/  MUFU.RSQ64H R27, R29 ;  /* 0x0000001d001b7308 */ /* 0x000e240000001c00 */
[----:B0-----:R-:W-:-:S08]  /*7e80*/  DMUL R24, R26, R26 ;  /* 0x0000001a1a187228 */ /* 0x001fd00000000000 */
[----:B------:R-:W-:-:S08]  /*7e90*/  DFMA R24, R28, -R24, 1 ;  /* 0x3ff000001c18742b */ /* 0x000fd00000000818 */
[----:B------:R-:W-:Y:S02]  /*7ea0*/  DFMA R22, R24, R22, 0.5 ;  /* 0x3fe000001816742b */ /* 0x000fe40000000016 */
[----:B------:R-:W-:-:S08]  /*7eb0*/  DMUL R24, R26, R24 ;  /* 0x000000181a187228 */ /* 0x000fd00000000000 */
[----:B------:R-:W-:-:S08]  /*7ec0*/  DFMA R24, R22, R24, R26 ;  /* 0x000000181618722b */ /* 0x000fd0000000001a */
[----:B------:R-:W-:Y:S02]  /*7ed0*/  DMUL R22, R28, R24 ;  /* 0x000000181c167228 */ /* 0x000fe40000000000 */
[----:B------:R-:W-:-:S06]  /*7ee0*/  VIADD R25, R25, 0xfff00000 ;  /* 0xfff0000019197836 */ /* 0x000fcc0000000000 */
[----:B------:R-:W-:-:S08]  /*7ef0*/  DFMA R26, R22, -R22, R28 ;  /* 0x80000016161a722b */ /* 0x000fd0000000001c */
[----:B------:R-:W-:-:S10]  /*7f00*/  DFMA R22, R24, R26, R22 ;  /* 0x0000001a1816722b */ /* 0x000fd40000000016 */
[----:B------:R-:W-:Y:S01]  /*7f10*/  VIADD R23, R23, 0xfcb00000 ;  /* 0xfcb0000017177836 */ /* 0x000fe20000000000 */
[----:B------:R-:W-:Y:S06]  /*7f20*/  BRA `(.L_x_94) ;  /* 0x0000000000047947 */ /* 0x000fec0003800000 */
.L_x_95:
[----:B------:R-:W-:-:S11]  /*7f30*/  DADD R22, R28, R28 ;  /* 0x000000001c167229 */ /* 0x000fd6000000001c */
.L_x_94:
[----:B------:R-:W-:Y:S05]  /*7f40*/  BSYNC.RECONVERGENT B3 ;  /* 0x0000000000037941 */ /* 0x000fea0003800200 */
.L_x_92:
[----:B------:R-:W-:-:S04]  /*7f50*/  MOV R41, 0x0 ;  /* 0x0000000000297802 */ /* 0x000fc80000000f00 */
[----:B------:R-:W-:Y:S05]  /*7f60*/  RET.REL.NODEC R40 `(_Z6almostPfS_S_S_S_f) ;  /* 0xffffff8028247950 */ /* 0x000fea0003c3ffff */
        .weak           $__internal_2_$__cuda_sm20_rcp_rn_f32_slowpath
        .type           $__internal_2_$__cuda_sm20_rcp_rn_f32_slowpath,@function
        .size           $__internal_2_$__cuda_sm20_rcp_rn_f32_slowpath,($__internal_3_$__cuda_sm20_sqrt_rn_f32_slowpath - $__internal_2_$__cuda_sm20_rcp_rn_f32_slowpath)
$__internal_2_$__cuda_sm20_rcp_rn_f32_slowpath:
[----:B------:R-:W-:Y:S01]  /*7f70*/  IMAD.SHL.U32 R23, R22, 0x2, RZ ;  /* 0x0000000216177824 */ /* 0x000fe200078e00ff */
[----:B------:R-:W-:Y:S04]  /*7f80*/  BSSY.RECONVERGENT B3, `(.L_x_96) ;  /* 0x0000030000037945 */ /* 0x000fe80003800200 */
[----:B------:R-:W-:-:S04]  /*7f90*/  SHF.R.U32.HI R23, RZ, 0x18, R23 ;  /* 0x00000018ff177819 */ /* 0x000fc80000011617 */
[----:B------:R-:W-:-:S13]  /*7fa0*/  ISETP.NE.U32.AND P0, PT, R23, RZ, PT ;  /* 0x000000ff1700720c */ /* 0x000fda0003f05070 */
[----:B------:R-:W-:Y:S05]  /*7fb0*/  @P0 BRA `(.L_x_97) ;  /* 0x0000000000280947 */ /* 0x000fea0003800000 */
[----:B------:R-:W-:-:S05]  /*7fc0*/  IMAD.SHL.U32 R23, R22, 0x2, RZ ;  /* 0x0000000216177824 */ /* 0x000fca00078e00ff */
[----:B------:R-:W-:-:S13]  /*7fd0*/  ISETP.NE.AND P0, PT, R23, RZ, PT ;  /* 0x000000ff1700720c */ /* 0x000fda0003f05270 */
[----:B------:R-:W-:Y:S01]  /*7fe0*/  @P0 FFMA R37, R22, 1.84467440737095516160e+19, RZ ;  /* 0x5f80000016250823 */ /* 0x000fe200000000ff */
[----:B------:R-:W-:Y:S08]  /*7ff0*/  @!P0 MUFU.RCP R27, R22 ;  /* 0x00000016001b8308 */ /* 0x000ff00000001000 */
[----:B------:R-:W0:Y:S02]  /*8000*/  @P0 MUFU.RCP R38, R37 ;  /* 0x0000002500260308 */ /* 0x000e240000001000 */
[----:B0-----:R-:W-:-:S04]  /*8010*/  @P0 FFMA R23, R37, R38, -1 ;  /* 0xbf80000025170423 */ /* 0x001fc80000000026 */
[----:B------:R-:W-:-:S04]  /*8020*/  @P0 FADD.FTZ R23, -R23, -RZ ;  /* 0x800000ff17170221 */ /* 0x000fc80000010100 */
[----:B------:R-:W-:-:S04]  /*8030*/  @P0 FFMA R23, R38, R23, R38 ;  /* 0x0000001726170223 */ /* 0x000fc80000000026 */
[----:B------:R-:W-:Y:S01]  /*8040*/  @P0 FFMA R27, R23, 1.84467440737095516160e+19, RZ ;  /* 0x5f800000171b0823 */ /* 0x000fe200000000ff */
[----:B------:R-:W-:Y:S06]  /*8050*/  BRA `(.L_x_98) ;  /* 0x0000000000887947 */ /* 0x000fec0003800000 */
.L_x_97:
[----:B------:R-:W-:-:S05]  /*8060*/  VIADD R27, R23, 0xffffff03 ;  /* 0xffffff03171b7836 */ /* 0x000fca0000000000 */
[----:B------:R-:W-:-:S13]  /*8070*/  ISETP.GT.U32.AND P0, PT, R27, 0x1, PT ;  /* 0x000000011b00780c */ /* 0x000fda0003f04070 */
[----:B------:R-:W-:Y:S05]  /*8080*/  @P0 BRA `(.L_x_99) ;  /* 0x0000000000780947 */ /* 0x000fea0003800000 */
[----:B------:R-:W-:Y:S01]  /*8090*/  LOP3.LUT R37, R22, 0x7fffff, RZ, 0xc0, !PT ;  /* 0x007fffff16257812 */ /* 0x000fe200078ec0ff */
[----:B------:R-:W-:Y:S02]  /*80a0*/  IMAD.MOV.U32 R42, RZ, RZ, 0x3 ;  /* 0x00000003ff2a7424 */ /* 0x000fe400078e00ff */
[----:B------:R-:W-:Y:S01]  /*80b0*/  VIADD R23, R23, 0xffffff04 ;  /* 0xffffff0417177836 */ /* 0x000fe20000000000 */
[----:B------:R-:W-:Y:S02]  /*80c0*/  LOP3.LUT R37, R37, 0x3f800000, RZ, 0xfc, !PT ;  /* 0x3f80000025257812 */ /* 0x000fe400078efcff */
[----:B------:R-:W-:Y:S02]  /*80d0*/  SHF.L.U32 R41, R42, R27, RZ ;  /* 0x0000001b2a297219 */ /* 0x000fe400000006ff */
[----:B------:R-:W0:Y:S02]  /*80e0*/  MUFU.RCP R38, R37 ;  /* 0x0000002500267308 */ /* 0x000e240000001000 */
[----:B0-----:R-:W-:-:S04]  /*80f0*/  FFMA R39, R37, R38, -1 ;  /* 0xbf80000025277423 */ /* 0x001fc80000000026 */
[----:B------:R-:W-:-:S04]  /*8100*/  FADD.FTZ R39, -R39, -RZ ;  /* 0x800000ff27277221 */ /* 0x000fc80000010100 */
[CCC-:B------:R-:W-:Y:S01]  /*8110*/  FFMA.RM R40, R38.reuse, R39.reuse, R38.reuse ;  /* 0x0000002726287223 */ /* 0x1c0fe20000004026 */
[----:B------:R-:W-:-:S04]  /*8120*/  FFMA.RP R39, R38, R39, R38 ;  /* 0x0000002726277223 */ /* 0x000fc80000008026 */
[C---:B------:R-:W-:Y:S02]  /*8130*/  LOP3.LUT R38, R40.reuse, 0x7fffff, RZ, 0xc0, !PT ;  /* 0x007fffff28267812 */ /* 0x040fe400078ec0ff */
[----:B------:R-:W-:Y:S02]  /*8140*/  FSETP.NEU.FTZ.AND P0, PT, R40, R39, PT ;  /* 0x000000272800720b */ /* 0x000fe40003f1d000 */
[----:B------:R-:W-:Y:S02]  /*8150*/  LOP3.LUT R38, R38, 0x800000, RZ, 0xfc, !PT ;  /* 0x0080000026267812 */ /* 0x000fe400078efcff */
[----:B------:R-:W-:Y:S02]  /*8160*/  SEL R39, RZ, 0xffffffff, !P0 ;  /* 0xffffffffff277807 */ /* 0x000fe40004000000 */
[----:B------:R-:W-:Y:S02]  /*8170*/  LOP3.LUT R40, R41, R38, RZ, 0xc0, !PT ;  /* 0x0000002629287212 */ /* 0x000fe400078ec0ff */
[----:B------:R-:W-:Y:S01]  /*8180*/  SHF.R.U32.HI R23, RZ, R23, R38 ;  /* 0x00000017ff177219 */ /* 0x000fe20000011626 */
[----:B------:R-:W-:Y:S01]  /*8190*/  IMAD.MOV R39, RZ, RZ, -R39 ;  /* 0x000000ffff277224 */ /* 0x000fe200078e0a27 */
[----:B------:R-:W-:-:S04]  /*81a0*/  SHF.R.U32.HI R40, RZ, R27, R40 ;  /* 0x0000001bff287219 */ /* 0x000fc80000011628 */
[----:B------:R-:W-:Y:S02]  /*81b0*/  LOP3.LUT P1, RZ, R39, R27, R38, 0xf8, !PT ;  /* 0x0000001b27ff7212 */ /* 0x000fe4000782f826 */
[C---:B------:R-:W-:Y:S02]  /*81c0*/  LOP3.LUT P0, RZ, R40.reuse, 0x1, RZ, 0xc0, !PT ;  /* 0x0000000128ff7812 */ /* 0x040fe4000780c0ff */
[----:B------:R-:W-:-:S04]  /*81d0*/  LOP3.LUT P2, RZ, R40, 0x2, RZ, 0xc0, !PT ;  /* 0x0000000228ff7812 */ /* 0x000fc8000784c0ff */
[----:B------:R-:W-:Y:S02]  /*81e0*/  PLOP3.LUT P0, PT, P0, P1, P2, 0xe0, 0x0 ;  /* 0x000000000000781c */ /* 0x000fe40000703c20 */
[----:B------:R-:W-:Y:S02]  /*81f0*/  LOP3.LUT P1, RZ, R22, 0x7fffff, RZ, 0xc0, !PT ;  /* 0x007fffff16ff7812 */ /* 0x000fe4000782c0ff */
[----:B------:R-:W-:-:S04]  /*8200*/  SEL R27, RZ, 0x1, !P0 ;  /* 0x00000001ff1b7807 */ /* 0x000fc80004000000 */
[----:B------:R-:W-:-:S04]  /*8210*/  IADD3 R27, PT, PT, -R27, RZ, RZ ;  /* 0x000000ff1b1b7210 */ /* 0x000fc80007ffe1ff */
[----:B------:R-:W-:-:S13]  /*8220*/  ISETP.GE.AND P0, PT, R27, RZ, PT ;  /* 0x000000ff1b00720c */ /* 0x000fda0003f06270 */
[----:B------:R-:W-:-:S04]  /*8230*/  @!P0 VIADD R23, R23, 0x1 ;  /* 0x0000000117178836 */ /* 0x000fc80000000000 */
[----:B------:R-:W-:-:S05]  /*8240*/  @!P1 IMAD.SHL.U32 R23, R23, 0x2, RZ ;  /* 0x0000000217179824 */ /* 0x000fca00078e00ff */
[----:B------:R-:W-:Y:S01]  /*8250*/  LOP3.LUT R27, R23, 0x80000000, R22, 0xf8, !PT ;  /* 0x80000000171b7812 */ /* 0x000fe200078ef816 */
[----:B------:R-:W-:Y:S06]  /*8260*/  BRA `(.L_x_98) ;  /* 0x0000000000047947 */ /* 0x000fec0003800000 */
.L_x_99:
[----:B------:R0:W1:Y:S02]  /*8270*/  MUFU.RCP R27, R22 ;  /* 0x00000016001b7308 */ /* 0x0000640000001000 */
.L_x_98:
[----:B------:R-:W-:Y:S05]  /*8280*/  BSYNC.RECONVERGENT B3 ;  /* 0x0000000000037941 */ /* 0x000fea0003800200 */
.L_x_96:
[----:B0-----:R-:W-:Y:S02]  /*8290*/  IMAD.MOV.U32 R22, RZ, RZ, R26 ;  /* 0x000000ffff167224 */ /* 0x001fe400078e001a */
[----:B------:R-:W-:-:S04]  /*82a0*/  IMAD.MOV.U32 R23, RZ, RZ, 0x0 ;  /* 0x00000000ff177424 */ /* 0x000fc800078e00ff */
[----:B-1----:R-:W-:Y:S05]  /*82b0*/  RET.REL.NODEC R22 `(_Z6almostPfS_S_S_S_f) ;  /* 0xffffff7c16507950 */ /* 0x002fea0003c3ffff */
        .weak           $__internal_3_$__cuda_sm20_sqrt_rn_f32_slowpath
        .type           $__internal_3_$__cuda_sm20_sqrt_rn_f32_slowpath,@function
        .size           $__internal_3_$__cuda_sm20_sqrt_rn_f32_slowpath,($__internal_4_$__cuda_sm3x_div_rn_noftz_f32_slowpath - $__internal_3_$__cuda_sm20_sqrt_rn_f32_slowpath)
$__internal_3_$__cuda_sm20_sqrt_rn_f32_slowpath:
[----:B------:R-:W-:-:S13]  /*82c0*/  LOP3.LUT P0, RZ, R22, 0x7fffffff, RZ, 0xc0, !PT ;  /* 0x7fffffff16ff7812 */ /* 0x000fda000780c0ff */
[----:B------:R-:W-:Y:S01]  /*82d0*/  @!P0 MOV R39, R22 ;  /* 0x0000001600278202 */ /* 0x000fe20000000f00 */
[----:B------:R-:W-:Y:S06]  /*82e0*/  @!P0 BRA `(.L_x_100) ;  /* 0x0000000000408947 */ /* 0x000fec0003800000 */
[----:B------:R-:W-:-:S13]  /*82f0*/  FSETP.GEU.FTZ.AND P0, PT, R22, RZ, PT ;  /* 0x000000ff1600720b */ /* 0x000fda0003f1e000 */
[----:B------:R-:W-:Y:S01]  /*8300*/  @!P0 IMAD.MOV.U32 R39, RZ, RZ, 0x7fffffff ;  /* 0x7fffffffff278424 */ /* 0x000fe200078e00ff */
[----:B------:R-:W-:Y:S06]  /*8310*/  @!P0 BRA `(.L_x_100) ;  /* 0x0000000000348947 */ /* 0x000fec0003800000 */
[----:B------:R-:W-:-:S13]  /*8320*/  FSETP.GTU.FTZ.AND P0, PT, |R22|, +INF , PT ;  /* 0x7f8000001600780b */ /* 0x000fda0003f1c200 */
[----:B------:R-:W-:Y:S01]  /*8330*/  @P0 FADD.FTZ R39, R22, 1 ;  /* 0x3f80000016270421 */ /* 0x000fe20000010000 */
[----:B------:R-:W-:Y:S06]  /*8340*/  @P0 BRA `(.L_x_100) ;  /* 0x0000000000280947 */ /* 0x000fec0003800000 */
[----:B------:R-:W-:-:S13]  /*8350*/  FSETP.NEU.FTZ.AND P0, PT, |R22|, +INF , PT ;  /* 0x7f8000001600780b */ /* 0x000fda0003f1d200 */
[----:B------:R-:W-:-:S04]  /*8360*/  @P0 FFMA R40, R22, 1.84467440737095516160e+19, RZ ;  /* 0x5f80000016280823 */ /* 0x000fc800000000ff */
[----:B------:R-:W0:Y:S02]  /*8370*/  @P0 MUFU.RSQ R39, R40 ;  /* 0x0000002800270308 */ /* 0x000e240000001400 */
[----:B0-----:R-:W-:Y:S01]  /*8380*/  @P0 FMUL.FTZ R23, R40, R39 ;  /* 0x0000002728170220 */ /* 0x001fe20000410000 */
[----:B------:R-:W-:Y:S01]  /*8390*/  @P0 FMUL.FTZ R38, R39, 0.5 ;  /* 0x3f00000027260820 */ /* 0x000fe20000410000 */
[----:B------:R-:W-:Y:S02]  /*83a0*/  @!P0 IMAD.MOV.U32 R39, RZ, RZ, R22 ;  /* 0x000000ffff278224 */ /* 0x000fe400078e0016 */
[----:B------:R-:W-:-:S04]  /*83b0*/  @P0 FADD.FTZ R41, -R23, -RZ ;  /* 0x800000ff17290221 */ /* 0x000fc80000010100 */
[----:B------:R-:W-:-:S04]  /*83c0*/  @P0 FFMA R42, R23, R41, R40 ;  /* 0x00000029172a0223 */ /* 0x000fc80000000028 */
[----:B------:R-:W-:-:S04]  /*83d0*/  @P0 FFMA R38, R42, R38, R23 ;  /* 0x000000262a260223 */ /* 0x000fc80000000017 */
[----:B------:R-:W-:-:S07]  /*83e0*/  @P0 FMUL.FTZ R39, R38, 2.3283064365386962891e-10 ;  /* 0x2f80000026270820 */ /* 0x000fce0000410000 */
.L_x_100:
[----:B------:R-:W-:Y:S02]  /*83f0*/  IMAD.MOV.U32 R22, RZ, RZ, R26 ;  /* 0x000000ffff167224 */ /* 0x000fe400078e001a */
[----:B------:R-:W-:-:S04]  /*8400*/  IMAD.MOV.U32 R23, RZ, RZ, 0x0 ;  /* 0x00000000ff177424 */ /* 0x000fc800078e00ff */
[----:B------:R-:W-:Y:S05]  /*8410*/  RET.REL.NODEC R22 `(_Z6almostPfS_S_S_S_f) ;  /* 0xffffff7816f87950 */ /* 0x000fea0003c3ffff */
        .weak           $__internal_4_$__cuda_sm3x_div_rn_noftz_f32_slowpath
        .type           $__internal_4_$__cuda_sm3x_div_rn_noftz_f32_slowpath,@function
        .size           $__internal_4_$__cuda_sm3x_div_rn_noftz_f32_slowpath,(.L_x_211 - $__internal_4_$__cuda_sm3x_div_rn_noftz_f32_slowpath)
$__internal_4_$__cuda_sm3x_div_rn_noftz_f32_slowpath:
[----:B------:R-:W-:Y:S01]  /*8420*/  SHF.R.U32.HI R25, RZ, 0x17, R23 ;  /* 0x00000017ff197819 */ /* 0x000fe20000011617 */
[----:B------:R-:W-:Y:S01]  /*8430*/  BSSY.RECONVERGENT B1, `(.L_x_101) ;  /* 0x0000062000017945 */ /* 0x000fe20003800200 */
[----:B------:R-:W-:Y:S02]  /*8440*/  SHF.R.U32.HI R26, RZ, 0x17, R22 ;  /* 0x00000017ff1a7819 */ /* 0x000fe40000011616 */
[----:B------:R-:W-:Y:S02]  /*8450*/  LOP3.LUT R25, R25, 0xff, RZ, 0xc0, !PT ;  /* 0x000000ff19197812 */ /* 0x000fe400078ec0ff */
[----:B------:R-:W-:-:S03]  /*8460*/  LOP3.LUT R30, R26, 0xff, RZ, 0xc0, !PT ;  /* 0x000000ff1a1e7812 */ /* 0x000fc600078ec0ff */
[----:B------:R-:W-:Y:S01]  /*8470*/  VIADD R28, R25, 0xffffffff ;  /* 0xffffffff191c7836 */ /* 0x000fe20000000000 */
[----:B------:R-:W-:-:S04]  /*8480*/  IADD3 R27, PT, PT, R30, -0x1, RZ ;  /* 0xffffffff1e1b7810 */ /* 0x000fc80007ffe0ff */
[----:B------:R-:W-:-:S04]  /*8490*/  ISETP.GT.U32.AND P0, PT, R28, 0xfd, PT ;  /* 0x000000fd1c00780c */ /* 0x000fc80003f04070 */
[----:B------:R-:W-:-:S13]  /*84a0*/  ISETP.GT.U32.OR P0, PT, R27, 0xfd, P0 ;  /* 0x000000fd1b00780c */ /* 0x000fda0000704470 */
[----:B------:R-:W-:Y:S01]  /*84b0*/  @!P0 IMAD.MOV.U32 R26, RZ, RZ, RZ ;  /* 0x000000ffff1a8224 */ /* 0x000fe200078e00ff */
[----:B------:R-:W-:Y:S06]  /*84c0*/  @!P0 BRA `(.L_x_102) ;  /* 0x00000000005c8947 */ /* 0x000fec0003800000 */
[----:B------:R-:W-:Y:S02]  /*84d0*/  FSETP.GTU.FTZ.AND P0, PT, |R22|, +INF , PT ;  /* 0x7f8000001600780b */ /* 0x000fe40003f1c200 */
[----:B------:R-:W-:-:S04]  /*84e0*/  FSETP.GTU.FTZ.AND P1, PT, |R23|, +INF , PT ;  /* 0x7f8000001700780b */ /* 0x000fc80003f3c200 */
[----:B------:R-:W-:-:S13]  /*84f0*/  PLOP3.LUT P0, PT, P0, P1, PT, 0xf8, 0x8f ;  /* 0x00000000008f781c */ /* 0x000fda0000703f70 */
[----:B------:R-:W-:Y:S05]  /*8500*/  @P0 BRA `(.L_x_103) ;  /* 0x00000004004c0947 */ /* 0x000fea0003800000 */
[----:B------:R-:W-:-:S13]  /*8510*/  LOP3.LUT P0, RZ, R23, 0x7fffffff, R22, 0xc8, !PT ;  /* 0x7fffffff17ff7812 */ /* 0x000fda000780c816 */
[----:B------:R-:W-:Y:S05]  /*8520*/  @!P0 BRA `(.L_x_104) ;  /* 0x00000004003c8947 */ /* 0x000fea0003800000 */
[C---:B------:R-:W-:Y:S02]  /*8530*/  FSETP.NEU.FTZ.AND P0, PT, |R22|.reuse, +INF , PT ;  /* 0x7f8000001600780b */ /* 0x040fe40003f1d200 */
[----:B------:R-:W-:Y:S02]  /*8540*/  FSETP.NEU.FTZ.AND P2, PT, |R23|, +INF , PT ;  /* 0x7f8000001700780b */ /* 0x000fe40003f5d200 */
[----:B------:R-:W-:-:S11]  /*8550*/  FSETP.NEU.FTZ.AND P1, PT, |R22|, +INF , PT ;  /* 0x7f8000001600780b */ /* 0x000fd60003f3d200 */
[----:B------:R-:W-:Y:S05]  /*8560*/  @!P2 BRA !P0, `(.L_x_104) ;  /* 0x00000004002ca947 */ /* 0x000fea0004000000 */
[----:B------:R-:W-:-:S04]  /*8570*/  LOP3.LUT P0, RZ, R22, 0x7fffffff, RZ, 0xc0, !PT ;  /* 0x7fffffff16ff7812 */ /* 0x000fc8000780c0ff */
[----:B------:R-:W-:-:S13]  /*8580*/  PLOP3.LUT P0, PT, P2, P0, PT, 0x2f, 0xf2 ;  /* 0x0000000000f2781c */ /* 0x000fda0001700577 */
[----:B------:R-:W-:Y:S05]  /*8590*/  @P0 BRA `(.L_x_105) ;  /* 0x0000000400180947 */ /* 0x000fea0003800000 */
[----:B------:R-:W-:-:S04]  /*85a0*/  LOP3.LUT P0, RZ, R23, 0x7fffffff, RZ, 0xc0, !PT ;  /* 0x7fffffff17ff7812 */ /* 0x000fc8000780c0ff */
[----:B------:R-:W-:-:S13]  /*85b0*/  PLOP3.LUT P0, PT, P1, P0, PT, 0x2f, 0xf2 ;  /* 0x0000000000f2781c */ /* 0x000fda0000f00577 */
[----:B------:R-:W-:Y:S05]  /*85c0*/  @P0 BRA `(.L_x_106) ;  /* 0x0000000400000947 */ /* 0x000fea0003800000 */
[----:B------:R-:W-:Y:S02]  /*85d0*/  ISETP.GE.AND P0, PT, R27, RZ, PT ;  /* 0x000000ff1b00720c */ /* 0x000fe40003f06270 */
[----:B------:R-:W-:-:S11]  /*85e0*/  ISETP.GE.AND P1, PT, R28, RZ, PT ;  /* 0x000000ff1c00720c */ /* 0x000fd60003f26270 */
[----:B------:R-:W-:Y:S02]  /*85f0*/  @P0 IMAD.MOV.U32 R26, RZ, RZ, RZ ;  /* 0x000000ffff1a0224 */ /* 0x000fe400078e00ff */
[----:B------:R-:W-:Y:S01]  /*8600*/  @!P0 FFMA R22, R22, 1.84467440737095516160e+19, RZ ;  /* 0x5f80000016168823 */ /* 0x000fe200000000ff */
[----:B------:R-:W-:Y:S02]  /*8610*/  @!P0 IMAD.MOV.U32 R26, RZ, RZ, -0x40 ;  /* 0xffffffc0ff1a8424 */ /* 0x000fe400078e00ff */
[----:B------:R-:W-:Y:S02]  /*8620*/  @!P1 FFMA R23, R23, 1.84467440737095516160e+19, RZ ;  /* 0x5f80000017179823 */ /* 0x000fe400000000ff */
[----:B------:R-:W-:-:S07]  /*8630*/  @!P1 VIADD R26, R26, 0x40 ;  /* 0x000000401a1a9836 */ /* 0x000fce0000000000 */
.L_x_102:
[----:B------:R-:W-:Y:S01]  /*8640*/  LEA R28, R25, 0xc0800000, 0x17 ;  /* 0xc0800000191c7811 */ /* 0x000fe200078eb8ff */
[----:B------:R-:W-:Y:S04]  /*8650*/  BSSY.RECONVERGENT B2, `(.L_x_107) ;  /* 0x0000036000027945 */ /* 0x000fe80003800200 */
[----:B------:R-:W-:Y:S01]  /*8660*/  IMAD.IADD R29, R23, 0x1, -R28 ;  /* 0x00000001171d7824 */ /* 0x000fe200078e0a1c */
[----:B------:R-:W-:-:S03]  /*8670*/  IADD3 R28, PT, PT, R30, -0x7f, RZ ;  /* 0xffffff811e1c7810 */ /* 0x000fc60007ffe0ff */
[----:B------:R0:W1:Y:S01]  /*8680*/  MUFU.RCP R23, R29 ;  /* 0x0000001d00177308 */ /* 0x0000620000001000 */
[----:B------:R-:W-:Y:S01]  /*8690*/  FADD.FTZ R27, -R29, -RZ ;  /* 0x800000ff1d1b7221 */ /* 0x000fe20000010100 */
[C---:B------:R-:W-:Y:S01]  /*86a0*/  IMAD R22, R28.reuse, -0x800000, R22 ;  /* 0xff8000001c167824 */ /* 0x040fe200078e0216 */
[----:B0-----:R-:W-:-:S05]  /*86b0*/  IADD3 R29, PT, PT, R28, 0x7f, -R25 ;  /* 0x0000007f1c1d7810 */ /* 0x001fca0007ffe819 */
[----:B------:R-:W-:Y:S02]  /*86c0*/  IMAD.IADD R29, R29, 0x1, R26 ;  /* 0x000000011d1d7824 */ /* 0x000fe400078e021a */
[----:B-1----:R-:W-:-:S04]  /*86d0*/  FFMA R30, R23, R27, 1 ;  /* 0x3f800000171e7423 */ /* 0x002fc8000000001b */
[----:B------:R-:W-:-:S04]  /*86e0*/  FFMA R23, R23, R30, R23 ;  /* 0x0000001e17177223 */ /* 0x000fc80000000017 */
[----:B------:R-:W-:-:S04]  /*86f0*/  FFMA R30, R22, R23, RZ ;  /* 0x00000017161e7223 */ /* 0x000fc800000000ff */
[----:B------:R-:W-:-:S04]  /*8700*/  FFMA R31, R27, R30, R22 ;  /* 0x0000001e1b1f7223 */ /* 0x000fc80000000016 */
[----:B------:R-:W-:-:S04]  /*8710*/  FFMA R30, R23, R31, R30 ;  /* 0x0000001f171e7223 */ /* 0x000fc8000000001e */
[----:B------:R-:W-:-:S04]  /*8720*/  FFMA R27, R27, R30, R22 ;  /* 0x0000001e1b1b7223 */ /* 0x000fc80000000016 */
[----:B------:R-:W-:-:S05]  /*8730*/  FFMA R22, R23, R27, R30 ;  /* 0x0000001b17167223 */ /* 0x000fca000000001e */
[----:B------:R-:W-:-:S04]  /*8740*/  SHF.R.U32.HI R25, RZ, 0x17, R22 ;  /* 0x00000017ff197819 */ /* 0x000fc80000011616 */
[----:B------:R-:W-:-:S05]  /*8750*/  LOP3.LUT R25, R25, 0xff, RZ, 0xc0, !PT ;  /* 0x000000ff19197812 */ /* 0x000fca00078ec0ff */
[----:B------:R-:W-:-:S04]  /*8760*/  IMAD.IADD R28, R25, 0x1, R29 ;  /* 0x00000001191c7824 */ /* 0x000fc800078e021d */
[----:B------:R-:W-:-:S05]  /*8770*/  VIADD R25, R28, 0xffffffff ;  /* 0xffffffff1c197836 */ /* 0x000fca0000000000 */
[----:B------:R-:W-:-:S13]  /*8780*/  ISETP.GE.U32.AND P0, PT, R25, 0xfe, PT ;  /* 0x000000fe1900780c */ /* 0x000fda0003f06070 */
[----:B------:R-:W-:Y:S05]  /*8790*/  @!P0 BRA `(.L_x_108) ;  /* 0x0000000000808947 */ /* 0x000fea0003800000 */
[----:B------:R-:W-:-:S13]  /*87a0*/  ISETP.GT.AND P0, PT, R28, 0xfe, PT ;  /* 0x000000fe1c00780c */ /* 0x000fda0003f04270 */
[----:B------:R-:W-:Y:S05]  /*87b0*/  @P0 BRA `(.L_x_109) ;  /* 0x00000000006c0947 */ /* 0x000fea0003800000 */
[----:B------:R-:W-:-:S13]  /*87c0*/  ISETP.GE.AND P0, PT, R28, 0x1, PT ;  /* 0x000000011c00780c */ /* 0x000fda0003f06270 */
[----:B------:R-:W-:Y:S05]  /*87d0*/  @P0 BRA `(.L_x_110) ;  /* 0x0000000000740947 */ /* 0x000fea0003800000 */
[----:B------:R-:W-:Y:S02]  /*87e0*/  ISETP.GE.AND P0, PT, R28, -0x18, PT ;  /* 0xffffffe81c00780c */ /* 0x000fe40003f06270 */
[----:B------:R-:W-:-:S11]  /*87f0*/  LOP3.LUT R22, R22, 0x80000000, RZ, 0xc0, !PT ;  /* 0x8000000016167812 */ /* 0x000fd600078ec0ff */
[----:B------:R-:W-:Y:S05]  /*8800*/  @!P0 BRA `(.L_x_110) ;  /* 0x0000000000688947 */ /* 0x000fea0003800000 */
[-CC-:B------:R-:W-:Y:S01]  /*8810*/  FFMA.RZ R25, R23, R27.reuse, R30.reuse ;  /* 0x0000001b17197223 */ /* 0x180fe2000000c01e */
[C---:B------:R-:W-:Y:S02]  /*8820*/  ISETP.NE.AND P2, PT, R28.reuse, RZ, PT ;  /* 0x000000ff1c00720c */ /* 0x040fe40003f45270 */
[C---:B------:R-:W-:Y:S02]  /*8830*/  ISETP.NE.AND P1, PT, R28.reuse, RZ, PT ;  /* 0x000000ff1c00720c */ /* 0x040fe40003f25270 */
[----:B------:R-:W-:Y:S01]  /*8840*/  LOP3.LUT R26, R25, 0x7fffff, RZ, 0xc0, !PT ;  /* 0x007fffff191a7812 */ /* 0x000fe200078ec0ff */
[CCC-:B------:R-:W-:Y:S01]  /*8850*/  FFMA.RP R25, R23.reuse, R27.reuse, R30.reuse ;  /* 0x0000001b17197223 */ /* 0x1c0fe2000000801e */
[----:B------:R-:W-:Y:S01]  /*8860*/  FFMA.RM R30, R23, R27, R30 ;  /* 0x0000001b171e7223 */ /* 0x000fe2000000401e */
[----:B------:R-:W-:Y:S01]  /*8870*/  VIADD R23, R28, 0x20 ;  /* 0x000000201c177836 */ /* 0x000fe20000000000 */
[----:B------:R-:W-:Y:S01]  /*8880*/  LOP3.LUT R26, R26, 0x800000, RZ, 0xfc, !PT ;  /* 0x008000001a1a7812 */ /* 0x000fe200078efcff */
[----:B------:R-:W-:-:S02]  /*8890*/  IMAD.MOV R27, RZ, RZ, -R28 ;  /* 0x000000ffff1b7224 */ /* 0x000fc400078e0a1c */
[----:B------:R-:W-:Y:S02]  /*88a0*/  FSETP.NEU.FTZ.AND P0, PT, R25, R30, PT ;  /* 0x0000001e1900720b */ /* 0x000fe40003f1d000 */
[----:B------:R-:W-:Y:S02]  /*88b0*/  SHF.L.U32 R23, R26, R23, RZ ;  /* 0x000000171a177219 */ /* 0x000fe400000006ff */
[----:B------:R-:W-:Y:S02]  /*88c0*/  SEL R25, R27, RZ, P2 ;  /* 0x000000ff1b197207 */ /* 0x000fe40001000000 */
[----:B------:R-:W-:Y:S02]  /*88d0*/  ISETP.NE.AND P1, PT, R23, RZ, P1 ;  /* 0x000000ff1700720c */ /* 0x000fe40000f25270 */
[----:B------:R-:W-:Y:S02]  /*88e0*/  SHF.R.U32.HI R25, RZ, R25, R26 ;  /* 0x00000019ff197219 */ /* 0x000fe4000001161a */
[----:B------:R-:W-:-:S02]  /*88f0*/  PLOP3.LUT P0, PT, P0, P1, PT, 0xf8, 0x8f ;  /* 0x00000000008f781c */ /* 0x000fc40000703f70 */
[----:B------:R-:W-:Y:S02]  /*8900*/  SHF.R.U32.HI R26, RZ, 0x1, R25 ;  /* 0x00000001ff1a7819 */ /* 0x000fe40000011619 */
[----:B------:R-:W-:-:S04]  /*8910*/  SEL R23, RZ, 0x1, !P0 ;  /* 0x00000001ff177807 */ /* 0x000fc80004000000 */
[----:B------:R-:W-:-:S04]  /*8920*/  LOP3.LUT R28, R23, 0x1, R26, 0xf8, !PT ;  /* 0x00000001171c7812 */ /* 0x000fc800078ef81a */
[----:B------:R-:W-:-:S04]  /*8930*/  LOP3.LUT R25, R28, R25, RZ, 0xc0, !PT ;  /* 0x000000191c197212 */ /* 0x000fc800078ec0ff */
[----:B------:R-:W-:-:S04]  /*8940*/  IADD3 R25, PT, PT, R26, R25, RZ ;  /* 0x000000191a197210 */ /* 0x000fc80007ffe0ff */
[----:B------:R-:W-:Y:S01]  /*8950*/  LOP3.LUT R22, R25, R22, RZ, 0xfc, !PT ;  /* 0x0000001619167212 */ /* 0x000fe200078efcff */
[----:B------:R-:W-:Y:S06]  /*8960*/  BRA `(.L_x_110) ;  /* 0x0000000000107947 */ /* 0x000fec0003800000 */
.L_x_109:
[----:B------:R-:W-:-:S04]  /*8970*/  LOP3.LUT R22, R22, 0x80000000, RZ, 0xc0, !PT ;  /* 0x8000000016167812 */ /* 0x000fc800078ec0ff */
[----:B------:R-:W-:Y:S01]  /*8980*/  LOP3.LUT R22, R22, 0x7f800000, RZ, 0xfc, !PT ;  /* 0x7f80000016167812 */ /* 0x000fe200078efcff */
[----:B------:R-:W-:Y:S06]  /*8990*/  BRA `(.L_x_110) ;  /* 0x0000000000047947 */ /* 0x000fec0003800000 */
.L_x_108:
[----:B------:R-:W-:-:S07]  /*89a0*/  IMAD R22, R29, 0x800000, R22 ;  /* 0x008000001d167824 */ /* 0x000fce00078e0216 */
.L_x_110:
[----:B------:R-:W-:Y:S05]  /*89b0*/  BSYNC.RECONVERGENT B2 ;  /* 0x0000000000027941 */ /* 0x000fea0003800200 */
.L_x_107:
[----:B------:R-:W-:Y:S05]  /*89c0*/  BRA `(.L_x_111) ;  /* 0x0000000000207947 */ /* 0x000fea0003800000 */
.L_x_106:
[----:B------:R-:W-:-:S04]  /*89d0*/  LOP3.LUT R22, R23, 0x80000000, R22, 0x48, !PT ;  /* 0x8000000017167812 */ /* 0x000fc800078e4816 */
[----:B------:R-:W-:Y:S01]  /*89e0*/  LOP3.LUT R22, R22, 0x7f800000, RZ, 0xfc, !PT ;  /* 0x7f80000016167812 */ /* 0x000fe200078efcff */
[----:B------:R-:W-:Y:S06]  /*89f0*/  BRA `(.L_x_111) ;  /* 0x0000000000147947 */ /* 0x000fec0003800000 */
.L_x_105:
[----:B------:R-:W-:Y:S01]  /*8a00*/  LOP3.LUT R22, R23, 0x80000000, R22, 0x48, !PT ;  /* 0x8000000017167812 */ /* 0x000fe200078e4816 */
[----:B------:R-:W-:Y:S06]  /*8a10*/  BRA `(.L_x_111) ;  /* 0x00000000000c7947 */ /* 0x000fec0003800000 */
.L_x_104:
[----:B------:R-:W0:Y:S01]  /*8a20*/  MUFU.RSQ R22, -QNAN ;  /* 0xffc0000000167908 */ /* 0x000e220000001400 */
[----:B------:R-:W-:Y:S05]  /*8a30*/  BRA `(.L_x_111) ;  /* 0x0000000000047947 */ /* 0x000fea0003800000 */
.L_x_103:
[----:B------:R-:W-:-:S07]  /*8a40*/  FADD.FTZ R22, R22, R23 ;  /* 0x0000001716167221 */ /* 0x000fce0000010000 */
.L_x_111:
[----:B------:R-:W-:Y:S05]  /*8a50*/  BSYNC.RECONVERGENT B1 ;  /* 0x0000000000017941 */ /* 0x000fea0003800200 */
.L_x_101:
[----:B0-----:R-:W-:Y:S02]  /*8a60*/  IMAD.MOV.U32 R38, RZ, RZ, R22 ;  /* 0x000000ffff267224 */ /* 0x001fe400078e0016 */
[----:B------:R-:W-:Y:S02]  /*8a70*/  IMAD.MOV.U32 R22, RZ, RZ, R24 ;  /* 0x000000ffff167224 */ /* 0x000fe400078e0018 */
[----:B------:R-:W-:-:S04]  /*8a80*/  IMAD.MOV.U32 R23, RZ, RZ, 0x0 ;  /* 0x00000000ff177424 */ /* 0x000fc800078e00ff */
[----:B------:R-:W-:Y:S05]  /*8a90*/  RET.REL.NODEC R22 `(_Z6almostPfS_S_S_S_f) ;  /* 0xffffff7416587950 */ /* 0x000fea0003c3ffff */
.L_x_112:
[----:B------:R-:W-:-:S00]  /*8aa0*/  BRA `(.L_x_112) ;  /* 0xfffffffc00fc7947 */ /* 0x000fc0000383ffff */
[----:B------:R-:W-:-:S00]  /*8ab0*/  NOP ;  /* 0x0000000000007918 */ /* 0x000fc00000000000 */
        /* <DEDUP_REMOVED lines=12> */
.L_x_211:


//--------------------- .text._Z9testGammafPf     --------------------------
	.section	.text._Z9testGammafPf,"ax",@progbits
	.align	128
        .global         _Z9testGammafPf
        .type           _Z9testGammafPf,@function
        .size           _Z9testGammafPf,(.L_x_213 - _Z9testGammafPf)
        .other          _Z9testGammafPf,@"STO_CUDA_ENTRY STV_DEFAULT"
_Z9testGammafPf:
.text._Z9testGammafPf:
[----:B------:R-:W0:Y:S01]  /*0000*/  LDC R1, c[0x0][0x37c] ;  /* 0x0000df00ff017b82 */ /* 0x000e220000000800 */
[----:B------:R-:W1:Y:S01]  /*0010*/  S2R R0, SR_CTAID.X ;  /* 0x0000000000007919 */ /* 0x000e620000002500 */
[----:B------:R-:W1:Y:S01]  /*0020*/  LDCU UR6, c[0x0][0x360] ;  /* 0x00006c00ff0677ac */ /* 0x000e620008000800 */
[----:B0-----:R-:W-:Y:S01]  /*0030*/  VIADD R1, R1, 0xffffffd0 ;  /* 0xffffffd001017836 */ /* 0x001fe20000000000 */
[----:B------:R-:W-:Y:S01]  /*0040*/  BSSY.RECONVERGENT B0, `(.L_x_113) ;  /* 0x000026d000007945 */ /* 0x000fe20003800200 */
[----:B------:R-:W1:Y:S01]  /*0050*/  S2R R3, SR_TID.X ;  /* 0x0000000000037919 */ /* 0x000e620000002100 */
[----:B------:R-:W-:Y:S01]  /*0060*/  IMAD.MOV.U32 R8, RZ, RZ, -0x2dfc5089 ;  /* 0xd203af77ff087424 */ /* 0x000fe200078e00ff */
[----:B------:R-:W0:Y:S01]  /*0070*/  LDCU UR4, c[0x0][0x370] ;  /* 0x00006e00ff0477ac */ /* 0x000e220008000800 */
[----:B------:R-:W-:Y:S01]  /*0080*/  IMAD.MOV.U32 R9, RZ, RZ, -0x975f8c ;  /* 0xff68a074ff097424 */ /* 0x000fe200078e00ff */
[----:B------:R-:W-:Y:S01]  /*0090*/  MOV R6, 0xff68a074 ;  /* 0xff68a07400067802 */ /* 0x000fe20000000f00 */
[----:B------:R-:W-:Y:S01]  /*00a0*/  IMAD.MOV.U32 R10, RZ, RZ, -0x12697946 ;  /* 0xed9686baff0a7424 */ /* 0x000fe200078e00ff */
[----:B------:R-:W2:Y:S01]  /*00b0*/  LDCU.64 UR8, c[0x0][0x358] ;  /* 0x00006b00ff0877ac */ /* 0x000ea20008000a00 */
[----:B------:R-:W-:Y:S01]  /*00c0*/  IMAD.MOV.U32 R11, RZ, RZ, -0x75bd8fc ;  /* 0xf8a42704ff0b7424 */ /* 0x000fe200078e00ff */
[----:B------:R3:W-:Y:S01]  /*00d0*/  STL.64 [R1], R8 ;  /* 0x0000000801007387 */ /* 0x0007e20000100a00 */
[----:B------:R-:W-:-:S02]  /*00e0*/  IMAD.MOV.U32 R12, RZ, RZ, -0x23270784 ;  /* 0xdcd8f87cff0c7424 */ /* 0x000fc400078e00ff */
[----:B------:R-:W-:Y:S01]  /*00f0*/  IMAD.MOV.U32 R13, RZ, RZ, -0x79aed88 ;  /* 0xf8651278ff0d7424 */ /* 0x000fe200078e00ff */
[----:B------:R3:W-:Y:S01]  /*0100*/  STL.64 [R1+0x8], R10 ;  /* 0x0000080a01007387 */ /* 0x0007e20000100a00 */
[----:B------:R-:W-:Y:S02]  /*0110*/  IMAD.MOV.U32 R2, RZ, RZ, -0x12697946 ;  /* 0xed9686baff027424 */ /* 0x000fe400078e00ff */
[----:B------:R-:W-:Y:S01]  /*0120*/  IMAD.MOV.U32 R5, RZ, RZ, -0x79aed88 ;  /* 0xf8651278ff057424 */ /* 0x000fe200078e00ff */
[----:B------:R3:W-:Y:S01]  /*0130*/  STL.64 [R1+0x10], R12 ;  /* 0x0000100c01007387 */ /* 0x0007e20000100a00 */
[----:B------:R-:W-:Y:S02]  /*0140*/  IMAD.MOV.U32 R4, RZ, RZ, -0x23270784 ;  /* 0xdcd8f87cff047424 */ /* 0x000fe400078e00ff */
[----:B-1----:R-:W-:Y:S01]  /*0150*/  IMAD R0, R0, UR6, R3 ;  /* 0x0000000600007c24 */ /* 0x002fe2000f8e0203 */
[----:B0-----:R-:W-:Y:S01]  /*0160*/  UIMAD UR6, UR6, UR4, URZ ;  /* 0x00000004060672a4 */ /* 0x001fe2000f8e02ff */
[----:B------:R-:W-:-:S03]  /*0170*/  IMAD.MOV.U32 R3, RZ, RZ, -0x75bd8fc ;  /* 0xf8a42704ff037424 */ /* 0x000fc600078e00ff */
[----:B------:R-:W-:-:S13]  /*0180*/  ISETP.NE.AND P0, PT, R0, RZ, PT ;  /* 0x000000ff0000720c */ /* 0x000fda0003f05270 */
[----:B--23--:R-:W-:Y:S05]  /*0190*/  @!P0 BRA `(.L_x_114) ;  /* 0x00000024005c8947 */ /* 0x00cfea0003800000 */
[----:B------:R-:W-:Y:S01]  /*01a0*/  HFMA2 R2, -RZ, RZ, -5720, -0.00010263919830322265625 ;  /* 0xed9686baff027431 */ /* 0x000fe200000001ff */
[--C-:B------:R-:W-:Y:S01]  /*01b0*/  SHF.R.S32.HI R14, RZ, 0x1f, R0.reuse ;  /* 0x0000001fff0e7819 */ /* 0x100fe20000011400 */
[----:B------:R-:W-:Y:S02]  /*01c0*/  IMAD.MOV.U32 R13, RZ, RZ, R0 ;  /* 0x000000ffff0d7224 */ /* 0x000fe400078e0000 */
[----:B------:R-:W-:Y:S02]  /*01d0*/  IMAD.MOV.U32 R12, RZ, RZ, RZ ;  /* 0x000000ffff0c7224 */ /* 0x000fe400078e00ff */
[----:B------:R-:W-:Y:S02]  /*01e0*/  IMAD.MOV.U32 R6, RZ, RZ, -0x975f8c ;  /* 0xff68a074ff067424 */ /* 0x000fe400078e00ff */
[----:B------:R-:W-:Y:S02]  /*01f0*/  IMAD.MOV.U32 R3, RZ, RZ, -0x75bd8fc ;  /* 0xf8a42704ff037424 */ /* 0x000fe400078e00ff */
[----:B------:R-:W-:-:S02]  /*0200*/  IMAD.MOV.U32 R4, RZ, RZ, -0x23270784 ;  /* 0xdcd8f87cff047424 */ /* 0x000fc400078e00ff */
[----:B------:R-:W-:-:S07]  /*0210*/  IMAD.MOV.U32 R5, RZ, RZ, -0x79aed88 ;  /* 0xf8651278ff057424 */ /* 0x000fce00078e00ff */
.L_x_123:
[----:B------:R-:W-:Y:S01]  /*0220*/  LOP3.LUT R7, R13, 0x3, RZ, 0xc0, !PT ;  /* 0x000000030d077812 */ /* 0x000fe200078ec0ff */
[----:B------:R-:W-:Y:S03]  /*0230*/  BSSY.RECONVERGENT B1, `(.L_x_115) ;  /* 0x0000247000017945 */ /* 0x000fe60003800200 */
[----:B------:R-:W-:-:S04]  /*0240*/  ISETP.NE.U32.AND P0, PT, R7, RZ, PT ;  /* 0x000000ff0700720c */ /* 0x000fc80003f05070 */
[----:B------:R-:W-:-:S13]  /*0250*/  ISETP.NE.AND.EX P0, PT, RZ, RZ, PT, P0 ;  /* 0x000000ffff00720c */ /* 0x000fda0003f05300 */
[----:B0-----:R-:W-:Y:S05]  /*0260*/  @!P0 BRA `(.L_x_116) ;  /* 0x00000024000c8947 */ /* 0x001fea0003800000 */
[----:B------:R-:W0:Y:S01]  /*0270*/  LDC.64 R8, c[0x4][RZ] ;  /* 0x01000000ff087b82 */ /* 0x000e220000000a00 */
[----:B------:R-:W-:Y:S01]  /*0280*/  IMAD.MOV.U32 R6, RZ, RZ, RZ ;  /* 0x000000ffff067224 */ /* 0x000fe200078e00ff */
[----:B------:R-:W-:Y:S01]  /*0290*/  CS2R R4, SRZ ;  /* 0x0000000000047805 */ /* 0x000fe2000001ff00 */
[----:B------:R-:W-:Y:S01]  /*02a0*/  IMAD.MOV.U32 R16, RZ, RZ, RZ ;  /* 0x000000ffff107224 */ /* 0x000fe200078e00ff */
[----:B------:R-:W-:Y:S01]  /*02b0*/  CS2R R2, SRZ ;  /* 0x0000000000027805 */ /* 0x000fe2000001ff00 */
[----:B0-----:R-:W-:-:S07]  /*02c0*/  IMAD.WIDE.U32 R8, R12, 0xc80, R8 ;  /* 0x00000c800c087825 */ /* 0x001fce00078e0008 */
.L_x_118:
[----:B------:R-:W-:-:S06]  /*02d0*/  IMAD R7, R16, 0x4, R1 ;  /* 0x0000000410077824 */ /* 0x000fcc00078e0201 */
[----:B------:R-:W5:Y:S01]  /*02e0*/  LDL R7, [R7+0x4] ;  /* 0x0000040007077983 */ /* 0x000f620000100800 */
[----:B------:R-:W-:-:S05]  /*02f0*/  UMOV UR4, URZ ;  /* 0x000000ff00047c82 */ /* 0x000fca0008000000 */
.L_x_117:
[----:B-----5:R-:W-:Y:S01]  /*0300*/  SHF.R.U32.HI R21, RZ, UR4, R7 ;  /* 0x00000004ff157c19 */ /* 0x020fe20008011607 */
[----:B------:R-:W-:-:S03]  /*0310*/  IMAD.SHL.U32 R10, R16, 0x20, RZ ;  /* 0x00000020100a7824 */ /* 0x000fc600078e00ff */
[----:B------:R-:W-:Y:S02]  /*0320*/  LOP3.LUT R11, R21, 0x1, RZ, 0xc0, !PT ;  /* 0x00000001150b7812 */ /* 0x000fe400078ec0ff */
[----:B------:R-:W-:Y:S02]  /*0330*/  IADD3 R10, PT, PT, R10, UR4, RZ ;  /* 0x000000040a0a7c10 */ /* 0x000fe4000fffe0ff */
[----:B------:R-:W-:-:S03]  /*0340*/  ISETP.NE.U32.AND P0, PT, R11, 0x1, PT ;  /* 0x000000010b00780c */ /* 0x000fc60003f05070 */
[----:B------:R-:W-:Y:S01]  /*0350*/  IMAD R11, R10, 0x5, RZ ;  /* 0x000000050a0b7824 */ /* 0x000fe200078e02ff */
[----:B------:R-:W-:-:S03]  /*0360*/  R2P PR, R21, 0x7e ;  /* 0x0000007e15007804 */ /* 0x000fc60000000000 */
[----:B------:R-:W-:-:S06]  /*0370*/  IMAD.WIDE.U32 R10, R11, 0x4, R8 ;  /* 0x000000040b0a7825 */ /* 0x000fcc00078e0008 */
[----:B------:R-:W2:Y:S04]  /*0380*/  @!P0 LDG.E R15, desc[UR8][R10.64] ;  /* 0x000000080a0f8981 */ /* 0x000ea8000c1e1900 */
[----:B------:R-:W3:Y:S04]  /*0390*/  @P1 LDG.E R17, desc[UR8][R10.64+0x14] ;  /* 0x000014080a111981 */ /* 0x000ee8000c1e1900 */
[----:B------:R-:W4:Y:S04]  /*03a0*/  @P2 LDG.E R19, desc[UR8][R10.64+0x28] ;  /* 0x000028080a132981 */ /* 0x000f28000c1e1900 */
[----:B------:R-:W4:Y:S04]  /*03b0*/  @P3 LDG.E R23, desc[UR8][R10.64+0x3c] ;  /* 0x00003c080a173981 */ /* 0x000f28000c1e1900 */
[----:B------:R-:W4:Y:S04]  /*03c0*/  @!P0 LDG.E R18, desc[UR8][R10.64+0x8] ;  /* 0x000008080a128981 */ /* 0x000f28000c1e1900 */
[----:B------:R-:W4:Y:S04]  /*03d0*/  @P4 LDG.E R25, desc[UR8][R10.64+0x50] ;  /* 0x000050080a194981 */ /* 0x000f28000c1e1900 */
[----:B------:R-:W4:Y:S04]  /*03e0*/  @!P0 LDG.E R20, desc[UR8][R10.64+0x10] ;  /* 0x000010080a148981 */ /* 0x000f28000c1e1900 */
[----:B------:R-:W4:Y:S04]  /*03f0*/  @P1 LDG.E R22, desc[UR8][R10.64+0x1c] ;  /* 0x00001c080a161981 */ /* 0x000f28000c1e1900 */
[----:B------:R-:W4:Y:S04]  /*0400*/  @P1 LDG.E R24, desc[UR8][R10.64+0x24] ;  /* 0x000024080a181981 */ /* 0x000f28000c1e1900 */
[----:B------:R-:W4:Y:S01]  /*0410*/  @P6 LDG.E R27, desc[UR8][R10.64+0x78] ;  /* 0x000078080a1b6981 */ /* 0x000f22000c1e1900 */
[----:B--2---:R-:W-:-:S03]  /*0420*/  @!P0 LOP3.LUT R6, R6, R15, RZ, 0x3c, !PT ;  /* 0x0000000f06068212 */ /* 0x004fc600078e3cff */
[----:B------:R-:W2:Y:S01]  /*0430*/  @!P0 LDG.E R15, desc[UR8][R10.64+0x4] ;  /* 0x000004080a0f8981 */ /* 0x000ea2000c1e1900 */
[----:B---3--:R-:W-:-:S03]  /*0440*/  @P1 LOP3.LUT R6, R6, R17, RZ, 0x3c, !PT ;  /* 0x0000001106061212 */ /* 0x008fc600078e3cff */
[----:B------:R-:W3:Y:S01]  /*0450*/  @!P0 LDG.E R17, desc[UR8][R10.64+0xc] ;  /* 0x00000c080a118981 */ /* 0x000ee2000c1e1900 */
[----:B----4-:R-:W-:-:S03]  /*0460*/  @P2 LOP3.LUT R6, R6, R19, RZ, 0x3c, !PT ;  /* 0x0000001306062212 */ /* 0x010fc600078e3cff */
[----:B------:R-:W4:Y:S01]  /*0470*/  @P1 LDG.E R19, desc[UR8][R10.64+0x18] ;  /* 0x000018080a131981 */ /* 0x000f22000c1e1900 */
[----:B------:R-:W-:-:S03]  /*0480*/  @P3 LOP3.LUT R6, R6, R23, RZ, 0x3c, !PT ;  /* 0x0000001706063212 */ /* 0x000fc600078e3cff */
[----:B------:R-:W4:Y:S01]  /*0490*/  @P5 LDG.E R23, desc[UR8][R10.64+0x64] ;  /* 0x000064080a175981 */ /* 0x000f22000c1e1900 */
[----:B------:R-:W-:-:S03]  /*04a0*/  @!P0 LOP3.LUT R3, R3, R18, RZ, 0x3c, !PT ;  /* 0x0000001203038212 */ /* 0x000fc600078e3cff */
[----:B------:R-:W4:Y:S01]  /*04b0*/  @P2 LDG.E R18, desc[UR8][R10.64+0x30] ;  /* 0x000030080a122981 */ /* 0x000f22000c1e1900 */
[----:B------:R-:W-:-:S03]  /*04c0*/  @P4 LOP3.LUT R6, R6, R25, RZ, 0x3c, !PT ;  /* 0x0000001906064212 */ /* 0x000fc600078e3cff */
[----:B------:R-:W4:Y:S01]  /*04d0*/  @P3 LDG.E R25, desc[UR8][R10.64+0x48] ;  /* 0x000048080a193981 */ /* 0x000f22000c1e1900 */
[----:B------:R-:W-:-:S03]  /*04e0*/  @!P0 LOP3.LUT R5, R5, R20, RZ, 0x3c, !PT ;  /* 0x0000001405058212 */ /* 0x000fc600078e3cff */
[----:B------:R-:W4:Y:S01]  /*04f0*/  @P2 LDG.E R20, desc[UR8][R10.64+0x38] ;  /* 0x000038080a142981 */ /* 0x000f22000c1e1900 */
[----:B------:R-:W-:-:S03]  /*0500*/  @P1 LOP3.LUT R3, R3, R22, RZ, 0x3c, !PT ;  /* 0x0000001603031212 */ /* 0x000fc600078e3cff */
[----:B------:R-:W4:Y:S01]  /*0510*/  @P3 LDG.E R22, desc[UR8][R10.64+0x44] ;  /* 0x000044080a163981 */ /* 0x000f22000c1e1900 */
[----:B--2---:R-:W-:-:S03]  /*0520*/  @!P0 LOP3.LUT R2, R2, R15, RZ, 0x3c, !PT ;  /* 0x0000000f02028212 */ /* 0x004fc600078e3cff */
[----:B------:R-:W2:Y:S01]  /*0530*/  @P1 LDG.E R15, desc[UR8][R10.64+0x20] ;  /* 0x000020080a0f1981 */ /* 0x000ea2000c1e1900 */
[----:B---3--:R-:W-:-:S03]  /*0540*/  @!P0 LOP3.LUT R4, R4, R17, RZ, 0x3c, !PT ;  /* 0x0000001104048212 */ /* 0x008fc600078e3cff */
[----:B------:R-:W3:Y:S01]  /*0550*/  @P2 LDG.E R17, desc[UR8][R10.64+0x2c] ;  /* 0x00002c080a112981 */ /* 0x000ee2000c1e1900 */
[----:B----4-:R-:W-:-:S03]  /*0560*/  @P1 LOP3.LUT R2, R2, R19, RZ, 0x3c, !PT ;  /* 0x0000001302021212 */ /* 0x010fc600078e3cff */
[----:B------:R-:W4:Y:S01]  /*0570*/  @P2 LDG.E R19, desc[UR8][R10.64+0x34] ;  /* 0x000034080a132981 */ /* 0x000f22000c1e1900 */
[----:B------:R-:W-:-:S03]  /*0580*/  @P5 LOP3.LUT R6, R6, R23, RZ, 0x3c, !PT ;  /* 0x0000001706065212 */ /* 0x000fc600078e3cff */
[----:B------:R-:W4:Y:S01]  /*0590*/  @P3 LDG.E R23, desc[UR8][R10.64+0x40] ;  /* 0x000040080a173981 */ /* 0x000f22000c1e1900 */
[----:B------:R-:W-:Y:S02]  /*05a0*/  @P1 LOP3.LUT R5, R5, R24, RZ, 0x3c, !PT ;  /* 0x0000001805051212 */ /* 0x000fe400078e3cff */
[----:B------:R-:W-:Y:S01]  /*05b0*/  @P2 LOP3.LUT R3, R3, R18, RZ, 0x3c, !PT ;  /* 0x0000001203032212 */ /* 0x000fe200078e3cff */
[----:B------:R-:W4:Y:S04]  /*05c0*/  @P5 LDG.E R24, desc[UR8][R10.64+0x6c] ;  /* 0x00006c080a185981 */ /* 0x000f28000c1e1900 */
[----:B------:R-:W4:Y:S01]  /*05d0*/  @P3 LDG.E R18, desc[UR8][R10.64+0x4c] ;  /* 0x00004c080a123981 */ /* 0x000f22000c1e1900 */
[----:B------:R-:W-:-:S03]  /*05e0*/  @P2 LOP3.LUT R5, R5, R20, RZ, 0x3c, !PT ;  /* 0x0000001405052212 */ /* 0x000fc600078e3cff */
[----:B------:R-:W4:Y:S01]  /*05f0*/  @P4 LDG.E R20, desc[UR8][R10.64+0x58] ;  /* 0x000058080a144981 */ /* 0x000f22000c1e1900 */
[----:B------:R-:W-:-:S03]  /*0600*/  @P3 LOP3.LUT R3, R3, R22, RZ, 0x3c, !PT ;  /* 0x0000001603033212 */ /* 0x000fc600078e3cff */
        /* <DEDUP_REMOVED lines=9> */
[----:B------:R-:W-:Y:S02]  /*06a0*/  LOP3.LUT P0, RZ, R21, 0x80, RZ, 0xc0, !PT ;  /* 0x0000008015ff7812 */ /* 0x000fe4000780c0ff */
[----:B------:R-:W-:Y:S02]  /*06b0*/  @P3 LOP3.LUT R4, R4, R25, RZ, 0x3c, !PT ;  /* 0x0000001904043212 */ /* 0x000fe400078e3cff */
[----:B------:R-:W-:Y:S02]  /*06c0*/  @P3 LOP3.LUT R5, R5, R18, RZ, 0x3c, !PT ;  /* 0x0000001205053212 */ /* 0x000fe400078e3cff */
        /* <DEDUP_REMOVED lines=18> */
[----:B------:R-:W-:Y:S02]  /*07f0*/  @P5 LOP3.LUT R5, R5, R18, RZ, 0x3c, !PT ;  /* 0x0000001205055212 */ /* 0x000fe400078e3cff */
[----:B------:R-:W-:Y:S02]  /*0800*/  @P6 LOP3.LUT R3, R3, R20, RZ, 0x3c, !PT ;  /* 0x0000001403036212 */ /* 0x000fe400078e3cff */
[----:B------:R-:W-:Y:S02]  /*0810*/  @P6 LOP3.LUT R5, R5, R22, RZ, 0x3c, !PT ;  /* 0x0000001605056212 */ /* 0x000fe400078e3cff */
[----:B------:R-:W-:Y:S02]  /*0820*/  @P0 LOP3.LUT R6, R6, R25, RZ, 0x3c, !PT ;  /* 0x0000001906060212 */ /* 0x000fe400078e3cff */
[----:B------:R-:W-:-:S02]  /*0830*/  @P0 LOP3.LUT R3, R3, R24, RZ, 0x3c, !PT ;  /* 0x0000001803030212 */ /* 0x000fc400078e3cff */
[----:B------:R-:W-:Y:S02]  /*0840*/  @P0 LOP3.LUT R5, R5, R26, RZ, 0x3c, !PT ;  /* 0x0000001a05050212 */ /* 0x000fe400078e3cff */
[----:B--2---:R-:W-:Y:S02]  /*0850*/  @P6 LOP3.LUT R2, R2, R15, RZ, 0x3c, !PT ;  /* 0x0000000f02026212 */ /* 0x004fe400078e3cff */
[----:B---3--:R-:W-:Y:S02]  /*0860*/  @P6 LOP3.LUT R4, R4, R17, RZ, 0x3c, !PT ;  /* 0x0000001104046212 */ /* 0x008fe400078e3cff */
[----:B----4-:R-:W-:Y:S02]  /*0870*/  @P0 LOP3.LUT R2, R2, R19, RZ, 0x3c, !PT ;  /* 0x0000001302020212 */ /* 0x010fe400078e3cff */
        /* <DEDUP_REMOVED lines=24> */
[----:B------:R-:W4:Y:S04]  /*0a00*/  @P2 LDG.E R25, desc[UR8][R10.64+0xcc] ;  /* 0x0000cc080a192981 */ /* 0x000f28000c1e1900 */
[----:B------:R-:W4:Y:S01]  /*0a10*/  @P1 LDG.E R21, desc[UR8][R10.64+0xb8] ;  /* 0x0000b8080a151981 */ /* 0x000f22000c1e1900 */
[----:B------:R-:W-:-:S03]  /*0a20*/  @P1 LOP3.LUT R6, R6, R27, RZ, 0x3c, !PT ;  /* 0x0000001b06061212 */ /* 0x000fc600078e3cff */
[----:B------:R-:W4:Y:S01]  /*0a30*/  @P6 LDG.E R27, desc[UR8][R10.64+0x118] ;  /* 0x000118080a1b6981 */ /* 0x000f22000c1e1900 */
[----:B------:R-:W-:-:S03]  /*0a40*/  @P2 LOP3.LUT R6, R6, R29, RZ, 0x3c, !PT ;  /* 0x0000001d06062212 */ /* 0x000fc600078e3cff */
[----:B------:R-:W4:Y:S01]  /*0a50*/  @P0 LDG.E R28, desc[UR8][R10.64+0x13c] ;  /* 0x00013c080a1c0981 */ /* 0x000f22000c1e1900 */
[----:B------:R-:W-:-:S03]  /*0a60*/  @P3 LOP3.LUT R6, R6, R17, RZ, 0x3c, !PT ;  /* 0x0000001106063212 */ /* 0x000fc600078e3cff */
[----:B------:R-:W4:Y:S01]  /*0a70*/  @P2 LDG.E R17, desc[UR8][R10.64+0xd4] ;  /* 0x0000d4080a112981 */ /* 0x000f22000c1e1900 */
[----:B------:R-:W-:Y:S02]  /*0a80*/  @P4 LOP3.LUT R6, R6, R15, RZ, 0x3c, !PT ;  /* 0x0000000f06064212 */ /* 0x000fe400078e3cff */
[----:B------:R-:W-:Y:S01]  /*0a90*/  @P1 LOP3.LUT R5, R5, R22, RZ, 0x3c, !PT ;  /* 0x0000001605051212 */ /* 0x000fe200078e3cff */
[----:B------:R-:W4:Y:S04]  /*0aa0*/  @P5 LDG.E R15, desc[UR8][R10.64+0x108] ;  /* 0x000108080a0f5981 */ /* 0x000f28000c1e1900 */
[----:B------:R-:W4:Y:S01]  /*0ab0*/  @P3 LDG.E R22, desc[UR8][R10.64+0xe4] ;  /* 0x0000e4080a163981 */ /* 0x000f22000c1e1900 */
[----:B--2---:R-:W-:-:S03]  /*0ac0*/  @P1 LOP3.LUT R3, R3, R20, RZ, 0x3c, !PT ;  /* 0x0000001403031212 */ /* 0x004fc600078e3cff */
[----:B------:R-:W2:Y:S01]  /*0ad0*/  @P4 LDG.E R20, desc[UR8][R10.64+0x100] ;  /* 0x000100080a144981 */ /* 0x000ea2000c1e1900 */
[----:B---3--:R-:W-:Y:S02]  /*0ae0*/  @P5 LOP3.LUT R6, R6, R19, RZ, 0x3c, !PT ;  /* 0x0000001306065212 */ /* 0x008fe400078e3cff */
[----:B------:R-:W-:Y:S01]  /*0af0*/  @P2 LOP3.LUT R3, R3, R24, RZ, 0x3c, !PT ;  /* 0x0000001803032212 */ /* 0x000fe200078e3cff */
[----:B------:R-:W3:Y:S01]  /*0b00*/  @P3 LDG.E R19, desc[UR8][R10.64+0xe0] ;  /* 0x0000e0080a133981 */ /* 0x000ee2000c1e1900 */
[----:B----4-:R-:W-:-:S03]  /*0b10*/  @P1 LOP3.LUT R4, R4, R23, RZ, 0x3c, !PT ;  /* 0x0000001704041212 */ /* 0x010fc600078e3cff */
[----:B------:R-:W4:Y:S04]  /*0b20*/  @P3 LDG.E R24, desc[UR8][R10.64+0xec] ;  /* 0x0000ec080a183981 */ /* 0x000f28000c1e1900 */
[----:B------:R-:W2:Y:S01]  /*0b30*/  @P4 LDG.E R23, desc[UR8][R10.64+0xf4] ;  /* 0x0000f4080a174981 */ /* 0x000ea2000c1e1900 */
[----:B------:R-:W-:-:S03]  /*0b40*/  @P1 LOP3.LUT R2, R2, R21, RZ, 0x3c, !PT ;  /* 0x0000001502021212 */ /* 0x000fc600078e3cff */
[----:B------:R-:W2:Y:S01]  /*0b50*/  @P3 LDG.E R21, desc[UR8][R10.64+0xe8] ;  /* 0x0000e8080a153981 */ /* 0x000ea2000c1e1900 */
[----:B------:R-:W-:Y:S02]  /*0b60*/  @P2 LOP3.LUT R5, R5, R18, RZ, 0x3c, !PT ;  /* 0x0000001205052212 */ /* 0x000fe400078e3cff */
[----:B------:R-:W-:Y:S01]  /*0b70*/  @P2 LOP3.LUT R2, R2, R25, RZ, 0x3c, !PT ;  /* 0x0000001902022212 */ /* 0x000fe200078e3cff */
[----:B------:R-:W2:Y:S04]  /*0b80*/  @P5 LDG.E R18, desc[UR8][R10.64+0x10c] ;  /* 0x00010c080a125981 */ /* 0x000ea8000c1e1900 */
[----:B------:R-:W2:Y:S01]  /*0b90*/  @P4 LDG.E R25, desc[UR8][R10.64+0xfc] ;  /* 0x0000fc080a194981 */ /* 0x000ea2000c1e1900 */
[----:B------:R-:W-:-:S03]  /*0ba0*/  @P2 LOP3.LUT R4, R4, R17, RZ, 0x3c, !PT ;  /* 0x0000001104042212 */ /* 0x000fc600078e3cff */
[----:B------:R-:W2:Y:S01]  /*0bb0*/  @P5 LDG.E R17, desc[UR8][R10.64+0x110] ;  /* 0x000110080a115981 */ /* 0x000ea2000c1e1900 */
[----:B------:R-:W-:-:S03]  /*0bc0*/  @P3 LOP3.LUT R3, R3, R22, RZ, 0x3c, !PT ;  /* 0x0000001603033212 */ /* 0x000fc600078e3cff */
[----:B------:R-:W2:Y:S01]  /*0bd0*/  @P5 LDG.E R22, desc[UR8][R10.64+0x114] ;  /* 0x000114080a165981 */ /* 0x000ea2000c1e1900 */
[----:B------:R-:W-:Y:S02]  /*0be0*/  @P6 LOP3.LUT R6, R6, R27, RZ, 0x3c, !PT ;  /* 0x0000001b06066212 */ /* 0x000fe400078e3cff */
[----:B------:R-:W-:Y:S01]  /*0bf0*/  @P4 LOP3.LUT R3, R3, R26, RZ, 0x3c, !PT ;  /* 0x0000001a03034212 */ /* 0x000fe200078e3cff */
[----:B------:R-:W2:Y:S04]  /*0c00*/  @P0 LDG.E R27, desc[UR8][R10.64+0x12c] ;  /* 0x00012c080a1b0981 */ /* 0x000ea8000c1e1900 */
[----:B------:R-:W2:Y:S01]  /*0c10*/  @P0 LDG.E R26, desc[UR8][R10.64+0x134] ;  /* 0x000134080a1a0981 */ /* 0x000ea2000c1e1900 */
[----:B---3--:R-:W-:-:S03]  /*0c20*/  @P3 LOP3.LUT R2, R2, R19, RZ, 0x3c, !PT ;  /* 0x0000001302023212 */ /* 0x008fc600078e3cff */
[----:B------:R-:W3:Y:S01]  /*0c30*/  @P6 LDG.E R19, desc[UR8][R10.64+0x11c] ;  /* 0x00011c080a136981 */ /* 0x000ee2000c1e1900 */
[----:B----4-:R-:W-:-:S03]  /*0c40*/  @P3 LOP3.LUT R5, R5, R24, RZ, 0x3c, !PT ;  /* 0x0000001805053212 */ /* 0x010fc600078e3cff */
[----:B------:R-:W4:Y:S01]  /*0c50*/  @P6 LDG.E R24, desc[UR8][R10.64+0x128] ;  /* 0x000128080a186981 */ /* 0x000f22000c1e1900 */
[----:B--2---:R-:W-:Y:S02]  /*0c60*/  @P4 LOP3.LUT R2, R2, R23, RZ, 0x3c, !PT ;  /* 0x0000001702024212 */ /* 0x004fe400078e3cff */
[----:B------:R-:W-:Y:S01]  /*0c70*/  @P4 LOP3.LUT R5, R5, R20, RZ, 0x3c, !PT ;  /* 0x0000001405054212 */ /* 0x000fe200078e3cff */
[----:B------:R-:W2:Y:S01]  /*0c80*/  @P0 LDG.E R23, desc[UR8][R10.64+0x138] ;  /* 0x000138080a170981 */ /* 0x000ea2000c1e1900 */
[----:B------:R-:W-:-:S03]  /*0c90*/  @P5 LOP3.LUT R2, R2, R15, RZ, 0x3c, !PT ;  /* 0x0000000f02025212 */ /* 0x000fc600078e3cff */
[----:B------:R-:W2:Y:S01]  /*0ca0*/  @P6 LDG.E R20, desc[UR8][R10.64+0x120] ;  /* 0x000120080a146981 */ /* 0x000ea2000c1e1900 */
[----:B------:R-:W-:-:S03]  /*0cb0*/  @P3 LOP3.LUT R4, R4, R21, RZ, 0x3c, !PT ;  /* 0x0000001504043212 */ /* 0x000fc600078e3cff */
[----:B------:R-:W2:Y:S04]  /*0cc0*/  @P6 LDG.E R21, desc[UR8][R10.64+0x124] ;  /* 0x000124080a156981 */ /* 0x000ea8000c1e1900 */
[----:B------:R-:W2:Y:S01]  /*0cd0*/  @P0 LDG.E R15, desc[UR8][R10.64+0x130] ;  /* 0x000130080a0f0981 */ /* 0x000ea2000c1e1900 */
[----:B------:R-:W-:Y:S01]  /*0ce0*/  UIADD3 UR4, UPT, UPT, UR4, 0x10, URZ ;  /* 0x0000001004047890 */ /* 0x000fe2000fffe0ff */
[----:B------:R-:W-:-:S03]  /*0cf0*/  @P4 LOP3.LUT R4, R4, R25, RZ, 0x3c, !PT ;  /* 0x0000001904044212 */ /* 0x000fc600078e3cff */
[----:B------:R-:W-:Y:S01]  /*0d00*/  UISETP.NE.AND UP0, UPT, UR4, 0x20, UPT ;  /* 0x000000200400788c */ /* 0x000fe2000bf05270 */
[----:B------:R-:W-:Y:S02]  /*0d10*/  @P5 LOP3.LUT R3, R3, R18, RZ, 0x3c, !PT ;  /* 0x0000001203035212 */ /* 0x000fe400078e3cff */
[----:B------:R-:W-:Y:S02]  /*0d20*/  @P5 LOP3.LUT R4, R4, R17, RZ, 0x3c, !PT ;  /* 0x0000001104045212 */ /* 0x000fe400078e3cff */
[----:B------:R-:W-:Y:S02]  /*0d30*/  @P5 LOP3.LUT R5, R5, R22, RZ, 0x3c, !PT ;  /* 0x0000001605055212 */ /* 0x000fe400078e3cff */
[----:B------:R-:W-:Y:S02]  /*0d40*/  @P0 LOP3.LUT R6, R6, R27, RZ, 0x3c, !PT ;  /* 0x0000001b06060212 */ /* 0x000fe400078e3cff */
[----:B---3--:R-:W-:Y:S02]  /*0d50*/  @P6 LOP3.LUT R2, R2, R19, RZ, 0x3c, !PT ;  /* 0x0000001302026212 */ /* 0x008fe400078e3cff */
[----:B----4-:R-:W-:-:S04]  /*0d60*/  @P6 LOP3.LUT R5, R5, R24, RZ, 0x3c, !PT ;  /* 0x0000001805056212 */ /* 0x010fc800078e3cff */
[----:B------:R-:W-:Y:S02]  /*0d70*/  @P0 LOP3.LUT R5, R5, R28, RZ, 0x3c, !PT ;  /* 0x0000001c05050212 */ /* 0x000fe400078e3cff */
[----:B--2---:R-:W-:Y:S02]  /*0d80*/  @P6 LOP3.LUT R3, R3, R20, RZ, 0x3c, !PT ;  /* 0x0000001403036212 */ /* 0x004fe400078e3cff */
        /* <DEDUP_REMOVED lines=8> */
[----:B------:R-:W-:Y:S01]  /*0e10*/  LOP3.LUT R7, R13, 0x3, RZ, 0xc0, !PT ;  /* 0x000000030d077812 */ /* 0x000fe200078ec0ff */
[----:B------:R0:W-:Y:S03]  /*0e20*/  STL [R1+0x4], R6 ;  /* 0x0000040601007387 */ /* 0x0001e60000100800 */
[----:B------:R-:W-:Y:S01]  /*0e30*/  ISETP.NE.U32.AND P0, PT, R7, 0x1, PT ;  /* 0x000000010700780c */ /* 0x000fe20003f05070 */
[----:B------:R0:W-:Y:S03]  /*0e40*/  STL.64 [R1+0x8], R2 ;  /* 0x0000080201007387 */ /* 0x0001e60000100a00 */
[----:B------:R-:W-:Y:S01]  /*0e50*/  ISETP.NE.AND.EX P0, PT, RZ, RZ, PT, P0 ;  /* 0x000000ffff00720c */ /* 0x000fe20003f05300 */
[----:B------:R0:W-:-:S12]  /*0e60*/  STL.64 [R1+0x10], R4 ;  /* 0x0000100401007387 */ /* 0x0001d80000100a00 */
[----:B0-----:R-:W-:Y:S05]  /*0e70*/  @!P0 BRA `(.L_x_116) ;  /* 0x0000001800088947 */ /* 0x001fea0003800000 */
[----:B------:R-:W-:Y:S01]  /*0e80*/  UMOV UR4, URZ ;  /* 0x000000ff00047c82 */ /* 0x000fe20008000000 */
[----:B------:R-:W-:Y:S01]  /*0e90*/  UMOV UR5, URZ ;  /* 0x000000ff00057c82 */ /* 0x000fe20008000000 */
[----:B------:R-:W-:Y:S02]  /*0ea0*/  IMAD.MOV.U32 R6, RZ, RZ, RZ ;  /* 0x000000ffff067224 */ /* 0x000fe400078e00ff */
[----:B------:R-:W-:Y:S02]  /*0eb0*/  IMAD.MOV.U32 R16, RZ, RZ, RZ ;  /* 0x000000ffff107224 */ /* 0x000fe400078e00ff */
[----:B------:R-:W-:Y:S02]  /*0ec0*/  IMAD.U32 R5, RZ, RZ, UR4 ;  /* 0x00000004ff057e24 */ /* 0x000fe4000f8e00ff */
[----:B------:R-:W-:Y:S02]  /*0ed0*/  IMAD.U32 R4, RZ, RZ, UR5 ;  /* 0x00000005ff047e24 */ /* 0x000fe4000f8e00ff */
[----:B------:R-:W-:-:S02]  /*0ee0*/  IMAD.U32 R3, RZ, RZ, UR4 ;  /* 0x00000004ff037e24 */ /* 0x000fc4000f8e00ff */
[----:B------:R-:W-:-:S07]  /*0ef0*/  IMAD.U32 R2, RZ, RZ, UR5 ;  /* 0x00000005ff027e24 */ /* 0x000fce000f8e00ff */
.L_x_120:
[----:B------:R-:W-:-:S06]  /*0f00*/  LEA R7, R16, R1, 0x2 ;  /* 0x0000000110077211 */ /* 0x000fcc00078e10ff */
[----:B------:R-:W5:Y:S01]  /*0f10*/  LDL R7, [R7+0x4] ;  /* 0x0000040007077983 */ /* 0x000f620000100800 */
[----:B------:R-:W-:-:S05]  /*0f20*/  UMOV UR4, URZ ;  /* 0x000000ff00047c82 */ /* 0x000fca0008000000 */
.L_x_119:
[----:B-----5:R-:W-:Y:S01]  /*0f30*/  SHF.R.U32.HI R21, RZ, UR4, R7 ;  /* 0x00000004ff157c19 */ /* 0x020fe20008011607 */
[----:B------:R-:W-:-:S03]  /*0f40*/  IMAD.SHL.U32 R10, R16, 0x20, RZ ;  /* 0x00000020100a7824 */ /* 0x000fc600078e00ff */
[----:B------:R-:W-:Y:S01]  /*0f50*/  LOP3.LUT R11, R21, 0x1, RZ, 0xc0, !PT ;  /* 0x00000001150b7812 */ /* 0x000fe200078ec0ff */
[----:B------:R-:W-:-:S03]  /*0f60*/  VIADD R10, R10, UR4 ;  /* 0x000000040a0a7c36 */ /* 0x000fc60008000000 */
[----:B------:R-:W-:Y:S01]  /*0f70*/  ISETP.NE.U32.AND P0, PT, R11, 0x1, PT ;  /* 0x000000010b00780c */ /* 0x000fe20003f05070 */
[----:B------:R-:W-:-:S03]  /*0f80*/  IMAD R11, R10, 0x5, RZ ;  /* 0x000000050a0b7824 */ /* 0x000fc600078e02ff */
[----:B------:R-:W-:Y:S01]  /*0f90*/  R2P PR, R21, 0x7e ;  /* 0x0000007e15007804 */ /* 0x000fe20000000000 */
[----:B------:R-:W-:-:S08]  /*0fa0*/  IMAD.WIDE.U32 R10, R11, 0x4, R8 ;  /* 0x000000040b0a7825 */ /* 0x000fd000078e0008 */
        /* <DEDUP_REMOVED lines=175> */
[----:B0-----:R-:W-:Y:S05]  /*1aa0*/  @P0 BRA `(.L_x_116) ;  /* 0x0000000800fc0947 */ /* 0x001fea0003800000 */
[----:B------:R-:W-:Y:S01]  /*1ab0*/  UMOV UR4, URZ ;  /* 0x000000ff00047c82 */ /* 0x000fe20008000000 */
[----:B------:R-:W-:Y:S01]  /*1ac0*/  UMOV UR5, URZ ;  /* 0x000000ff00057c82 */ /* 0x000fe20008000000 */
[----:B------:R-:W-:Y:S01]  /*1ad0*/  IMAD.MOV.U32 R6, RZ, RZ, RZ ;  /* 0x000000ffff067224 */ /* 0x000fe200078e00ff */
[----:B------:R-:W-:Y:S01]  /*1ae0*/  MOV R3, UR4 ;  /* 0x0000000400037c02 */ /* 0x000fe20008000f00 */
[----:B------:R-:W-:Y:S02]  /*1af0*/  IMAD.MOV.U32 R16, RZ, RZ, RZ ;  /* 0x000000ffff107224 */ /* 0x000fe400078e00ff */
[----:B------:R-:W-:Y:S02]  /*1b00*/  IMAD.U32 R5, RZ, RZ, UR4 ;  /* 0x00000004ff057e24 */ /* 0x000fe4000f8e00ff */
[----:B------:R-:W-:Y:S02]  /*1b10*/  IMAD.U32 R4, RZ, RZ, UR5 ;  /* 0x00000005ff047e24 */ /* 0x000fe4000f8e00ff */
[----:B------:R-:W-:-:S07]  /*1b20*/  IMAD.U32 R2, RZ, RZ, UR5 ;  /* 0x00000005ff027e24 */ /* 0x000fce000f8e00ff */
.L_x_122:
[----:B------:R-:W-:-:S06]  /*1b30*/  IMAD R7, R16, 0x4, R1 ;  /* 0x0000000410077824 */ /* 0x000fcc00078e0201 */
[----:B------:R-:W5:Y:S01]  /*1b40*/  LDL R7, [R7+0x4] ;  /* 0x0000040007077983 */ /* 0x000f620000100800 */
[----:B------:R-:W-:-:S05]  /*1b50*/  UMOV UR4, URZ ;  /* 0x000000ff00047c82 */ /* 0x000fca0008000000 */
.L_x_121:
        /* <DEDUP_REMOVED lines=177> */
[----:B------:R0:W-:Y:S04]  /*2670*/  STL [R1+0x4], R6 ;  /* 0x0000040601007387 */ /* 0x0001e80000100800 */
[----:B------:R0:W-:Y:S04]  /*2680*/  STL.64 [R1+0x8], R2 ;  /* 0x0000080201007387 */ /* 0x0001e80000100a00 */
[----:B------:R0:W-:Y:S02]  /*2690*/  STL.64 [R1+0x10], R4 ;  /* 0x0000100401007387 */ /* 0x0001e40000100a00 */
.L_x_116:
[----:B------:R-:W-:Y:S05]  /*26a0*/  BSYNC.RECONVERGENT B1 ;  /* 0x0000000000017941 */ /* 0x000fea0003800200 */
.L_x_115:
[C---:B------:R-:W-:Y:S01]  /*26b0*/  ISETP.GT.U32.AND P0, PT, R13.reuse, 0x3, PT ;  /* 0x000000030d00780c */ /* 0x040fe20003f04070 */
[----:B------:R-:W-:Y:S01]  /*26c0*/  VIADD R12, R12, 0x1 ;  /* 0x000000010c0c7836 */ /* 0x000fe20000000000 */
[--C-:B------:R-:W-:Y:S02]  /*26d0*/  SHF.R.U64 R13, R13, 0x2, R14.reuse ;  /* 0x000000020d0d7819 */ /* 0x100fe4000000120e */
[----:B------:R-:W-:Y:S02]  /*26e0*/  ISETP.GT.U32.AND.EX P0, PT, R14, RZ, PT, P0 ;  /* 0x000000ff0e00720c */ /* 0x000fe40003f04100 */
[----:B------:R-:W-:-:S11]  /*26f0*/  SHF.R.U32.HI R14, RZ, 0x2, R14 ;  /* 0x00000002ff0e7819 */ /* 0x000fd6000001160e */
[----:B------:R-:W-:Y:S05]  /*2700*/  @P0 BRA `(.L_x_123) ;  /* 0xffffffd800c40947 */ /* 0x000fea000383ffff */
.L_x_114:
[----:B------:R-:W-:Y:S05]  /*2710*/  BSYNC.RECONVERGENT B0 ;  /* 0x0000000000007941 */ /* 0x000fea0003800200 */
.L_x_113:
[----:B------:R-:W1:Y:S02]  /*2720*/  LDC R10, c[0x0][0x380] ;  /* 0x0000e000ff0a7b82 */ /* 0x000e640000000800 */
[C---:B-1----:R-:W-:Y:S01]  /*2730*/  VIADD R7, R10.reuse, 0x1800000 ;  /* 0x018000000a077836 */ /* 0x042fe20000000000 */
[----:B------:R-:W-:-:S04]  /*2740*/  FSETP.GTU.AND P3, PT, R10, RZ, PT ;  /* 0x000000ff0a00720b */ /* 0x000fc80003f6c000 */
[----:B------:R-:W-:-:S04]  /*2750*/  LOP3.LUT R7, R7, 0x7f800000, RZ, 0xc0, !PT ;  /* 0x7f80000007077812 */ /* 0x000fc800078ec0ff */
[----:B------:R-:W-:-:S13]  /*2760*/  ISETP.GT.U32.AND P0, PT, R7, 0x1ffffff, PT ;  /* 0x01ffffff0700780c */ /* 0x000fda0003f04070 */
[----:B------:R-:W-:Y:S05]  /*2770*/  @P0 BRA `(.L_x_124) ;  /* 0x0000000000180947 */ /* 0x000fea0003800000 */
[----:B------:R-:W1:Y:S01]  /*2780*/  LDCU UR4, c[0x0][0x380] ;  /* 0x00007000ff0477ac */ /* 0x000e620008000800 */
[----:B------:R-:W-:Y:S02]  /*2790*/  MOV R12, 0x27c0 ;  /* 0x000027c0000c7802 */ /* 0x000fe40000000f00 */
[----:B-1----:R-:W-:-:S07]  /*27a0*/  MOV R9, UR4 ;  /* 0x0000000400097c02 */ /* 0x002fce0008000f00 */
[----:B0-----:R-:W-:Y:S05]  /*27b0*/  CALL.REL.NOINC `($__internal_5_$__cuda_sm20_rcp_rn_f32_slowpath) ;  /* 0x00000028009c7944 */ /* 0x001fea0003c00000 */
[----:B------:R-:W-:Y:S01]  /*27c0*/  IMAD.MOV.U32 R7, RZ, RZ, R11 ;  /* 0x000000ffff077224 */ /* 0x000fe200078e000b */
[----:B------:R-:W-:Y:S06]  /*27d0*/  BRA `(.L_x_125) ;  /* 0x0000000000107947 */ /* 0x000fec0003800000 */
.L_x_124:
[----:B------:R-:W1:Y:S02]  /*27e0*/  MUFU.RCP R7, R10 ;  /* 0x0000000a00077308 */ /* 0x000e640000001000 */
[----:B-1----:R-:W-:-:S04]  /*27f0*/  FFMA R8, R7, R10, -1 ;  /* 0xbf80000007087423 */ /* 0x002fc8000000000a */
[----:B------:R-:W-:-:S04]  /*2800*/  FADD.FTZ R8, -R8, -RZ ;  /* 0x800000ff08087221 */ /* 0x000fc80000010100 */
[----:B------:R-:W-:-:S07]  /*2810*/  FFMA R7, R7, R8, R7 ;  /* 0x0000000807077223 */ /* 0x000fce0000000007 */
.L_x_125:
[----:B------:R-:W-:Y:S05]  /*2820*/  @P3 BRA `(.L_x_126) ;  /* 0x0000000800083947 */ /* 0x000fea0003800000 */
[----:B0-----:R-:W0:Y:S01]  /*2830*/  LDC.64 R2, c[0x0][0x388] ;  /* 0x0000e200ff027b82 */ /* 0x001e220000000a00 */
[----:B------:R-:W-:-:S07]  /*2840*/  IMAD.MOV.U32 R5, RZ, RZ, RZ ;  /* 0x000000ffff057224 */ /* 0x000fce00078e00ff */
.L_x_127:
[C-C-:B------:R-:W-:Y:S02]  /*2850*/  IMAD R7, R5.reuse, UR6, R0.reuse ;  /* 0x0000000605077c24 */ /* 0x140fe4000f8e0200 */
[----:B------:R-:W-:Y:S02]  /*2860*/  VIADD R19, R5, 0x8 ;  /* 0x0000000805137836 */ /* 0x000fe40000000000 */
[----:B------:R-:W-:Y:S02]  /*2870*/  VIADD R9, R7, UR6 ;  /* 0x0000000607097c36 */ /* 0x000fe40008000000 */
[----:B------:R-:W-:Y:S02]  /*2880*/  IMAD R23, R19, UR6, R0 ;  /* 0x0000000613177c24 */ /* 0x000fe4000f8e0200 */
[----:B------:R-:W-:Y:S02]  /*2890*/  VIADD R11, R9, UR6 ;  /* 0x00000006090b7c36 */ /* 0x000fe40008000000 */
[----:B0-----:R-:W-:-:S04]  /*28a0*/  IMAD.WIDE.U32 R6, R7, 0x4, R2 ;  /* 0x0000000407067825 */ /* 0x001fc800078e0002 */
[----:B------:R-:W-:Y:S01]  /*28b0*/  VIADD R13, R11, UR6 ;  /* 0x000000060b0d7c36 */ /* 0x000fe20008000000 */
[----:B------:R-:W-:Y:S01]  /*28c0*/  STG.E desc[UR8][R6.64], RZ ;  /* 0x000000ff06007986 */ /* 0x000fe2000c101908 */
[----:B------:R-:W-:Y:S02]  /*28d0*/  VIADD R25, R23, UR6 ;  /* 0x0000000617197c36 */ /* 0x000fe40008000000 */
[----:B------:R-:W-:Y:S02]  /*28e0*/  VIADD R15, R13, UR6 ;  /* 0x000000060d0f7c36 */ /* 0x000fe40008000000 */
[----:B------:R-:W-:-:S03]  /*28f0*/  IMAD.WIDE.U32 R8, R9, 0x4, R2 ;  /* 0x0000000409087825 */ /* 0x000fc600078e0002 */
[----:B------:R-:W-:Y:S01]  /*2900*/  IADD3 R17, PT, PT, R15, UR6, RZ ;  /* 0x000000060f117c10 */ /* 0x000fe2000fffe0ff */
[----:B------:R-:W-:Y:S01]  /*2910*/  VIADD R27, R25, UR6 ;  /* 0x00000006191b7c36 */ /* 0x000fe20008000000 */
[----:B------:R0:W-:Y:S01]  /*2920*/  STG.E desc[UR8][R8.64], RZ ;  /* 0x000000ff08007986 */ /* 0x0001e2000c101908 */
[----:B------:R-:W-:-:S04]  /*2930*/  IMAD.WIDE.U32 R10, R11, 0x4, R2 ;  /* 0x000000040b0a7825 */ /* 0x000fc800078e0002 */
[----:B------:R-:W-:Y:S01]  /*2940*/  VIADD R19, R17, UR6 ;  /* 0x0000000611137c36 */ /* 0x000fe20008000000 */
[----:B------:R-:W-:Y:S01]  /*2950*/  STG.E desc[UR8][R10.64], RZ ;  /* 0x000000ff0a007986 */ /* 0x000fe2000c101908 */
[----:B------:R-:W-:-:S04]  /*2960*/  IMAD.WIDE.U32 R12, R13, 0x4, R2 ;  /* 0x000000040d0c7825 */ /* 0x000fc800078e0002 */
[C---:B------:R-:W-:Y:S01]  /*2970*/  VIADD R21, R19.reuse, UR6 ;  /* 0x0000000613157c36 */ /* 0x040fe20008000000 */
[----:B------:R1:W-:Y:S01]  /*2980*/  STG.E desc[UR8][R12.64], RZ ;  /* 0x000000ff0c007986 */ /* 0x0003e2000c101908 */
[----:B0-----:R-:W-:-:S04]  /*2990*/  IMAD.WIDE.U32 R8, R19, 0x4, R2 ;  /* 0x0000000413087825 */ /* 0x001fc800078e0002 */
[----:B------:R-:W-:Y:S02]  /*29a0*/  VIADD R19, R27, UR6 ;  /* 0x000000061b137c36 */ /* 0x000fe40008000000 */
[----:B------:R-:W-:-:S04]  /*29b0*/  IMAD.WIDE.U32 R6, R17, 0x4, R2 ;  /* 0x0000000411067825 */ /* 0x000fc800078e0002 */
[----:B------:R-:W-:-:S04]  /*29c0*/  IMAD.WIDE.U32 R16, R21, 0x4, R2 ;  /* 0x0000000415107825 */ /* 0x000fc800078e0002 */
[----:B------:R-:W-:Y:S02]  /*29d0*/  VIADD R21, R19, UR6 ;  /* 0x0000000613157c36 */ /* 0x000fe40008000000 */
[----:B------:R-:W-:-:S04]  /*29e0*/  IMAD.WIDE.U32 R14, R15, 0x4, R2 ;  /* 0x000000040f0e7825 */ /* 0x000fc800078e0002 */
[--C-:B-1----:R-:W-:Y:S01]  /*29f0*/  IMAD.WIDE.U32 R12, R25, 0x4, R2.reuse ;  /* 0x00000004190c7825 */ /* 0x102fe200078e0002 */
[----:B------:R0:W-:Y:S03]  /*2a00*/  STG.E desc[UR8][R14.64], RZ ;  /* 0x000000ff0e007986 */ /* 0x0001e6000c101908 */
[----:B------:R-:W-:Y:S01]  /*2a10*/  VIADD R25, R5, 0x10 ;  /* 0x0000001005197836 */ /* 0x000fe20000000000 */
[----:B------:R1:W-:Y:S01]  /*2a20*/  STG.E desc[UR8][R6.64], RZ ;  /* 0x000000ff06007986 */ /* 0x0003e2000c101908 */
[----:B------:R-:W-:Y:S01]  /*2a30*/  IMAD.WIDE.U32 R10, R23, 0x4, R2 ;  /* 0x00000004170a7825 */ /* 0x000fe200078e0002 */
[----:B------:R-:W-:Y:S02]  /*2a40*/  IADD3 R23, PT, PT, R21, UR6, RZ ;  /* 0x0000000615177c10 */ /* 0x000fe4000fffe0ff */
[----:B------:R2:W-:Y:S01]  /*2a50*/  STG.E desc[UR8][R8.64], RZ ;  /* 0x000000ff08007986 */ /* 0x0005e2000c101908 */
[----:B------:R-:W-:-:S02]  /*2a60*/  IMAD R25, R25, UR6, R0 ;  /* 0x0000000619197c24 */ /* 0x000fc4000f8e0200 */
[--C-:B0-----:R-:W-:Y:S01]  /*2a70*/  IMAD.WIDE.U32 R14, R27, 0x4, R2.reuse ;  /* 0x000000041b0e7825 */ /* 0x101fe200078e0002 */
[----:B------:R0:W-:Y:S03]  /*2a80*/  STG.E desc[UR8][R16.64], RZ ;  /* 0x000000ff10007986 */ /* 0x0001e6000c101908 */
[--C-:B-1----:R-:W-:Y:S01]  /*2a90*/  IMAD.WIDE.U32 R6, R21, 0x4, R2.reuse ;  /* 0x0000000415067825 */ /* 0x102fe200078e0002 */
[----:B------:R-:W-:Y:S03]  /*2aa0*/  STG.E desc[UR8][R10.64], RZ ;  /* 0x000000ff0a007986 */ /* 0x000fe6000c101908 */
[C---:B--2---:R-:W-:Y:S01]  /*2ab0*/  IMAD.WIDE.U32 R8, R23.reuse, 0x4, R2 ;  /* 0x0000000417087825 */ /* 0x044fe200078e0002 */
[----:B------:R1:W-:Y:S03]  /*2ac0*/  STG.E desc[UR8][R12.64], RZ ;  /* 0x000000ff0c007986 */ /* 0x0003e6000c101908 */
[----:B0-----:R-:W-:Y:S01]  /*2ad0*/  VIADD R17, R23, UR6 ;  /* 0x0000000617117c36 */ /* 0x001fe20008000000 */
[----:B------:R-:W-:Y:S01]  /*2ae0*/  STG.E desc[UR8][R14.64], RZ ;  /* 0x000000ff0e007986 */ /* 0x000fe2000c101908 */
[----:B------:R-:W-:-:S02]  /*2af0*/  VIADD R23, R25, UR6 ;  /* 0x0000000619177c36 */ /* 0x000fc40008000000 */
[----:B------:R-:W-:Y:S02]  /*2b00*/  VIADD R21, R17, UR6 ;  /* 0x0000000611157c36 */ /* 0x000fe40008000000 */
[----:B------:R-:W-:Y:S02]  /*2b10*/  VIADD R27, R23, UR6 ;  /* 0x00000006171b7c36 */ /* 0x000fe40008000000 */
[----:B------:R-:W-:-:S04]  /*2b20*/  IMAD.WIDE.U32 R18, R19, 0x4, R2 ;  /* 0x0000000413127825 */ /* 0x000fc800078e0002 */
[--C-:B-1----:R-:W-:Y:S01]  /*2b30*/  IMAD.WIDE.U32 R12, R21, 0x4, R2.reuse ;  /* 0x00000004150c7825 */ /* 0x102fe200078e0002 */
[----:B------:R0:W-:Y:S03]  /*2b40*/  STG.E desc[UR8][R18.64], RZ ;  /* 0x000000ff12007986 */ /* 0x0001e6000c101908 */
[----:B------:R-:W-:Y:S01]  /*2b50*/  VIADD R21, R27, UR6 ;  /* 0x000000061b157c36 */ /* 0x000fe20008000000 */
[----:B------:R-:W-:Y:S01]  /*2b60*/  STG.E desc[UR8][R6.64], RZ ;  /* 0x000000ff06007986 */ /* 0x000fe2000c101908 */
[----:B------:R-:W-:-:S03]  /*2b70*/  IMAD.WIDE.U32 R10, R17, 0x4, R2 ;  /* 0x00000004110a7825 */ /* 0x000fc600078e0002 */
[----:B------:R1:W-:Y:S01]  /*2b80*/  STG.E desc[UR8][R8.64], RZ ;  /* 0x000000ff08007986 */ /* 0x0003e2000c101908 */
[----:B------:R-:W-:-:S03]  /*2b90*/  IMAD.WIDE.U32 R16, R23, 0x4, R2 ;  /* 0x0000000417107825 */ /* 0x000fc600078e0002 */
[----:B------:R2:W-:Y:S01]  /*2ba0*/  STG.E desc[UR8][R10.64], RZ ;  /* 0x000000ff0a007986 */ /* 0x0005e2000c101908 */
[----:B0-----:R-:W-:-:S03]  /*2bb0*/  IMAD.WIDE.U32 R18, R27, 0x4, R2 ;  /* 0x000000041b127825 */ /* 0x001fc600078e0002 */
[----:B------:R-:W-:Y:S01]  /*2bc0*/  STG.E desc[UR8][R12.64], RZ ;  /* 0x000000ff0c007986 */ /* 0x000fe2000c101908 */
[----:B------:R-:W-:Y:S02]  /*2bd0*/  VIADD R23, R21, UR6 ;  /* 0x0000000615177c36 */ /* 0x000fe40008000000 */
[----:B------:R-:W-:Y:S02]  /*2be0*/  VIADD R27, R5, 0x18 ;  /* 0x00000018051b7836 */ /* 0x000fe40000000000 */
[----:B------:R-:W-:Y:S01]  /*2bf0*/  IMAD.WIDE.U32 R14, R25, 0x4, R2 ;  /* 0x00000004190e7825 */ /* 0x000fe200078e0002 */
[----:B------:R-:W-:-:S03]  /*2c00*/  IADD3 R25, PT, PT, R23, UR6, RZ ;  /* 0x0000000617197c10 */ /* 0x000fc6000fffe0ff */
[----:B------:R-:W-:Y:S01]  /*2c10*/  IMAD R27, R27, UR6, R0 ;  /* 0x000000061b1b7c24 */ /* 0x000fe2000f8e0200 */
[----:B------:R-:W-:Y:S01]  /*2c20*/  STG.E desc[UR8][R14.64], RZ ;  /* 0x000000ff0e007986 */ /* 0x000fe2000c101908 */
[----:B-1----:R-:W-:-:S03]  /*2c30*/  IMAD.WIDE.U32 R8, R23, 0x4, R2 ;  /* 0x0000000417087825 */ /* 0x002fc600078e0002 */
[----:B------:R-:W-:Y:S01]  /*2c40*/  STG.E desc[UR8][R16.64], RZ ;  /* 0x000000ff10007986 */ /* 0x000fe2000c101908 */
[----:B------:R-:W-:Y:S02]  /*2c50*/  VIADD R23, R27, UR6 ;  /* 0x000000061b177c36 */ /* 0x000fe40008000000 */
[--C-:B------:R-:W-:Y:S01]  /*2c60*/  IMAD.WIDE.U32 R6, R21, 0x4, R2.reuse ;  /* 0x0000000415067825 */ /* 0x100fe200078e0002 */
[----:B------:R0:W-:Y:S03]  /*2c70*/  STG.E desc[UR8][R18.64], RZ ;  /* 0x000000ff12007986 */ /* 0x0001e6000c101908 */
[C---:B------:R-:W-:Y:S01]  /*2c80*/  VIADD R21, R25.reuse, UR6 ;  /* 0x0000000619157c36 */ /* 0x040fe20008000000 */
[----:B------:R1:W-:Y:S01]  /*2c90*/  STG.E desc[UR8][R6.64], RZ ;  /* 0x000000ff06007986 */ /* 0x0003e2000c101908 */
[----:B--2---:R-:W-:-:S03]  /*2ca0*/  IMAD.WIDE.U32 R10, R25, 0x4, R2 ;  /* 0x00000004190a7825 */ /* 0x004fc600078e0002 */
[----:B------:R-:W-:Y:S01]  /*2cb0*/  STG.E desc[UR8][R8.64], RZ ;  /* 0x000000ff08007986 */ /* 0x000fe2000c101908 */
[----:B------:R-:W-:Y:S02]  /*2cc0*/  VIADD R25, R5, 0x20 ;  /* 0x0000002005197836 */ /* 0x000fe40000000000 */
[----:B0-----:R-:W-:Y:S01]  /*2cd0*/  VIADD R19, R23, UR6 ;  /* 0x0000000617137c36 */ /* 0x001fe20008000000 */
[----:B------:R0:W-:Y:S01]  /*2ce0*/  STG.E desc[UR8][R10.64], RZ ;  /* 0x000000ff0a007986 */ /* 0x0001e2000c101908 */
[C---:B------:R-:W-:Y:S02]  /*2cf0*/  VIADD R15, R21.reuse, UR6 ;  /* 0x00000006150f7c36 */ /* 0x040fe40008000000 */
[----:B------:R-:W-:-:S04]  /*2d00*/  IMAD.WIDE.U32 R12, R21, 0x4, R2 ;  /* 0x00000004150c7825 */ /* 0x000fc800078e0002 */
[----:B-1----:R-:W-:Y:S01]  /*2d10*/  IMAD R7, R25, UR6, R0 ;  /* 0x0000000619077c24 */ /* 0x002fe2000f8e0200 */
[----:B------:R-:W-:Y:S01]  /*2d20*/  STG.E desc[UR8][R12.64], RZ ;  /* 0x000000ff0c007986 */ /* 0x000fe2000c101908 */
[----:B------:R-:W-:Y:S02]  /*2d30*/  VIADD R21, R19, UR6 ;  /* 0x0000000613157c36 */ /* 0x000fe40008000000 */
[----:B0-----:R-:W-:Y:S01]  /*2d40*/  IMAD.WIDE.U32 R10, R23, 0x4, R2 ;  /* 0x00000004170a7825 */ /* 0x001fe200078e0002 */
[----:B------:R-:W-:-:S03]  /*2d50*/  IADD3 R9, PT, PT, R7, UR6, RZ ;  /* 0x0000000607097c10 */ /* 0x000fc6000fffe0ff */
[----:B------:R-:W-:Y:S02]  /*2d60*/  VIADD R23, R21, UR6 ;  /* 0x0000000615177c36 */ /* 0x000fe40008000000 */
[----:B------:R-:W-:-:S04]  /*2d70*/  IMAD.WIDE.U32 R14, R15, 0x4, R2 ;  /* 0x000000040f0e7825 */ /* 0x000fc800078e0002 */
[--C-:B------:R-:W-:Y:S01]  /*2d80*/  IMAD.WIDE.U32 R16, R27, 0x4, R2.reuse ;  /* 0x000000041b107825 */ /* 0x100fe200078e0002 */
[----:B------:R0:W-:Y:S03]  /*2d90*/  STG.E desc[UR8][R14.64], RZ ;  /* 0x000000ff0e007986 */ /* 0x0001e6000c101908 */
[----:B------:R-:W-:Y:S01]  /*2da0*/  VIADD R27, R23, UR6 ;  /* 0x00000006171b7c36 */ /* 0x000fe20008000000 */
[----:B------:R-:W-:Y:S01]  /*2db0*/  STG.E desc[UR8][R16.64], RZ ;  /* 0x000000ff10007986 */ /* 0x000fe2000c101908 */
[----:B------:R-:W-:Y:S02]  /*2dc0*/  VIADD R25, R9, UR6 ;  /* 0x0000000609197c36 */ /* 0x000fe40008000000 */
[--C-:B------:R-:W-:Y:S01]  /*2dd0*/  IMAD.WIDE.U32 R18, R19, 0x4, R2.reuse ;  /* 0x0000000413127825 */ /* 0x100fe200078e0002 */
[----:B------:R-:W-:Y:S03]  /*2de0*/  STG.E desc[UR8][R10.64], RZ ;  /* 0x000000ff0a007986 */ /* 0x000fe6000c101908 */
[C---:B------:R-:W-:Y:S01]  /*2df0*/  VIADD R29, R27.reuse, UR6 ;  /* 0x000000061b1d7c36 */ /* 0x040fe20008000000 */
[----:B------:R1:W-:Y:S01]  /*2e00*/  STG.E desc[UR8][R18.64], RZ ;  /* 0x000000ff12007986 */ /* 0x0003e2000c101908 */
[----:B0-----:R-:W-:-:S04]  /*2e10*/  IMAD.WIDE.U32 R14, R27, 0x4, R2 ;  /* 0x000000041b0e7825 */ /* 0x001fc800078e0002 */
[----:B------:R-:W-:Y:S02]  /*2e20*/  VIADD R27, R25, UR6 ;  /* 0x00000006191b7c36 */ /* 0x000fe40008000000 */
[----:B------:R-:W-:-:S04]  /*2e30*/  IMAD.WIDE.U32 R20, R21, 0x4, R2 ;  /* 0x0000000415147825 */ /* 0x000fc800078e0002 */
[----:B-1----:R-:W-:Y:S01]  /*2e40*/  VIADD R19, R27, UR6 ;  /* 0x000000061b137c36 */ /* 0x002fe20008000000 */
[----:B------:R0:W-:Y:S01]  /*2e50*/  STG.E desc[UR8][R20.64], RZ ;  /* 0x000000ff14007986 */ /* 0x0001e2000c101908 */
[----:B------:R-:W-:-:S04]  /*2e60*/  IMAD.WIDE.U32 R12, R23, 0x4, R2 ;  /* 0x00000004170c7825 */ /* 0x000fc800078e0002 */
[----:B------:R-:W-:Y:S01]  /*2e70*/  VIADD R23, R29, UR6 ;  /* 0x000000061d177c36 */ /* 0x000fe20008000000 */
[----:B------:R1:W-:Y:S01]  /*2e80*/  STG.E desc[UR8][R12.64], RZ ;  /* 0x000000ff0c007986 */ /* 0x0003e2000c101908 */
[----:B------:R-:W-:-:S03]  /*2e90*/  IMAD.WIDE.U32 R10, R25, 0x4, R2 ;  /* 0x00000004190a7825 */ /* 0x000fc600078e0002 */
[----:B------:R2:W-:Y:S01]  /*2ea0*/  STG.E desc[UR8][R14.64], RZ ;  /* 0x000000ff0e007986 */ /* 0x0005e2000c101908 */
[----:B0-----:R-:W-:Y:S02]  /*2eb0*/  VIADD R21, R19, UR6 ;  /* 0x0000000613157c36 */ /* 0x001fe40008000000 */
[----:B------:R-:W-:-:S03]  /*2ec0*/  IMAD.WIDE.U32 R16, R29, 0x4, R2 ;  /* 0x000000041d107825 */ /* 0x000fc600078e0002 */
[----:B------:R-:W-:Y:S01]  /*2ed0*/  IADD3 R25, PT, PT, R21, UR6, RZ ;  /* 0x0000000615197c10 */ /* 0x000fe2000fffe0ff */
[--C-:B------:R-:W-:Y:S01]  /*2ee0*/  IMAD.WIDE.U32 R22, R23, 0x4, R2.reuse ;  /* 0x0000000417167825 */ /* 0x100fe200078e0002 */
[----:B------:R0:W-:Y:S03]  /*2ef0*/  STG.E desc[UR8][R16.64], RZ ;  /* 0x000000ff10007986 */ /* 0x0001e6000c101908 */
[--C-:B------:R-:W-:Y:S01]  /*2f00*/  IMAD.WIDE.U32 R6, R7, 0x4, R2.reuse ;  /* 0x0000000407067825 */ /* 0x100fe200078e0002 */
[----:B------:R3:W-:Y:S03]  /*2f10*/  STG.E desc[UR8][R22.64], RZ ;  /* 0x000000ff16007986 */ /* 0x0007e6000c101908 */
[--C-:B------:R-:W-:Y:S01]  /*2f20*/  IMAD.WIDE.U32 R8, R9, 0x4, R2.reuse ;  /* 0x0000000409087825 */ /* 0x100fe200078e0002 */
[----:B------:R3:W-:Y:S03]  /*2f30*/  STG.E desc[UR8][R6.64], RZ ;  /* 0x000000ff06007986 */ /* 0x0007e6000c101908 */
[--C-:B-1----:R-:W-:Y:S01]  /*2f40*/  IMAD.WIDE.U32 R12, R27, 0x4, R2.reuse ;  /* 0x000000041b0c7825 */ /* 0x102fe200078e0002 */
[----:B------:R3:W-:Y:S03]  /*2f50*/  STG.E desc[UR8][R8.64], RZ ;  /* 0x000000ff08007986 */ /* 0x0007e6000c101908 */
[----:B------:R-:W-:Y:S01]  /*2f60*/  VIADD R27, R25, UR6 ;  /* 0x00000006191b7c36 */ /* 0x000fe20008000000 */
[----:B------:R3:W-:Y:S01]  /*2f70*/  STG.E desc[UR8][R10.64], RZ ;  /* 0x000000ff0a007986 */ /* 0x0007e2000c101908 */
[----:B--2---:R-:W-:-:S03]  /*2f80*/  IMAD.WIDE.U32 R14, R19, 0x4, R2 ;  /* 0x00000004130e7825 */ /* 0x004fc600078e0002 */
[----:B------:R3:W-:Y:S01]  /*2f90*/  STG.E desc[UR8][R12.64], RZ ;  /* 0x000000ff0c007986 */ /* 0x0007e2000c101908 */
[----:B0-----:R-:W-:-:S03]  /*2fa0*/  IMAD.WIDE.U32 R16, R21, 0x4, R2 ;  /* 0x0000000415107825 */ /* 0x001fc600078e0002 */
[----:B------:R3:W-:Y:S01]  /*2fb0*/  STG.E desc[UR8][R14.64], RZ ;  /* 0x000000ff0e007986 */ /* 0x0007e2000c101908 */
[----:B------:R-:W-:-:S03]  /*2fc0*/  IMAD.WIDE.U32 R18, R25, 0x4, R2 ;  /* 0x0000000419127825 */ /* 0x000fc600078e0002 */
[----:B------:R3:W-:Y:S01]  /*2fd0*/  STG.E desc[UR8][R16.64], RZ ;  /* 0x000000ff10007986 */ /* 0x0007e2000c101908 */
[----:B------:R-:W-:-:S03]  /*2fe0*/  IMAD.WIDE.U32 R20, R27, 0x4, R2 ;  /* 0x000000041b147825 */ /* 0x000fc600078e0002 */
[----:B------:R3:W-:Y:S01]  /*2ff0*/  STG.E desc[UR8][R18.64], RZ ;  /* 0x000000ff12007986 */ /* 0x0007e2000c101908 */
[----:B------:R-:W-:-:S03]  /*3000*/  VIADD R5, R5, 0x28 ;  /* 0x0000002805057836 */ /* 0x000fc60000000000 */
[----:B------:R3:W-:Y:S02]  /*3010*/  STG.E desc[UR8][R20.64], RZ ;  /* 0x000000ff14007986 */ /* 0x0007e4000c101908 */
[----:B------:R-:W-:-:S13]  /*3020*/  ISETP.NE.AND P0, PT, R5, 0x3e8, PT ;  /* 0x000003e80500780c */ /* 0x000fda0003f05270 */
[----:B---3--:R-:W-:Y:S05]  /*3030*/  @P0 BRA `(.L_x_127) ;  /* 0xfffffff800040947 */ /* 0x008fea000383ffff */
[----:B------:R-:W-:Y:S05]  /*3040*/  EXIT ;  /* 0x000000000000794d */ /* 0x000fea0003800000 */
.L_x_126:
[----:B------:R-:W1:Y:S02]  /*3050*/  LDC R8, c[0x0][0x380] ;  /* 0x0000e000ff087b82 */ /* 0x000e640000000800 */
[----:B-1----:R-:W-:-:S13]  /*3060*/  FSETP.GEU.AND P0, PT, R8, 1, PT ;  /* 0x3f8000000800780b */ /* 0x002fda0003f0e000 */
[----:B------:R-:W-:Y:S05]  /*3070*/  @!P0 BRA `(.L_x_128) ;  /* 0x0000000c00788947 */ /* 0x000fea0003800000 */
[----:B------:R-:W-:-:S04]  /*3080*/  FADD R7, R8, -0.3333333432674407959 ;  /* 0xbeaaaaab08077421 */ /* 0x000fc80000000000 */
[----:B------:R-:W-:-:S04]  /*3090*/  FMUL R11, R7, 9 ;  /* 0x41100000070b7820 */ /* 0x000fc80000400000 */
[----:B------:R-:W-:Y:S01]  /*30a0*/  VIADD R9, R11, 0xf3000000 ;  /* 0xf30000000b097836 */ /* 0x000fe20000000000 */
[----:B------:R1:W2:Y:S04]  /*30b0*/  MUFU.RSQ R8, R11 ;  /* 0x0000000b00087308 */ /* 0x0002a80000001400 */
[----:B------:R-:W-:-:S13]  /*30c0*/  ISETP.GT.U32.AND P0, PT, R9, 0x727fffff, PT ;  /* 0x727fffff0900780c */ /* 0x000fda0003f04070 */
[----:B-12---:R-:W-:Y:S05]  /*30d0*/  @!P0 BRA `(.L_x_129) ;  /* 0x0000000000188947 */ /* 0x006fea0003800000 */
[----:B------:R-:W-:Y:S01]  /*30e0*/  BSSY.RECONVERGENT B0, `(.L_x_130) ;  /* 0x0000003000007945 */ /* 0x000fe20003800200 */
[----:B------:R-:W-:-:S07]  /*30f0*/  MOV R16, 0x3110 ;  /* 0x0000311000107802 */ /* 0x000fce0000000f00 */
[----:B0-----:R-:W-:Y:S05]  /*3100*/  CALL.REL.NOINC `($__internal_6_$__cuda_sm20_sqrt_rn_f32_slowpath) ;  /* 0x0000002400187944 */ /* 0x001fea0003c00000 */
[----:B------:R-:W-:Y:S05]  /*3110*/  BSYNC.RECONVERGENT B0 ;  /* 0x0000000000007941 */ /* 0x000fea0003800200 */
.L_x_130:
[----:B------:R-:W-:Y:S01]  /*3120*/  IMAD.MOV.U32 R9, RZ, RZ, R20 ;  /* 0x000000ffff097224 */ /* 0x000fe200078e0014 */
[----:B------:R-:W-:Y:S06]  /*3130*/  BRA `(.L_x_131) ;  /* 0x0000000000107947 */ /* 0x000fec0003800000 */
.L_x_129:
[----:B------:R-:W-:Y:S01]  /*3140*/  FMUL.FTZ R10, R11, R8 ;  /* 0x000000080b0a7220 */ /* 0x000fe20000410000 */
[----:B------:R-:W-:-:S03]  /*3150*/  FMUL.FTZ R8, R8, 0.5 ;  /* 0x3f00000008087820 */ /* 0x000fc60000410000 */
[----:B------:R-:W-:-:S04]  /*3160*/  FFMA R9, -R10, R10, R11 ;  /* 0x0000000a0a097223 */ /* 0x000fc8000000010b */
[----:B------:R-:W-:-:S07]  /*3170*/  FFMA R9, R9, R8, R10 ;  /* 0x0000000809097223 */ /* 0x000fce000000000a */
.L_x_131:
[----:B------:R-:W-:Y:S01]  /*3180*/  VIADD R8, R9, 0x1800000 ;  /* 0x0180000009087836 */ /* 0x000fe20000000000 */
[----:B------:R-:W-:Y:S04]  /*3190*/  BSSY.RECONVERGENT B0, `(.L_x_132) ;  /* 0x000000c000007945 */ /* 0x000fe80003800200 */
[----:B------:R-:W-:-:S04]  /*31a0*/  LOP3.LUT R8, R8, 0x7f800000, RZ, 0xc0, !PT ;  /* 0x7f80000008087812 */ /* 0x000fc800078ec0ff */
[----:B------:R-:W-:-:S13]  /*31b0*/  ISETP.GT.U32.AND P0, PT, R8, 0x1ffffff, PT ;  /* 0x01ffffff0800780c */ /* 0x000fda0003f04070 */
[----:B------:R-:W-:Y:S05]  /*31c0*/  @P0 BRA `(.L_x_133) ;  /* 0x0000000000100947 */ /* 0x000fea0003800000 */
[----:B------:R-:W-:-:S07]  /*31d0*/  MOV R12, 0x31f0 ;  /* 0x000031f0000c7802 */ /* 0x000fce0000000f00 */
[----:B0-----:R-:W-:Y:S05]  /*31e0*/  CALL.REL.NOINC `($__internal_5_$__cuda_sm20_rcp_rn_f32_slowpath) ;  /* 0x0000002000107944 */ /* 0x001fea0003c00000 */
[----:B------:R-:W-:Y:S01]  /*31f0*/  IMAD.MOV.U32 R14, RZ, RZ, R11 ;  /* 0x000000ffff0e7224 */ /* 0x000fe200078e000b */
[----:B------:R-:W-:Y:S06]  /*3200*/  BRA `(.L_x_134) ;  /* 0x0000000000107947 */ /* 0x000fec0003800000 */
.L_x_133:
[----:B------:R-:W1:Y:S02]  /*3210*/  MUFU.RCP R14, R9 ;  /* 0x00000009000e7308 */ /* 0x000e640000001000 */
[----:B-1----:R-:W-:-:S04]  /*3220*/  FFMA R8, R14, R9, -1 ;  /* 0xbf8000000e087423 */ /* 0x002fc80000000009 */
[----:B------:R-:W-:-:S04]  /*3230*/  FADD.FTZ R11, -R8, -RZ ;  /* 0x800000ff080b7221 */ /* 0x000fc80000010100 */
[----:B------:R-:W-:-:S07]  /*3240*/  FFMA R14, R14, R11, R14 ;  /* 0x0000000b0e0e7223 */ /* 0x000fce000000000e */
.L_x_134:
[----:B------:R-:W-:Y:S05]  /*3250*/  BSYNC.RECONVERGENT B0 ;  /* 0x0000000000007941 */ /* 0x000fea0003800200 */
.L_x_132:
[----:B------:R-:W-:Y:S02]  /*3260*/  HFMA2 R19, -RZ, RZ, 0, 0 ;  /* 0x00000000ff137431 */ /* 0x000fe400000001ff */
[----:B------:R-:W-:Y:S02]  /*3270*/  IMAD.MOV.U32 R18, RZ, RZ, -0x2dfc5089 ;  /* 0xd203af77ff127424 */ /* 0x000fe400078e00ff */
[----:B------:R-:W-:Y:S02]  /*3280*/  IMAD.MOV.U32 R16, RZ, RZ, RZ ;  /* 0x000000ffff107224 */ /* 0x000fe400078e00ff */
[----:B------:R-:W-:-:S07]  /*3290*/  IMAD.MOV.U32 R15, RZ, RZ, RZ ;  /* 0x000000ffff0f7224 */ /* 0x000fce00078e00ff */
.L_x_145:
[----:B------:R-:W-:Y:S01]  /*32a0*/  BSSY.RECONVERGENT B0, `(.L_x_135) ;  /* 0x00000b2000007945 */ /* 0x000fe20003800200 */
[----:B0-----:R-:W-:Y:S02]  /*32b0*/  IMAD.MOV.U32 R9, RZ, RZ, R4 ;  /* 0x000000ffff097224 */ /* 0x001fe400078e0004 */
[----:B------:R-:W-:Y:S02]  /*32c0*/  IMAD.MOV.U32 R8, RZ, RZ, R3 ;  /* 0x000000ffff087224 */ /* 0x000fe400078e0003 */
[----:B------:R-:W-:-:S07]  /*32d0*/  IMAD.MOV.U32 R11, RZ, RZ, R6 ;  /* 0x000000ffff0b7224 */ /* 0x000fce00078e0006 */
.L_x_144:
[----:B------:R-:W-:Y:S01]  /*32e0*/  BSSY.RECONVERGENT B1, `(.L_x_136) ;  /* 0x0000059000017945 */ /* 0x000fe20003800200 */
[----:B0-----:R-:W-:-:S07]  /*32f0*/  IMAD.MOV.U32 R6, RZ, RZ, R2 ;  /* 0x000000ffff067224 */ /* 0x001fce00078e0002 */
.L_x_142:
        /* <DEDUP_REMOVED lines=37> */
[----:B------:R-:W-:Y:S01]  /*3550*/  FFMA R13, R10, R13, -0.16684235632419586182 ;  /* 0xbe2ad8b90a0d7423 */ /* 0x000fe2000000000d */
[----:B------:R-:W-:-:S03]  /*3560*/  IMAD.SHL.U32 R6, R11, 0x2, RZ ;  /* 0x000000020b067824 */ /* 0x000fc600078e00ff */
[----:B------:R-:W-:-:S04]  /*3570*/  FFMA R13, R10, R13, 0.20012299716472625732 ;  /* 0x3e4ced0b0a0d7423 */ /* 0x000fc8000000000d */
[----:B------:R-:W-:-:S04]  /*3580*/  FFMA R13, R10, R13, -0.24999669194221496582 ;  /* 0xbe7fff220a0d7423 */ /* 0x000fc8000000000d */
[----:B------:R-:W-:-:S04]  /*3590*/  FFMA R13, R10, R13, 0.33333182334899902344 ;  /* 0x3eaaaa780a0d7423 */ /* 0x000fc8000000000d */
[----:B------:R-:W-:-:S04]  /*35a0*/  FFMA R13, R10, R13, -0.5 ;  /* 0xbf0000000a0d7423 */ /* 0x000fc8000000000d */
[----:B------:R-:W-:-:S04]  /*35b0*/  FMUL R13, R10, R13 ;  /* 0x0000000d0a0d7220 */ /* 0x000fc80000400000 */
[----:B------:R-:W-:-:S04]  /*35c0*/  FFMA R13, R10, R13, R10 ;  /* 0x0000000d0a0d7223 */ /* 0x000fc8000000000a */
[----:B------:R-:W-:Y:S01]  /*35d0*/  FFMA R13, R4, 0.69314718246459960938, R13 ;  /* 0x3f317218040d7823 */ /* 0x000fe2000000000d */
[C---:B------:R-:W-:Y:S01]  /*35e0*/  @P0 FFMA R13, R2.reuse, R17, +INF ;  /* 0x7f800000020d0423 */ /* 0x040fe20000000011 */
[----:B------:R-:W-:Y:S01]  /*35f0*/  FSETP.NEU.AND P0, PT, R2, RZ, PT ;  /* 0x000000ff0200720b */ /* 0x000fe20003f0d000 */
[----:B------:R-:W-:Y:S02]  /*3600*/  IMAD.SHL.U32 R4, R3, 0x10, RZ ;  /* 0x0000001003047824 */ /* 0x000fe400078e00ff */
[----:B------:R-:W-:-:S03]  /*3610*/  FMUL R13, R13, -2 ;  /* 0xc00000000d0d7820 */ /* 0x000fc60000400000 */
[----:B------:R-:W-:Y:S01]  /*3620*/  LOP3.LUT R4, R11, R6, R4, 0x96, !PT ;  /* 0x000000060b047212 */ /* 0x000fe200078e9604 */
[----:B------:R-:W-:Y:S01]  /*3630*/  IMAD.MOV.U32 R11, RZ, RZ, 0x30c90fdb ;  /* 0x30c90fdbff0b7424 */ /* 0x000fe200078e00ff */
[----:B------:R-:W-:Y:S02]  /*3640*/  FSEL R13, R13, +INF , P0 ;  /* 0x7f8000000d0d7808 */ /* 0x000fe40000000000 */
[----:B------:R-:W-:Y:S02]  /*3650*/  LOP3.LUT R4, R4, R3, RZ, 0x3c, !PT ;  /* 0x0000000304047212 */ /* 0x000fe400078e3cff */
[----:B------:R0:W1:Y:S01]  /*3660*/  MUFU.RSQ R6, R13 ;  /* 0x0000000d00067308 */ /* 0x0000620000001400 */
[----:B------:R-:W-:Y:S01]  /*3670*/  VIADD R10, R13, 0xf3000000 ;  /* 0xf30000000d0a7836 */ /* 0x000fe20000000000 */
[----:B------:R-:W-:-:S04]  /*3680*/  IADD3 R2, PT, PT, R4, R18, RZ ;  /* 0x0000001204027210 */ /* 0x000fc80007ffe0ff */
[----:B------:R-:W-:Y:S02]  /*3690*/  ISETP.GT.U32.AND P0, PT, R10, 0x727fffff, PT ;  /* 0x727fffff0a00780c */ /* 0x000fe40003f04070 */
[----:B------:R-:W-:-:S05]  /*36a0*/  I2FP.F32.U32 R2, R2 ;  /* 0x0000000200027245 */ /* 0x000fca0000201000 */
[----:B------:R-:W-:-:S06]  /*36b0*/  FFMA R2, R2, R11, 7.314590599882819788e-10 ;  /* 0x30490fdb02027423 */ /* 0x000fcc000000000b */
[----:B01----:R-:W-:Y:S05]  /*36c0*/  @!P0 BRA `(.L_x_140) ;  /* 0x0000000000148947 */ /* 0x003fea0003800000 */
[----:B------:R-:W-:Y:S01]  /*36d0*/  IMAD.MOV.U32 R11, RZ, RZ, R13 ;  /* 0x000000ffff0b7224 */ /* 0x000fe200078e000d */
[----:B------:R-:W-:-:S07]  /*36e0*/  MOV R16, 0x3700 ;  /* 0x0000370000107802 */ /* 0x000fce0000000f00 */
[----:B------:R-:W-:Y:S05]  /*36f0*/  CALL.REL.NOINC `($__internal_6_$__cuda_sm20_sqrt_rn_f32_slowpath) ;  /* 0x0000001c009c7944 */ /* 0x000fea0003c00000 */
[----:B------:R-:W-:Y:S01]  /*3700*/  IMAD.MOV.U32 R16, RZ, RZ, R20 ;  /* 0x000000ffff107224 */ /* 0x000fe200078e0014 */
[----:B------:R-:W-:Y:S06]  /*3710*/  BRA `(.L_x_141) ;  /* 0x0000000000107947 */ /* 0x000fec0003800000 */
.L_x_140:
[----:B------:R-:W-:Y:S01]  /*3720*/  FMUL.FTZ R16, R13, R6 ;  /* 0x000000060d107220 */ /* 0x000fe20000410000 */
[----:B------:R-:W-:-:S03]  /*3730*/  FMUL.FTZ R6, R6, 0.5 ;  /* 0x3f00000006067820 */ /* 0x000fc60000410000 */
[----:B------:R-:W-:-:S04]  /*3740*/  FFMA R11, -R16, R16, R13 ;  /* 0x00000010100b7223 */ /* 0x000fc8000000010d */
[----:B------:R-:W-:-:S07]  /*3750*/  FFMA R16, R11, R6, R16 ;  /* 0x000000060b107223 */ /* 0x000fce0000000010 */
.L_x_141:
[----:B------:R-:W-:Y:S05]  /*3760*/  BSYNC.RECONVERGENT B3 ;  /* 0x0000000000037941 */ /* 0x000fea0003800200 */
.L_x_139:
[----:B------:R-:W-:Y:S01]  /*3770*/  FMUL.RZ R10, R2, 0.15915493667125701904 ;  /* 0x3e22f983020a7820 */ /* 0x000fe2000040c000 */
[----:B------:R-:W-:Y:S01]  /*3780*/  IMAD.MOV.U32 R6, RZ, RZ, R9 ;  /* 0x000000ffff067224 */ /* 0x000fe200078e0009 */
[----:B------:R-:W-:Y:S01]  /*3790*/  MOV R2, R5 ;  /* 0x0000000500027202 */ /* 0x000fe20000000f00 */
[----:B------:R-:W-:Y:S01]  /*37a0*/  IMAD.MOV.U32 R19, RZ, RZ, 0x1 ;  /* 0x00000001ff137424 */ /* 0x000fe200078e00ff */
[----:B------:R-:W0:Y:S01]  /*37b0*/  MUFU.SIN R17, R10 ;  /* 0x0000000a00117308 */ /* 0x000e220000000400 */
[----:B------:R-:W-:-:S07]  /*37c0*/  IMAD.MOV.U32 R9, RZ, RZ, R3 ;  /* 0x000000ffff097224 */ /* 0x000fce00078e0003 */
[----:B------:R-:W1:Y:S01]  /*37d0*/  MUFU.COS R11, R10 ;  /* 0x0000000a000b7308 */ /* 0x000e620000000000 */
[-C--:B0-----:R-:W-:Y:S01]  /*37e0*/  FMUL R17, R17, R16.reuse ;  /* 0x0000001011117220 */ /* 0x081fe20000400000 */
[----:B-1----:R-:W-:Y:S01]  /*37f0*/  FMUL R16, R11, R16 ;  /* 0x000000100b107220 */ /* 0x002fe20000400000 */
[----:B------:R-:W-:Y:S02]  /*3800*/  IMAD.MOV.U32 R11, RZ, RZ, R8 ;  /* 0x000000ffff0b7224 */ /* 0x000fe400078e0008 */
[----:B------:R-:W-:Y:S02]  /*3810*/  IMAD.MOV.U32 R8, RZ, RZ, R5 ;  /* 0x000000ffff087224 */ /* 0x000fe400078e0005 */
[----:B------:R-:W-:-:S07]  /*3820*/  IMAD.MOV.U32 R5, RZ, RZ, R4 ;  /* 0x000000ffff057224 */ /* 0x000fce00078e0004 */
.L_x_138:
[----:B------:R-:W-:Y:S05]  /*3830*/  BSYNC.RECONVERGENT B2 ;  /* 0x0000000000027941 */ /* 0x000fea0003800200 */
.L_x_137:
[----:B------:R-:W-:-:S05]  /*3840*/  FFMA R21, R17, R14, 1 ;  /* 0x3f80000011157423 */ /* 0x000fca000000000e */
[----:B------:R-:W-:-:S13]  /*3850*/  FSETP.GTU.AND P0, PT, R21, RZ, PT ;  /* 0x000000ff1500720b */ /* 0x000fda0003f0c000 */
[----:B------:R-:W-:Y:S05]  /*3860*/  @!P0 BRA `(.L_x_142) ;  /* 0xfffffff800a48947 */ /* 0x000fea000383ffff */
[----:B------:R-:W-:Y:S05]  /*3870*/  BSYNC.RECONVERGENT B1 ;  /* 0x0000000000017941 */ /* 0x000fea0003800200 */
.L_x_136:
[----:B------:R-:W-:Y:S01]  /*3880*/  SHF.R.U32.HI R10, RZ, 0x2, R11 ;  /* 0x00000002ff0a7819 */ /* 0x000fe2000001160b */
[----:B------:R-:W0:Y:S01]  /*3890*/  F2F.F64.F32 R8, R17 ;  /* 0x0000001100087310 */ /* 0x000e220000201800 */
[----:B------:R-:W-:Y:S01]  /*38a0*/  IMAD.SHL.U32 R5, R4, 0x10, RZ ;  /* 0x0000001004057824 */ /* 0x000fe200078e00ff */
[----:B------:R-:W-:Y:S01]  /*38b0*/  UMOV UR4, 0xb2fec56d ;  /* 0xb2fec56d00047882 */ /* 0x000fe20000000000 */
[----:B------:R-:W-:Y:S01]  /*38c0*/  LOP3.LUT R10, R10, R11, RZ, 0x3c, !PT ;  /* 0x0000000b0a0a7212 */ /* 0x000fe200078e3cff */
[----:B------:R-:W-:Y:S01]  /*38d0*/  UMOV UR5, 0x3fa0f27b ;  /* 0x3fa0f27b00057882 */ /* 0x000fe20000000000 */
[----:B------:R-:W-:-:S03]  /*38e0*/  VIADD R18, R18, 0x587c5 ;  /* 0x000587c512127836 */ /* 0x000fc60000000000 */
[----:B------:R-:W-:-:S05]  /*38f0*/  IMAD.SHL.U32 R11, R10, 0x2, RZ ;  /* 0x000000020a0b7824 */ /* 0x000fca00078e00ff */
[----:B------:R-:W-:Y:S01]  /*3900*/  LOP3.LUT R5, R10, R11, R5, 0x96, !PT ;  /* 0x0000000b0a057212 */ /* 0x000fe200078e9605 */
[----:B------:R-:W-:Y:S01]  /*3910*/  IMAD.MOV.U32 R11, RZ, RZ, 0x2f800000 ;  /* 0x2f800000ff0b7424 */ /* 0x000fe200078e00ff */
[----:B0-----:R-:W-:Y:S02]  /*3920*/  DMUL R12, R8, -UR4 ;  /* 0x80000004080c7c28 */ /* 0x001fe40008000000 */
[----:B------:R-:W-:-:S04]  /*3930*/  LOP3.LUT R5, R5, R4, RZ, 0x3c, !PT ;  /* 0x0000000405057212 */ /* 0x000fc800078e3cff */
[----:B------:R-:W-:Y:S02]  /*3940*/  IADD3 R10, PT, PT, R5, R18, RZ ;  /* 0x00000012050a7210 */ /* 0x000fe40007ffe0ff */
[----:B------:R-:W-:Y:S02]  /*3950*/  DMUL R12, R8, R12 ;  /* 0x0000000c080c7228 */ /* 0x000fe40000000000 */
[----:B------:R-:W-:-:S05]  /*3960*/  I2FP.F32.U32 R10, R10 ;  /* 0x0000000a000a7245 */ /* 0x000fca0000201000 */
[----:B------:R-:W-:Y:S01]  /*3970*/  FFMA R20, R10, R11, 1.1641532182693481445e-10 ;  /* 0x2f0000000a147423 */ /* 0x000fe2000000000b */
[----:B------:R-:W-:-:S03]  /*3980*/  DMUL R12, R8, R12 ;  /* 0x0000000c080c7228 */ /* 0x000fc60000000000 */
[----:B------:R-:W0:Y:S05]  /*3990*/  F2F.F64.F32 R10, R20 ;  /* 0x00000014000a7310 */ /* 0x000e2a0000201800 */
[----:B------:R-:W-:-:S08]  /*39a0*/  DFMA R12, R8, R12, 1 ;  /* 0x3ff00000080c742b */ /* 0x000fd0000000000c */
[----:B0-----:R-:W-:Y:S01]  /*39b0*/  DSETP.GT.AND P0, PT, R12, R10, PT ;  /* 0x0000000a0c00722a */ /* 0x001fe20003f04000 */
[----:B------:R-:W-:-:S04]  /*39c0*/  FMUL R10, R21, R21 ;  /* 0x00000015150a7220 */ /* 0x000fc80000400000 */
[----:B------:R-:W-:-:S09]  /*39d0*/  FMUL R10, R21, R10 ;  /* 0x0000000a150a7220 */ /* 0x000fd20000400000 */
[----:B------:R-:W-:Y:S05]  /*39e0*/  @P0 BRA `(.L_x_143) ;  /* 0x0000000000f40947 */ /* 0x000fea0003800000 */
[C---:B------:R-:W-:Y:S01]  /*39f0*/  FMUL R9, R10.reuse, 8388608 ;  /* 0x4b0000000a097820 */ /* 0x040fe20000400000 */
[----:B------:R-:W-:Y:S01]  /*3a00*/  FSETP.GEU.AND P1, PT, R10, 1.175494350822287508e-38, PT ;  /* 0x008000000a00780b */ /* 0x000fe20003f2e000 */
[----:B------:R-:W-:Y:S01]  /*3a10*/  IMAD.MOV.U32 R22, RZ, RZ, 0x3e055027 ;  /* 0x3e055027ff167424 */ /* 0x000fe200078e00ff */
[----:B------:R-:W-:Y:S02]  /*3a20*/  FSETP.GEU.AND P0, PT, R20, 1.175494350822287508e-38, PT ;  /* 0x008000001400780b */ /* 0x000fe40003f0e000 */
[----:B------:R-:W-:-:S05]  /*3a30*/  FSEL R8, R9, R10, !P1 ;  /* 0x0000000a09087208 */ /* 0x000fca0004800000 */
[----:B------:R-:W-:-:S05]  /*3a40*/  VIADD R13, R8, 0xc0d55555 ;  /* 0xc0d55555080d7836 */ /* 0x000fca0000000000 */
[----:B------:R-:W-:Y:S01]  /*3a50*/  LOP3.LUT R13, R13, 0xff800000, RZ, 0xc0, !PT ;  /* 0xff8000000d0d7812 */ /* 0x000fe200078ec0ff */
[----:B------:R-:W-:-:S03]  /*3a60*/  @!P0 FMUL R20, R20, 8388608 ;  /* 0x4b00000014148820 */ /* 0x000fc60000400000 */
[----:B------:R-:W-:Y:S01]  /*3a70*/  I2FP.F32.S32 R24, R13 ;  /* 0x0000000d00187245 */ /* 0x000fe20000201400 */
[----:B------:R-:W-:Y:S01]  /*3a80*/  IMAD.IADD R12, R8, 0x1, -R13 ;  /* 0x00000001080c7824 */ /* 0x000fe200078e0a0d */
[----:B------:R-:W-:Y:S01]  /*3a90*/  MOV R13, 0x7f800000 ;  /* 0x7f800000000d7802 */ /* 0x000fe20000000f00 */
        /* <DEDUP_REMOVED lines=15> */
[C---:B------:R-:W-:Y:S01]  /*3b90*/  FFMA R23, R12.reuse, R21, 0.33333182334899902344 ;  /* 0x3eaaaa780c177423 */ /* 0x040fe20000000015 */
[C---:B------:R-:W-:Y:S01]  /*3ba0*/  FFMA R22, R9.reuse, R22, -0.16684235632419586182 ;  /* 0xbe2ad8b909167423 */ /* 0x040fe20000000016 */
[----:B------:R-:W-:Y:S02]  /*3bb0*/  FSEL R21, RZ, -23, P1 ;  /* 0xc1b80000ff157808 */ /* 0x000fe40000800000 */
[----:B------:R-:W-:Y:S01]  /*3bc0*/  FFMA R23, R12, R23, -0.5 ;  /* 0xbf0000000c177423 */ /* 0x000fe20000000017 */
[----:B------:R-:W-:Y:S01]  /*3bd0*/  ISETP.GT.U32.AND P1, PT, R8, 0x7f7fffff, PT ;  /* 0x7f7fffff0800780c */ /* 0x000fe20003f24070 */
[C---:B------:R-:W-:Y:S01]  /*3be0*/  FFMA R22, R9.reuse, R22, 0.20012299716472625732 ;  /* 0x3e4ced0b09167423 */ /* 0x040fe20000000016 */
[----:B------:R-:W-:Y:S01]  /*3bf0*/  FFMA R21, R24, 1.1920928955078125e-07, R21 ;  /* 0x3400000018157823 */ /* 0x000fe20000000015 */
[----:B------:R-:W-:Y:S02]  /*3c00*/  FMUL R23, R12, R23 ;  /* 0x000000170c177220 */ /* 0x000fe40000400000 */
[----:B------:R-:W-:-:S02]  /*3c10*/  FFMA R22, R9, R22, -0.24999669194221496582 ;  /* 0xbe7fff2209167423 */ /* 0x000fc40000000016 */
[----:B------:R-:W-:Y:S02]  /*3c20*/  FFMA R12, R12, R23, R12 ;  /* 0x000000170c0c7223 */ /* 0x000fe4000000000c */
[----:B------:R-:W-:Y:S02]  /*3c30*/  FFMA R22, R9, R22, 0.33333182334899902344 ;  /* 0x3eaaaa7809167423 */ /* 0x000fe40000000016 */
[----:B------:R-:W-:Y:S01]  /*3c40*/  FFMA R21, R21, 0.69314718246459960938, R12 ;  /* 0x3f31721815157823 */ /* 0x000fe2000000000c */
[----:B------:R-:W-:Y:S01]  /*3c50*/  FSEL R12, RZ, -23, P0 ;  /* 0xc1b80000ff0c7808 */ /* 0x000fe20000000000 */
[----:B------:R-:W-:Y:S01]  /*3c60*/  @P1 FFMA R21, R8, R13, +INF ;  /* 0x7f80000008151423 */ /* 0x000fe2000000000d */
[C---:B------:R-:W-:Y:S01]  /*3c70*/  FFMA R22, R9.reuse, R22, -0.5 ;  /* 0xbf00000009167423 */ /* 0x040fe20000000016 */
[----:B------:R-:W-:Y:S02]  /*3c80*/  ISETP.GT.U32.AND P0, PT, R20, 0x7f7fffff, PT ;  /* 0x7f7fffff1400780c */ /* 0x000fe40003f04070 */
[----:B------:R-:W-:Y:S01]  /*3c90*/  FSETP.NEU.AND P1, PT, R8, RZ, PT ;  /* 0x000000ff0800720b */ /* 0x000fe20003f2d000 */
[----:B------:R-:W-:Y:S01]  /*3ca0*/  FMUL R22, R9, R22 ;  /* 0x0000001609167220 */ /* 0x000fe20000400000 */
[----:B------:R-:W-:Y:S01]  /*3cb0*/  FADD R8, -R10, 1 ;  /* 0x3f8000000a087421 */ /* 0x000fe20000000100 */
[----:B------:R-:W-:Y:S01]  /*3cc0*/  FFMA R11, R11, 1.1920928955078125e-07, R12 ;  /* 0x340000000b0b7823 */ /* 0x000fe2000000000c */
[----:B------:R-:W-:Y:S01]  /*3cd0*/  FSEL R21, R21, -INF , P1 ;  /* 0xff80000015157808 */ /* 0x000fe20000800000 */
[----:B------:R-:W-:-:S04]  /*3ce0*/  FFMA R22, R9, R22, R9 ;  /* 0x0000001609167223 */ /* 0x000fc80000000009 */
[----:B------:R-:W-:Y:S01]  /*3cf0*/  FADD R12, R8, R21 ;  /* 0x00000015080c7221 */ /* 0x000fe20000000000 */
[----:B------:R-:W-:Y:S01]  /*3d00*/  FFMA R11, R11, 0.69314718246459960938, R22 ;  /* 0x3f3172180b0b7823 */ /* 0x000fe20000000016 */
[----:B------:R-:W-:Y:S01]  /*3d10*/  FMUL R8, R17, 0.5 ;  /* 0x3f00000011087820 */ /* 0x000fe20000400000 */
[C---:B------:R-:W-:Y:S01]  /*3d20*/  @P0 FFMA R11, R20.reuse, R13, +INF ;  /* 0x7f800000140b0423 */ /* 0x040fe2000000000d */
[----:B------:R-:W-:Y:S01]  /*3d30*/  FMUL R9, R7, R12 ;  /* 0x0000000c07097220 */ /* 0x000fe20000400000 */
[----:B------:R-:W-:-:S03]  /*3d40*/  FSETP.NEU.AND P0, PT, R20, RZ, PT ;  /* 0x000000ff1400720b */ /* 0x000fc60003f0d000 */
[----:B------:R-:W-:Y:S01]  /*3d50*/  FFMA R8, R8, R17, R9 ;  /* 0x0000001108087223 */ /* 0x000fe20000000009 */
[----:B------:R-:W-:Y:S01]  /*3d60*/  FSEL R11, R11, -INF , P0 ;  /* 0xff8000000b0b7808 */ /* 0x000fe20000000000 */
[----:B------:R-:W-:-:S03]  /*3d70*/  IMAD.MOV.U32 R9, RZ, RZ, R4 ;  /* 0x000000ffff097224 */ /* 0x000fc600078e0004 */
[----:B------:R-:W-:Y:S01]  /*3d80*/  FSETP.GEU.AND P0, PT, R11, R8, PT ;  /* 0x000000080b00720b */ /* 0x000fe20003f0e000 */
[----:B------:R-:W-:Y:S02]  /*3d90*/  IMAD.MOV.U32 R8, RZ, RZ, R3 ;  /* 0x000000ffff087224 */ /* 0x000fe400078e0003 */
[----:B------:R-:W-:-:S10]  /*3da0*/  IMAD.MOV.U32 R11, RZ, RZ, R6 ;  /* 0x000000ffff0b7224 */ /* 0x000fd400078e0006 */
[----:B------:R-:W-:Y:S05]  /*3db0*/  @P0 BRA `(.L_x_144) ;  /* 0xfffffff400480947 */ /* 0x000fea000383ffff */
.L_x_143:
[----:B------:R-:W-:Y:S05]  /*3dc0*/  BSYNC.RECONVERGENT B0 ;  /* 0x0000000000007941 */ /* 0x000fea0003800200 */
.L_x_135:
[----:B------:R-:W0:Y:S01]  /*3dd0*/  LDC.64 R8, c[0x0][0x388] ;  /* 0x0000e200ff087b82 */ /* 0x000e220000000a00 */
[----:B------:R-:W-:Y:S02]  /*3de0*/  IMAD R11, R15, UR6, R0 ;  /* 0x000000060f0b7c24 */ /* 0x000fe4000f8e0200 */
[----:B------:R-:W-:Y:S01]  /*3df0*/  FMUL R13, R7, R10 ;  /* 0x0000000a070d7220 */ /* 0x000fe20000400000 */
[----:B------:R-:W-:-:S05]  /*3e00*/  VIADD R15, R15, 0x1 ;  /* 0x000000010f0f7836 */ /* 0x000fca0000000000 */
[----:B------:R-:W-:Y:S01]  /*3e10*/  ISETP.NE.AND P0, PT, R15, 0x3e8, PT ;  /* 0x000003e80f00780c */ /* 0x000fe20003f05270 */
[----:B0-----:R-:W-:-:S05]  /*3e20*/  IMAD.WIDE.U32 R8, R11, 0x4, R8 ;  /* 0x000000040b087825 */ /* 0x001fca00078e0008 */
[----:B------:R0:W-:Y:S07]  /*3e30*/  STG.E desc[UR8][R8.64], R13 ;  /* 0x0000000d08007986 */ /* 0x0001ee000c101908 */
[----:B------:R-:W-:Y:S05]  /*3e40*/  @!P0 EXIT ;  /* 0x000000000000894d */ /* 0x000fea0003800000 */
[----:B------:R-:W-:Y:S05]  /*3e50*/  BRA `(.L_x_145) ;  /* 0xfffffff400107947 */ /* 0x000fea000383ffff */
.L_x_128:
[----:B------:R-:W-:-:S04]  /*3e60*/  FADD R8, R8, 1 ;  /* 0x3f80000008087421 */ /* 0x000fc80000000000 */
        /* <DEDUP_REMOVED lines=10> */
.L_x_147:
[----:B------:R-:W-:Y:S01]  /*3f10*/  IMAD.MOV.U32 R9, RZ, RZ, R20 ;  /* 0x000000ffff097224 */ /* 0x000fe200078e0014 */
[----:B------:R-:W-:Y:S06]  /*3f20*/  BRA `(.L_x_148) ;  /* 0x0000000000107947 */ /* 0x000fec0003800000 */
.L_x_146:
[----:B------:R-:W-:Y:S01]  /*3f30*/  FMUL.FTZ R12, R11, R10 ;  /* 0x0000000a0b0c7220 */ /* 0x000fe20000410000 */
[----:B------:R-:W-:-:S03]  /*3f40*/  FMUL.FTZ R10, R10, 0.5 ;  /* 0x3f0000000a0a7820 */ /* 0x000fc60000410000 */
[----:B------:R-:W-:-:S04]  /*3f50*/  FFMA R9, -R12, R12, R11 ;  /* 0x0000000c0c097223 */ /* 0x000fc8000000010b */
[----:B------:R-:W-:-:S07]  /*3f60*/  FFMA R9, R9, R10, R12 ;  /* 0x0000000a09097223 */ /* 0x000fce000000000c */
.L_x_148:
[----:B------:R-:W-:Y:S01]  /*3f70*/  IADD3 R10, PT, PT, R9, 0x1800000, RZ ;  /* 0x01800000090a7810 */ /* 0x000fe20007ffe0ff */
[----:B------:R-:W-:Y:S03]  /*3f80*/  BSSY.RECONVERGENT B0, `(.L_x_149) ;  /* 0x000000c000007945 */ /* 0x000fe60003800200 */
[----:B------:R-:W-:-:S04]  /*3f90*/  LOP3.LUT R10, R10, 0x7f800000, RZ, 0xc0, !PT ;  /* 0x7f8000000a0a7812 */ /* 0x000fc800078ec0ff */
[----:B------:R-:W-:-:S13]  /*3fa0*/  ISETP.GT.U32.AND P0, PT, R10, 0x1ffffff, PT ;  /* 0x01ffffff0a00780c */ /* 0x000fda0003f04070 */
[----:B------:R-:W-:Y:S05]  /*3fb0*/  @P0 BRA `(.L_x_150) ;  /* 0x0000000000100947 */ /* 0x000fea0003800000 */
[----:B------:R-:W-:-:S07]  /*3fc0*/  MOV R12, 0x3fe0 ;  /* 0x00003fe0000c7802 */ /* 0x000fce0000000f00 */
[----:B0-----:R-:W-:Y:S05]  /*3fd0*/  CALL.REL.NOINC `($__internal_5_$__cuda_sm20_rcp_rn_f32_slowpath) ;  /* 0x0000001000947944 */ /* 0x001fea0003c00000 */
[----:B------:R-:W-:Y:S01]  /*3fe0*/  IMAD.MOV.U32 R9, RZ, RZ, R11 ;  /* 0x000000ffff097224 */ /* 0x000fe200078e000b */
[----:B------:R-:W-:Y:S06]  /*3ff0*/  BRA `(.L_x_151) ;  /* 0x0000000000107947 */ /* 0x000fec0003800000 */
.L_x_150:
[----:B------:R-:W1:Y:S02]  /*4000*/  MUFU.RCP R10, R9 ;  /* 0x00000009000a7308 */ /* 0x000e640000001000 */
[----:B-1----:R-:W-:-:S04]  /*4010*/  FFMA R11, R10, R9, -1 ;  /* 0xbf8000000a0b7423 */ /* 0x002fc80000000009 */
[----:B------:R-:W-:-:S04]  /*4020*/  FADD.FTZ R11, -R11, -RZ ;  /* 0x800000ff0b0b7221 */ /* 0x000fc80000010100 */
[----:B------:R-:W-:-:S07]  /*4030*/  FFMA R9, R10, R11, R10 ;  /* 0x0000000b0a097223 */ /* 0x000fce000000000a */
.L_x_151:
[----:B------:R-:W-:Y:S05]  /*4040*/  BSYNC.RECONVERGENT B0 ;  /* 0x0000000000007941 */ /* 0x000fea0003800200 */
.L_x_149:
[----:B------:R-:W-:Y:S01]  /*4050*/  FMUL R15, R7, 0.5 ;  /* 0x3f000000070f7820 */ /* 0x000fe20000400000 */
[----:B------:R-:W-:Y:S01]  /*4060*/  IMAD.MOV.U32 R10, RZ, RZ, -0x2dfc5089 ;  /* 0xd203af77ff0a7424 */ /* 0x000fe200078e00ff */
[----:B------:R-:W-:Y:S01]  /*4070*/  CS2R R12, SRZ ;  /* 0x00000000000c7805 */ /* 0x000fe2000001ff00 */
[----:B------:R-:W-:-:S03]  /*4080*/  IMAD.MOV.U32 R11, RZ, RZ, RZ ;  /* 0x000000ffff0b7224 */ /* 0x000fc600078e00ff */
[----:B------:R-:W1:Y:S02]  /*4090*/  FRND.TRUNC R15, R15 ;  /* 0x0000000f000f7307 */ /* 0x000e64000020d000 */
[----:B-1----:R-:W-:-:S04]  /*40a0*/  FADD R14, R15, R15 ;  /* 0x0000000f0f0e7221 */ /* 0x002fc80000000000 */
[----:B------:R-:W-:-:S07]  /*40b0*/  FADD R14, -R14, R7 ;  /* 0x000000070e0e7221 */ /* 0x000fce0000000100 */
.L_x_166:
[----:B------:R-:W-:Y:S01]  /*40c0*/  SHF.R.U32.HI R15, RZ, 0x2, R6 ;  /* 0x00000002ff0f7819 */ /* 0x000fe20000011606 */
[----:B------:R-:W-:Y:S01]  /*40d0*/  IMAD.SHL.U32 R16, R5, 0x10, RZ ;  /* 0x0000001005107824 */ /* 0x000fe200078e00ff */
[----:B------:R-:W-:Y:S01]  /*40e0*/  BSSY.RECONVERGENT B0, `(.L_x_152) ;  /* 0x0000058000007945 */ /* 0x000fe20003800200 */
[----:B------:R-:W-:Y:S01]  /*40f0*/  VIADD R10, R10, 0x587c5 ;  /* 0x000587c50a0a7836 */ /* 0x000fe20000000000 */
[----:B------:R-:W-:Y:S01]  /*4100*/  LOP3.LUT R15, R15, R6, RZ, 0x3c, !PT ;  /* 0x000000060f0f7212 */ /* 0x000fe200078e3cff */
[----:B------:R-:W-:Y:S02]  /*4110*/  IMAD.MOV.U32 R17, RZ, RZ, 0x2f800000 ;  /* 0x2f800000ff117424 */ /* 0x000fe400078e00ff */
[----:B------:R-:W-:Y:S02]  /*4120*/  IMAD.MOV.U32 R20, RZ, RZ, R3 ;  /* 0x000000ffff147224 */ /* 0x000fe400078e0003 */
[----:B0-----:R-:W-:Y:S02]  /*4130*/  IMAD.SHL.U32 R6, R15, 0x2, RZ ;  /* 0x000000020f067824 */ /* 0x001fe400078e00ff */
[----:B------:R-:W-:-:S03]  /*4140*/  IMAD.MOV.U32 R21, RZ, RZ, 0x3f800000 ;  /* 0x3f800000ff157424 */ /* 0x000fc600078e00ff */
[----:B------:R-:W-:-:S04]  /*4150*/  LOP3.LUT R6, R15, R6, R16, 0x96, !PT ;  /* 0x000000060f067212 */ /* 0x000fc800078e9610 */
[----:B------:R-:W-:-:S04]  /*4160*/  LOP3.LUT R15, R6, R5, RZ, 0x3c, !PT ;  /* 0x00000005060f7212 */ /* 0x000fc800078e3cff */
[----:B------:R-:W-:-:S04]  /*4170*/  IADD3 R6, PT, PT, R15, R10, RZ ;  /* 0x0000000a0f067210 */ /* 0x000fc80007ffe0ff */
[----:B------:R-:W-:-:S05]  /*4180*/  I2FP.F32.U32 R6, R6 ;  /* 0x0000000600067245 */ /* 0x000fca0000201000 */
[----:B------:R-:W-:-:S05]  /*4190*/  FFMA R6, R6, R17, 1.1641532182693481445e-10 ;  /* 0x2f00000006067423 */ /* 0x000fca0000000011 */
[----:B------:R-:W-:-:S04]  /*41a0*/  FSETP.NEU.AND P0, PT, R6, 1, PT ;  /* 0x3f8000000600780b */ /* 0x000fc80003f0d000 */
[----:B------:R-:W-:-:S13]  /*41b0*/  FSETP.EQ.OR P0, PT, R7, RZ, !P0 ;  /* 0x000000ff0700720b */ /* 0x000fda0004702400 */
[----:B------:R-:W-:Y:S05]  /*41c0*/  @P0 BRA `(.L_x_153) ;  /* 0x0000000400240947 */ /* 0x000fea0003800000 */
[----:B------:R-:W-:-:S04]  /*41d0*/  FSETP.NAN.AND P0, PT, |R7|, |R7|, PT ;  /* 0x400000070700720b */ /* 0x000fc80003f08200 */
[----:B------:R-:W-:-:S13]  /*41e0*/  FSETP.NAN.OR P0, PT, |R6|, |R6|, P0 ;  /* 0x400000060600720b */ /* 0x000fda0000708600 */
[----:B------:R-:W-:Y:S05]  /*41f0*/  @P0 BRA `(.L_x_154) ;  /* 0x0000000400140947 */ /* 0x000fea0003800000 */
[----:B------:R-:W-:-:S04]  /*4200*/  FSETP.NEU.AND P0, PT, |R6|, +INF , PT ;  /* 0x7f8000000600780b */ /* 0x000fc80003f0d200 */
[----:B------:R-:W-:-:S13]  /*4210*/  FSETP.EQ.OR P0, PT, R6, RZ, !P0 ;  /* 0x000000ff0600720b */ /* 0x000fda0004702400 */
[----:B------:R-:W-:Y:S05]  /*4220*/  @P0 BRA `(.L_x_155) ;  /* 0x0000000000f80947 */ /* 0x000fea0003800000 */
[C---:B------:R-:W-:Y:S01]  /*4230*/  FMUL R3, |R6|.reuse, 16777216 ;  /* 0x4b80000006037820 */ /* 0x040fe20000400200 */
[C---:B------:R-:W-:Y:S01]  /*4240*/  FSETP.GEU.AND P0, PT, |R6|.reuse, 1.175494350822287508e-38, PT ;  /* 0x008000000600780b */ /* 0x040fe20003f0e200 */
[----:B------:R-:W-:Y:S01]  /*4250*/  IMAD.MOV.U32 R21, RZ, RZ, 0x3a2c32e4 ;  /* 0x3a2c32e4ff157424 */ /* 0x000fe200078e00ff */
[----:B------:R-:W-:Y:S02]  /*4260*/  FSETP.NEU.AND P2, PT, R6, -1, PT ;  /* 0xbf8000000600780b */ /* 0x000fe40003f4d000 */
[----:B------:R-:W-:Y:S02]  /*4270*/  FSEL R3, R3, |R6|, !P0 ;  /* 0x4000000603037208 */ /* 0x000fe40004000000 */
[----:B------:R-:W-:-:S03]  /*4280*/  FSEL R19, RZ, -24, P0 ;  /* 0xc1c00000ff137808 */ /* 0x000fc60000000000 */
[----:B------:R-:W-:-:S05]  /*4290*/  VIADD R16, R3, 0xc0cafb0d ;  /* 0xc0cafb0d03107836 */ /* 0x000fca0000000000 */
[----:B------:R-:W-:-:S05]  /*42a0*/  LOP3.LUT R16, R16, 0xff800000, RZ, 0xc0, !PT ;  /* 0xff80000010107812 */ /* 0x000fca00078ec0ff */
[----:B------:R-:W-:Y:S01]  /*42b0*/  IMAD.IADD R22, R3, 0x1, -R16 ;  /* 0x0000000103167824 */ /* 0x000fe200078e0a10 */
[----:B------:R-:W-:-:S03]  /*42c0*/  I2FP.F32.S32 R16, R16 ;  /* 0x0000001000107245 */ /* 0x000fc60000201400 */
[C---:B------:R-:W-:Y:S01]  /*42d0*/  FADD R3, R22.reuse, 1 ;  /* 0x3f80000016037421 */ /* 0x040fe20000000000 */
[----:B------:R-:W-:Y:S01]  /*42e0*/  FADD R22, R22, -1 ;  /* 0xbf80000016167421 */ /* 0x000fe20000000000 */
[----:B------:R-:W-:-:S03]  /*42f0*/  FFMA R24, R16, 1.1920928955078125e-07, R19 ;  /* 0x3400000010187823 */ /* 0x000fc60000000013 */
[----:B------:R-:W-:Y:S01]  /*4300*/  FADD R18, R22, R22 ;  /* 0x0000001616127221 */ /* 0x000fe20000000000 */
[----:B------:R-:W0:Y:S03]  /*4310*/  MUFU.RCP R3, R3 ;  /* 0x0000000300037308 */ /* 0x000e260000001000 */
[----:B0-----:R-:W-:-:S04]  /*4320*/  FMUL R17, R3, R18 ;  /* 0x0000001203117220 */ /* 0x001fc80000400000 */
[----:B------:R-:W-:Y:S01]  /*4330*/  FADD R19, R22, -R17 ;  /* 0x8000001116137221 */ /* 0x000fe20000000000 */
[C---:B------:R-:W-:Y:S01]  /*4340*/  FMUL R18, R17.reuse, R17 ;  /* 0x0000001111127220 */ /* 0x040fe20000400000 */
        /* <DEDUP_REMOVED lines=13> */
[----:B------:R-:W-:-:S04]  /*4420*/  FFMA R3, R22, R3, R19 ;  /* 0x0000000316037223 */ /* 0x000fc80000000013 */
[----:B------:R-:W-:-:S04]  /*4430*/  FFMA R17, R17, R18, R3 ;  /* 0x0000001211117223 */ /* 0x000fc80000000003 */
[----:B------:R-:W-:-:S04]  /*4440*/  FADD R19, R16, R17 ;  /* 0x0000001110137221 */ /* 0x000fc80000000000 */
[----:B------:R-:W-:Y:S01]  /*4450*/  FMUL R18, R19, R7 ;  /* 0x0000000713127220 */ /* 0x000fe20000400000 */
[----:B------:R-:W-:-:S03]  /*4460*/  FADD R16, -R16, R19 ;  /* 0x0000001310107221 */ /* 0x000fc60000000100 */
[----:B------:R-:W0:Y:S01]  /*4470*/  FRND R3, R18 ;  /* 0x0000001200037307 */ /* 0x000e220000201000 */
[----:B------:R-:W-:Y:S01]  /*4480*/  FADD R17, R17, -R16 ;  /* 0x8000001011117221 */ /* 0x000fe20000000000 */
[-C--:B------:R-:W-:Y:S01]  /*4490*/  FFMA R16, R19, R7.reuse, -R18 ;  /* 0x0000000713107223 */ /* 0x080fe20000000812 */
[----:B------:R-:W-:Y:S02]  /*44a0*/  MOV R19, 0x391fcb8e ;  /* 0x391fcb8e00137802 */ /* 0x000fe40000000f00 */
[C---:B------:R-:W-:Y:S01]  /*44b0*/  FSETP.GT.AND P1, PT, |R18|.reuse, 152, PT ;  /* 0x431800001200780b */ /* 0x040fe20003f24200 */
[----:B------:R-:W-:Y:S02]  /*44c0*/  FFMA R17, R17, R7, R16 ;  /* 0x0000000711117223 */ /* 0x000fe40000000010 */
[----:B------:R-:W1:Y:S01]  /*44d0*/  F2I.NTZ R22, R18 ;  /* 0x0000001200167305 */ /* 0x000e620000203100 */
[----:B0-----:R-:W-:Y:S01]  /*44e0*/  FADD R16, R18, -R3 ;  /* 0x8000000312107221 */ /* 0x001fe20000000000 */
[----:B------:R-:W-:-:S03]  /*44f0*/  FSETP.GT.AND P0, PT, R3, RZ, PT ;  /* 0x000000ff0300720b */ /* 0x000fc60003f04000 */
[----:B------:R-:W-:Y:S01]  /*4500*/  FADD R16, R16, R17 ;  /* 0x0000001110107221 */ /* 0x000fe20000000000 */
[----:B------:R-:W-:Y:S02]  /*4510*/  SEL R3, RZ, 0x83000000, P0 ;  /* 0x83000000ff037807 */ /* 0x000fe40000000000 */
[----:B------:R-:W-:Y:S01]  /*4520*/  FSETP.GEU.AND P0, PT, R18, RZ, PT ;  /* 0x000000ff1200720b */ /* 0x000fe20003f0e000 */
[C---:B------:R-:W-:Y:S02]  /*4530*/  FFMA R17, R16.reuse, R19, 0.0013391353422775864601 ;  /* 0x3aaf85ed10117423 */ /* 0x040fe40000000013 */
[----:B------:R-:W-:Y:S01]  /*4540*/  VIADD R6, R3, 0x7f000000 ;  /* 0x7f00000003067836 */ /* 0x000fe20000000000 */
[----:B------:R-:W-:Y:S01]  /*4550*/  FSEL R21, RZ, +INF , !P0 ;  /* 0x7f800000ff157808 */ /* 0x000fe20004000000 */
[----:B------:R-:W-:Y:S01]  /*4560*/  FFMA R17, R16, R17, 0.0096188392490148544312 ;  /* 0x3c1d985610117423 */ /* 0x000fe20000000011 */
[----:B-1----:R-:W-:Y:S01]  /*4570*/  IMAD R22, R22, 0x800000, -R3 ;  /* 0x0080000016167824 */ /* 0x002fe200078e0a03 */
[----:B------:R-:W-:-:S02]  /*4580*/  FSETP.NEU.AND P0, PT, |R7|, +INF , PT ;  /* 0x7f8000000700780b */ /* 0x000fc40003f0d200 */
[----:B------:R-:W-:-:S04]  /*4590*/  FFMA R17, R16, R17, 0.055503588169813156128 ;  /* 0x3d6357bb10117423 */ /* 0x000fc80000000011 */
[----:B------:R-:W-:-:S04]  /*45a0*/  FFMA R17, R16, R17, 0.24022644758224487305 ;  /* 0x3e75fdec10117423 */ /* 0x000fc80000000011 */
[----:B------:R-:W-:-:S04]  /*45b0*/  FFMA R17, R16, R17, 0.69314718246459960938 ;  /* 0x3f31721810117423 */ /* 0x000fc80000000011 */
[----:B------:R-:W-:-:S04]  /*45c0*/  FFMA R17, R16, R17, 1 ;  /* 0x3f80000010117423 */ /* 0x000fc80000000011 */
[----:B------:R-:W-:-:S04]  /*45d0*/  FMUL R17, R6, R17 ;  /* 0x0000001106117220 */ /* 0x000fc80000400000 */
[----:B------:R-:W-:-:S05]  /*45e0*/  @!P1 FMUL R21, R22, R17 ;  /* 0x0000001116159220 */ /* 0x000fca0000400000 */
[----:B------:R-:W-:Y:S01]  /*45f0*/  @!P2 FSEL R21, R21, 1, P0 ;  /* 0x3f8000001515a808 */ /* 0x000fe20000000000 */
[----:B------:R-:W-:Y:S06]  /*4600*/  BRA `(.L_x_153) ;  /* 0x0000000000147947 */ /* 0x000fec0003800000 */
.L_x_155:
[----:B------:R-:W-:Y:S01]  /*4610*/  FSETP.NEU.AND P0, PT, |R14|, 1, PT ;  /* 0x3f8000000e00780b */ /* 0x000fe20003f0d200 */
[----:B------:R-:W-:-:S12]  /*4620*/  FADD R21, R6, R6 ;  /* 0x0000000606157221 */ /* 0x000fd80000000000 */
[----:B------:R-:W-:Y:S01]  /*4630*/  @P0 LOP3.LUT R21, R21, 0x7fffffff, RZ, 0xc0, !PT ;  /* 0x7fffffff15150812 */ /* 0x000fe200078ec0ff */
[----:B------:R-:W-:Y:S06]  /*4640*/  BRA `(.L_x_153) ;  /* 0x0000000000047947 */ /* 0x000fec0003800000 */
.L_x_154:
[----:B------:R-:W-:-:S07]  /*4650*/  FADD R21, R6, R7 ;  /* 0x0000000706157221 */ /* 0x000fce0000000000 */
.L_x_153:
[----:B------:R-:W-:Y:S05]  /*4660*/  BSYNC.RECONVERGENT B0 ;  /* 0x0000000000007941 */ /* 0x000fea0003800200 */
.L_x_152:
[----:B------:R-:W-:Y:S01]  /*4670*/  BSSY.RECONVERGENT B0, `(.L_x_156) ;  /* 0x00000ae000007945 */ /* 0x000fe20003800200 */
.L_x_165:
[----:B------:R-:W-:Y:S01]  /*4680*/  BSSY.RECONVERGENT B1, `(.L_x_157) ;  /* 0x0000058000017945 */ /* 0x000fe20003800200 */
[----:B------:R-:W-:-:S07]  /*4690*/  IMAD.MOV.U32 R6, RZ, RZ, R20 ;  /* 0x000000ffff067224 */ /* 0x000fce00078e0014 */
.L_x_163:
        /* <DEDUP_REMOVED lines=9> */
[----:B------:R-:W-:Y:S01]  /*4730*/  HFMA2 R19, -RZ, RZ, 1.5048828125, 33.21875 ;  /* 0x3e055027ff137431 */ /* 0x000fe200000001ff */
[----:B------:R-:W-:Y:S02]  /*4740*/  BSSY.RECONVERGENT B3, `(.L_x_160) ;  /* 0x000003b000037945 */ /* 0x000fe40003800200 */
[----:B------:R-:W-:Y:S01]  /*4750*/  LOP3.LUT R3, R3, R2, RZ, 0x3c, !PT ;  /* 0x0000000203037212 */ /* 0x000fe200078e3cff */
[----:B------:R-:W-:-:S04]  /*4760*/  IMAD.SHL.U32 R2, R15, 0x10, RZ ;  /* 0x000000100f027824 */ /* 0x000fc800078e00ff */
        /* <DEDUP_REMOVED lines=13> */
[----:B------:R-:W-:Y:S01]  /*4840*/  IMAD.IADD R11, R2, 0x1, -R17 ;  /* 0x00000001020b7824 */ /* 0x000fe200078e0a11 */
[----:B------:R-:W-:-:S03]  /*4850*/  SHF.R.U32.HI R17, RZ, 0x2, R6 ;  /* 0x00000002ff117819 */ /* 0x000fc60000011606 */
[----:B------:R-:W-:Y:S01]  /*4860*/  FADD R16, R11, -1 ;  /* 0xbf8000000b107421 */ /* 0x000fe20000000000 */
[----:B------:R-:W-:Y:S01]  /*4870*/  LOP3.LUT R17, R17, R6, RZ, 0x3c, !PT ;  /* 0x0000000611117212 */ /* 0x000fe200078e3cff */
[----:B------:R-:W-:Y:S02]  /*4880*/  IMAD.SHL.U32 R6, R3, 0x10, RZ ;  /* 0x0000001003067824 */ /* 0x000fe400078e00ff */
        /* <DEDUP_REMOVED lines=12> */
[----:B------:R-:W-:Y:S02]  /*4950*/  IMAD.SHL.U32 R12, R17, 0x2, RZ ;  /* 0x00000002110c7824 */ /* 0x000fe400078e00ff */
[----:B------:R-:W-:Y:S01]  /*4960*/  FFMA R16, R16, R19, R16 ;  /* 0x0000001310107223 */ /* 0x000fe20000000010 */
[----:B------:R-:W-:-:S03]  /*4970*/  IMAD.MOV.U32 R19, RZ, RZ, 0x7f800000 ;  /* 0x7f800000ff137424 */ /* 0x000fc600078e00ff */
[----:B------:R-:W-:Y:S01]  /*4980*/  FFMA R11, R11, 0.69314718246459960938, R16 ;  /* 0x3f3172180b0b7823 */ /* 0x000fe20000000010 */
[----:B------:R-:W-:Y:S02]  /*4990*/  LOP3.LUT R6, R17, R12, R6, 0x96, !PT ;  /* 0x0000000c11067212 */ /* 0x000fe400078e9606 */
[----:B------:R-:W-:Y:S01]  /*49a0*/  MOV R17, 0x30c90fdb ;  /* 0x30c90fdb00117802 */ /* 0x000fe20000000f00 */
[C---:B------:R-:W-:Y:S01]  /*49b0*/  @P0 FFMA R11, R2.reuse, R19, +INF ;  /* 0x7f800000020b0423 */ /* 0x040fe20000000013 */
[----:B------:R-:W-:Y:S02]  /*49c0*/  FSETP.NEU.AND P0, PT, R2, RZ, PT ;  /* 0x000000ff0200720b */ /* 0x000fe40003f0d000 */
[----:B------:R-:W-:Y:S01]  /*49d0*/  LOP3.LUT R23, R6, R3, RZ, 0x3c, !PT ;  /* 0x0000000306177212 */ /* 0x000fe200078e3cff */
[----:B------:R-:W-:-:S04]  /*49e0*/  FMUL R11, R11, -2 ;  /* 0xc00000000b0b7820 */ /* 0x000fc80000400000 */
[----:B------:R-:W-:Y:S01]  /*49f0*/  IMAD.IADD R2, R23, 0x1, R10 ;  /* 0x0000000117027824 */ /* 0x000fe200078e020a */
[----:B------:R-:W-:-:S04]  /*4a00*/  FSEL R11, R11, +INF , P0 ;  /* 0x7f8000000b0b7808 */ /* 0x000fc80000000000 */
[----:B------:R0:W1:Y:S01]  /*4a10*/  MUFU.RSQ R6, R11 ;  /* 0x0000000b00067308 */ /* 0x0000620000001400 */
[----:B------:R-:W-:Y:S01]  /*4a20*/  VIADD R12, R11, 0xf3000000 ;  /* 0xf30000000b0c7836 */ /* 0x000fe20000000000 */
[----:B------:R-:W-:-:S04]  /*4a30*/  I2FP.F32.U32 R2, R2 ;  /* 0x0000000200027245 */ /* 0x000fc80000201000 */
[----:B------:R-:W-:Y:S01]  /*4a40*/  ISETP.GT.U32.AND P0, PT, R12, 0x727fffff, PT ;  /* 0x727fffff0c00780c */ /* 0x000fe20003f04070 */
[----:B------:R-:W-:-:S12]  /*4a50*/  FFMA R2, R2, R17, 7.314590599882819788e-10 ;  /* 0x30490fdb02027423 */ /* 0x000fd80000000011 */
[----:B01----:R-:W-:Y:S05]  /*4a60*/  @!P0 BRA `(.L_x_161) ;  /* 0x0000000000108947 */ /* 0x003fea0003800000 */
[----:B------:R-:W-:-:S07]  /*4a70*/  MOV R16, 0x4a90 ;  /* 0x00004a9000107802 */ /* 0x000fce0000000f00 */
[----:B------:R-:W-:Y:S05]  /*4a80*/  CALL.REL.NOINC `($__internal_6_$__cuda_sm20_sqrt_rn_f32_slowpath) ;  /* 0x0000000800b87944 */ /* 0x000fea0003c00000 */
[----:B------:R-:W-:Y:S01]  /*4a90*/  IMAD.MOV.U32 R12, RZ, RZ, R20 ;  /* 0x000000ffff0c7224 */ /* 0x000fe200078e0014 */
[----:B------:R-:W-:Y:S06]  /*4aa0*/  BRA `(.L_x_162) ;  /* 0x0000000000107947 */ /* 0x000fec0003800000 */
.L_x_161:
[----:B------:R-:W-:Y:S01]  /*4ab0*/  FMUL.FTZ R12, R11, R6 ;  /* 0x000000060b0c7220 */ /* 0x000fe20000410000 */
[----:B------:R-:W-:-:S03]  /*4ac0*/  FMUL.FTZ R6, R6, 0.5 ;  /* 0x3f00000006067820 */ /* 0x000fc60000410000 */
[----:B------:R-:W-:-:S04]  /*4ad0*/  FFMA R11, -R12, R12, R11 ;  /* 0x0000000c0c0b7223 */ /* 0x000fc8000000010b */
[----:B------:R-:W-:-:S07]  /*4ae0*/  FFMA R12, R11, R6, R12 ;  /* 0x000000060b0c7223 */ /* 0x000fce000000000c */
.L_x_162:
[----:B------:R-:W-:Y:S05]  /*4af0*/  BSYNC.RECONVERGENT B3 ;  /* 0x0000000000037941 */ /* 0x000fea0003800200 */
.L_x_160:
[----:B------:R-:W-:Y:S01]  /*4b00*/  FMUL.RZ R16, R2, 0.15915493667125701904 ;  /* 0x3e22f98302107820 */ /* 0x000fe2000040c000 */
[----:B------:R-:W-:Y:S02]  /*4b10*/  IMAD.MOV.U32 R2, RZ, RZ, R4 ;  /* 0x000000ffff027224 */ /* 0x000fe400078e0004 */
[----:B------:R-:W-:Y:S01]  /*4b20*/  IMAD.MOV.U32 R6, RZ, RZ, R5 ;  /* 0x000000ffff067224 */ /* 0x000fe200078e0005 */
[----:B------:R-:W0:Y:S01]  /*4b30*/  MUFU.SIN R11, R16 ;  /* 0x00000010000b7308 */ /* 0x000e220000000400 */
[--C-:B------:R-:W-:Y:S02]  /*4b40*/  IMAD.MOV.U32 R4, RZ, RZ, R15.reuse ;  /* 0x000000ffff047224 */ /* 0x100fe400078e000f */
[----:B------:R-:W-:Y:S01]  /*4b50*/  IMAD.MOV.U32 R20, RZ, RZ, R15 ;  /* 0x000000ffff147224 */ /* 0x000fe200078e000f */
[----:B------:R-:W-:Y:S01]  /*4b60*/  MOV R15, R23 ;  /* 0x00000017000f7202 */ /* 0x000fe20000000f00 */
[----:B------:R-:W-:-:S03]  /*4b70*/  IMAD.MOV.U32 R5, RZ, RZ, R3 ;  /* 0x000000ffff057224 */ /* 0x000fc600078e0003 */
[----:B------:R-:W1:Y:S01]  /*4b80*/  MUFU.COS R17, R16 ;  /* 0x0000001000117308 */ /* 0x000e620000000000 */
[-C--:B0-----:R-:W-:Y:S01]  /*4b90*/  FMUL R22, R11, R12.reuse ;  /* 0x0000000c0b167220 */ /* 0x081fe20000400000 */
[----:B------:R-:W-:Y:S02]  /*4ba0*/  IMAD.MOV.U32 R11, RZ, RZ, 0x1 ;  /* 0x00000001ff0b7424 */ /* 0x000fe400078e00ff */
[----:B-1----:R-:W-:-:S07]  /*4bb0*/  FMUL R12, R17, R12 ;  /* 0x0000000c110c7220 */ /* 0x002fce0000400000 */
.L_x_159:
[----:B------:R-:W-:Y:S05]  /*4bc0*/  BSYNC.RECONVERGENT B2 ;  /* 0x0000000000027941 */ /* 0x000fea0003800200 */
.L_x_158:
[----:B------:R-:W-:-:S05]  /*4bd0*/  FFMA R24, R22, R9, 1 ;  /* 0x3f80000016187423 */ /* 0x000fca0000000009 */
[----:B------:R-:W-:-:S13]  /*4be0*/  FSETP.GTU.AND P0, PT, R24, RZ, PT ;  /* 0x000000ff1800720b */ /* 0x000fda0003f0c000 */
[----:B------:R-:W-:Y:S05]  /*4bf0*/  @!P0 BRA `(.L_x_163) ;  /* 0xfffffff800a88947 */ /* 0x000fea000383ffff */
[----:B------:R-:W-:Y:S05]  /*4c00*/  BSYNC.RECONVERGENT B1 ;  /* 0x0000000000017941 */ /* 0x000fea0003800200 */
.L_x_157:
[----:B------:R-:W-:Y:S01]  /*4c10*/  SHF.R.U32.HI R15, RZ, 0x2, R2 ;  /* 0x00000002ff0f7819 */ /* 0x000fe20000011602 */
[----:B------:R-:W0:Y:S01]  /*4c20*/  F2F.F64.F32 R4, R22 ;  /* 0x0000001600047310 */ /* 0x000e220000201800 */
[----:B------:R-:W-:Y:S01]  /*4c30*/  UMOV UR4, 0xb2fec56d ;  /* 0xb2fec56d00047882 */ /* 0x000fe20000000000 */
[----:B------:R-:W-:Y:S01]  /*4c40*/  UMOV UR5, 0x3fa0f27b ;  /* 0x3fa0f27b00057882 */ /* 0x000fe20000000000 */
[----:B------:R-:W-:Y:S01]  /*4c50*/  LOP3.LUT R15, R15, R2, RZ, 0x3c, !PT ;  /* 0x000000020f0f7212 */ /* 0x000fe200078e3cff */
[----:B------:R-:W-:Y:S02]  /*4c60*/  IMAD.SHL.U32 R2, R23, 0x10, RZ ;  /* 0x0000001017027824 */ /* 0x000fe400078e00ff */
[----:B------:R-:W-:Y:S02]  /*4c70*/  VIADD R10, R10, 0x587c5 ;  /* 0x000587c50a0a7836 */ /* 0x000fe40000000000 */
[----:B------:R-:W-:Y:S02]  /*4c80*/  IMAD.SHL.U32 R16, R15, 0x2, RZ ;  /* 0x000000020f107824 */ /* 0x000fe400078e00ff */
[----:B------:R-:W-:-:S03]  /*4c90*/  IMAD.MOV.U32 R19, RZ, RZ, 0x2f800000 ;  /* 0x2f800000ff137424 */ /* 0x000fc600078e00ff */
[----:B------:R-:W-:Y:S01]  /*4ca0*/  LOP3.LUT R2, R15, R16, R2, 0x96, !PT ;  /* 0x000000100f027212 */ /* 0x000fe200078e9602 */
[----:B0-----:R-:W-:-:S03]  /*4cb0*/  DMUL R16, R4, -UR4 ;  /* 0x8000000404107c28 */ /* 0x001fc60008000000 */
[----:B------:R-:W-:-:S05]  /*4cc0*/  LOP3.LUT R15, R2, R23, RZ, 0x3c, !PT ;  /* 0x00000017020f7212 */ /* 0x000fca00078e3cff */
[----:B------:R-:W-:Y:S01]  /*4cd0*/  IMAD.IADD R2, R15, 0x1, R10 ;  /* 0x000000010f027824 */ /* 0x000fe200078e020a */
[----:B------:R-:W-:-:S04]  /*4ce0*/  DMUL R16, R4, R16 ;  /* 0x0000001004107228 */ /* 0x000fc80000000000 */
[----:B------:R-:W-:-:S04]  /*4cf0*/  I2FP.F32.U32 R2, R2 ;  /* 0x0000000200027245 */ /* 0x000fc80000201000 */
[----:B------:R-:W-:Y:S01]  /*4d00*/  DMUL R16, R4, R16 ;  /* 0x0000001004107228 */ /* 0x000fe20000000000 */
[----:B------:R-:W-:-:S04]  /*4d10*/  FFMA R2, R2, R19, 1.1641532182693481445e-10 ;  /* 0x2f00000002027423 */ /* 0x000fc80000000013 */
[----:B------:R-:W0:Y:S03]  /*4d20*/  F2F.F64.F32 R18, R2 ;  /* 0x0000000200127310 */ /* 0x000e260000201800 */
        /* <DEDUP_REMOVED lines=9> */
[----:B------:R-:W-:-:S04]  /*4dc0*/  FSEL R4, R4, R17, !P1 ;  /* 0x0000001104047208 */ /* 0x000fc80004800000 */
[----:B------:R-:W-:-:S04]  /*4dd0*/  IADD3 R19, PT, PT, R4, -0x3f2aaaab, RZ ;  /* 0xc0d5555504137810 */ /* 0x000fc80007ffe0ff */
[----:B------:R-:W-:-:S03]  /*4de0*/  LOP3.LUT R19, R19, 0xff800000, RZ, 0xc0, !PT ;  /* 0xff80000013137812 */ /* 0x000fc600078ec0ff */
[----:B------:R-:W-:Y:S01]  /*4df0*/  @!P0 FMUL R2, R2, 8388608 ;  /* 0x4b00000002028820 */ /* 0x000fe20000400000 */
[----:B------:R-:W-:Y:S01]  /*4e00*/  I2FP.F32.S32 R24, R19 ;  /* 0x0000001300187245 */ /* 0x000fe20000201400 */
[----:B------:R-:W-:Y:S01]  /*4e10*/  IMAD.IADD R16, R4, 0x1, -R19 ;  /* 0x0000000104107824 */ /* 0x000fe200078e0a13 */
[----:B------:R-:W-:Y:S01]  /*4e20*/  FSEL R19, RZ, -23, P1 ;  /* 0xc1b80000ff137808 */ /* 0x000fe20000800000 */
[----:B------:R-:W-:Y:S01]  /*4e30*/  VIADD R25, R2, 0xc0d55555 ;  /* 0xc0d5555502197836 */ /* 0x000fe20000000000 */
[----:B------:R-:W-:Y:S01]  /*4e40*/  ISETP.GT.U32.AND P1, PT, R4, 0x7f7fffff, PT ;  /* 0x7f7fffff0400780c */ /* 0x000fe20003f24070 */
[----:B------:R-:W-:Y:S02]  /*4e50*/  FADD R16, R16, -1 ;  /* 0xbf80000010107421 */ /* 0x000fe40000000000 */
[----:B------:R-:W-:Y:S01]  /*4e60*/  FFMA R19, R24, 1.1920928955078125e-07, R19 ;  /* 0x3400000018137823 */ /* 0x000fe20000000013 */
[----:B------:R-:W-:Y:S01]  /*4e70*/  LOP3.LUT R25, R25, 0xff800000, RZ, 0xc0, !PT ;  /* 0xff80000019197812 */ /* 0x000fe200078ec0ff */
[----:B------:R-:W-:-:S04]  /*4e80*/  FFMA R5, R16, -R18, 0.14084610342979431152 ;  /* 0x3e1039f610057423 */ /* 0x000fc80000000812 */
[----:B------:R-:W-:-:S04]  /*4e90*/  FFMA R5, R16, R5, -0.12148627638816833496 ;  /* 0xbdf8cdcc10057423 */ /* 0x000fc80000000005 */
[----:B------:R-:W-:-:S04]  /*4ea0*/  FFMA R5, R16, R5, 0.13980610668659210205 ;  /* 0x3e0f295510057423 */ /* 0x000fc80000000005 */
[----:B------:R-:W-:-:S04]  /*4eb0*/  FFMA R5, R16, R5, -0.16684235632419586182 ;  /* 0xbe2ad8b910057423 */ /* 0x000fc80000000005 */
[----:B------:R-:W-:Y:S01]  /*4ec0*/  FFMA R27, R16, R5, 0.20012299716472625732 ;  /* 0x3e4ced0b101b7423 */ /* 0x000fe20000000005 */
[----:B------:R-:W-:Y:S01]  /*4ed0*/  IMAD.IADD R5, R2, 0x1, -R25 ;  /* 0x0000000102057824 */ /* 0x000fe200078e0a19 */
[----:B------:R-:W-:Y:S02]  /*4ee0*/  I2FP.F32.S32 R25, R25 ;  /* 0x0000001900197245 */ /* 0x000fe40000201400 */
[----:B------:R-:W-:Y:S01]  /*4ef0*/  FFMA R27, R16, R27, -0.24999669194221496582 ;  /* 0xbe7fff22101b7423 */ /* 0x000fe2000000001b */
[----:B------:R-:W-:-:S03]  /*4f00*/  FADD R5, R5, -1 ;  /* 0xbf80000005057421 */ /* 0x000fc60000000000 */
[----:B------:R-:W-:Y:S01]  /*4f10*/  FFMA R27, R16, R27, 0.33333182334899902344 ;  /* 0x3eaaaa78101b7423 */ /* 0x000fe2000000001b */
[----:B------:R-:W-:-:S03]  /*4f20*/  FFMA R18, R5, -R18, 0.14084610342979431152 ;  /* 0x3e1039f605127423 */ /* 0x000fc60000000812 */
[----:B------:R-:W-:Y:S01]  /*4f30*/  FFMA R27, R16, R27, -0.5 ;  /* 0xbf000000101b7423 */ /* 0x000fe2000000001b */
[----:B------:R-:W-:-:S03]  /*4f40*/  FFMA R18, R5, R18, -0.12148627638816833496 ;  /* 0xbdf8cdcc05127423 */ /* 0x000fc60000000012 */
[----:B------:R-:W-:Y:S01]  /*4f50*/  FMUL R27, R16, R27 ;  /* 0x0000001b101b7220 */ /* 0x000fe20000400000 */
[----:B------:R-:W-:-:S03]  /*4f60*/  FFMA R18, R5, R18, 0.13980610668659210205 ;  /* 0x3e0f295505127423 */ /* 0x000fc60000000012 */
[----:B------:R-:W-:Y:S01]  /*4f70*/  FFMA R16, R16, R27, R16 ;  /* 0x0000001b10107223 */ /* 0x000fe20000000010 */
[----:B------:R-:W-:-:S03]  /*4f80*/  FFMA R18, R5, R18, -0.16684235632419586182 ;  /* 0xbe2ad8b905127423 */ /* 0x000fc60000000012 */
[----:B------:R-:W-:Y:S01]  /*4f90*/  FFMA R16, R19, 0.69314718246459960938, R16 ;  /* 0x3f31721813107823 */ /* 0x000fe20000000010 */
[----:B------:R-:W-:Y:S01]  /*4fa0*/  FFMA R18, R5, R18, 0.20012299716472625732 ;  /* 0x3e4ced0b05127423 */ /* 0x000fe20000000012 */
[----:B------:R-:W-:-:S03]  /*4fb0*/  IMAD.MOV.U32 R19, RZ, RZ, 0x7f800000 ;  /* 0x7f800000ff137424 */ /* 0x000fc600078e00ff */
[C---:B------:R-:W-:Y:S01]  /*4fc0*/  FFMA R24, R5.reuse, R18, -0.24999669194221496582 ;  /* 0xbe7fff2205187423 */ /* 0x040fe20000000012 */
[----:B------:R-:W-:Y:S01]  /*4fd0*/  FSEL R18, RZ, -23, P0 ;  /* 0xc1b80000ff127808 */ /* 0x000fe20000000000 */
[----:B------:R-:W-:Y:S01]  /*4fe0*/  @P1 FFMA R16, R4, R19, +INF ;  /* 0x7f80000004101423 */ /* 0x000fe20000000013 */
[----:B------:R-:W-:Y:S01]  /*4ff0*/  ISETP.GT.U32.AND P0, PT, R2, 0x7f7fffff, PT ;  /* 0x7f7fffff0200780c */ /* 0x000fe20003f04070 */
[----:B------:R-:W-:Y:S01]  /*5000*/  FFMA R24, R5, R24, 0.33333182334899902344 ;  /* 0x3eaaaa7805187423 */ /* 0x000fe20000000018 */
[----:B------:R-:W-:Y:S01]  /*5010*/  FSETP.NEU.AND P1, PT, R4, RZ, PT ;  /* 0x000000ff0400720b */ /* 0x000fe20003f2d000 */
[----:B------:R-:W-:Y:S01]  /*5020*/  FFMA R18, R25, 1.1920928955078125e-07, R18 ;  /* 0x3400000019127823 */ /* 0x000fe20000000012 */
[----:B------:R-:W-:Y:S01]  /*5030*/  FADD R4, -R17, 1 ;  /* 0x3f80000011047421 */ /* 0x000fe20000000100 */
[----:B------:R-:W-:Y:S01]  /*5040*/  FFMA R24, R5, R24, -0.5 ;  /* 0xbf00000005187423 */ /* 0x000fe20000000018 */
[----:B------:R-:W-:-:S03]  /*5050*/  FSEL R25, R16, -INF , P1 ;  /* 0xff80000010197808 */ /* 0x000fc60000800000 */
[C---:B------:R-:W-:Y:S02]  /*5060*/  FMUL R24, R5.reuse, R24 ;  /* 0x0000001805187220 */ /* 0x040fe40000400000 */
[----:B------:R-:W-:Y:S01]  /*5070*/  FADD R27, R4, R25 ;  /* 0x00000019041b7221 */ /* 0x000fe20000000000 */
[----:B------:R-:W-:Y:S01]  /*5080*/  FMUL R25, R22, 0.5 ;  /* 0x3f00000016197820 */ /* 0x000fe20000400000 */
[----:B------:R-:W-:Y:S02]  /*5090*/  FFMA R5, R5, R24, R5 ;  /* 0x0000001805057223 */ /* 0x000fe40000000005 */
[----:B------:R-:W-:Y:S02]  /*50a0*/  FMUL R4, R8, R27 ;  /* 0x0000001b08047220 */ /* 0x000fe40000400000 */
[----:B------:R-:W-:Y:S01]  /*50b0*/  FFMA R5, R18, 0.69314718246459960938, R5 ;  /* 0x3f31721812057823 */ /* 0x000fe20000000005 */
[C---:B------:R-:W-:Y:S01]  /*50c0*/  @P0 FFMA R5, R2.reuse, R19, +INF ;  /* 0x7f80000002050423 */ /* 0x040fe20000000013 */
[----:B------:R-:W-:Y:S01]  /*50d0*/  FSETP.NEU.AND P0, PT, R2, RZ, PT ;  /* 0x000000ff0200720b */ /* 0x000fe20003f0d000 */
[----:B------:R-:W-:Y:S01]  /*50e0*/  FFMA R4, R25, R22, R4 ;  /* 0x0000001619047223 */ /* 0x000fe20000000004 */
[----:B------:R-:W-:-:S02]  /*50f0*/  IMAD.MOV.U32 R2, RZ, RZ, R6 ;  /* 0x000000ffff027224 */ /* 0x000fc400078e0006 */
[----:B------:R-:W-:-:S04]  /*5100*/  FSEL R5, R5, -INF , P0 ;  /* 0xff80000005057808 */ /* 0x000fc80000000000 */
[----:B------:R-:W-:Y:S01]  /*5110*/  FSETP.GEU.AND P0, PT, R5, R4, PT ;  /* 0x000000040500720b */ /* 0x000fe20003f0e000 */
[----:B------:R-:W-:Y:S01]  /*5120*/  IMAD.MOV.U32 R5, RZ, RZ, R23 ;  /* 0x000000ffff057224 */ /* 0x000fe200078e0017 */
[----:B------:R-:W-:-:S11]  /*5130*/  MOV R4, R3 ;  /* 0x0000000300047202 */ /* 0x000fd60000000f00 */
[----:B------:R-:W-:Y:S05]  /*5140*/  @P0 BRA `(.L_x_165) ;  /* 0xfffffff4004c0947 */ /* 0x000fea000383ffff */
.L_x_164:
[----:B------:R-:W-:Y:S05]  /*5150*/  BSYNC.RECONVERGENT B0 ;  /* 0x0000000000007941 */ /* 0x000fea0003800200 */
.L_x_156:
[----:B------:R-:W0:Y:S01]  /*5160*/  LDC.64 R4, c[0x0][0x388] ;  /* 0x0000e200ff047b82 */ /* 0x000e220000000a00 */
[----:B------:R-:W-:Y:S01]  /*5170*/  FMUL R2, R8, R17 ;  /* 0x0000001108027220 */ /* 0x000fe20000400000 */
[C---:B------:R-:W-:Y:S02]  /*5180*/  IMAD R17, R13.reuse, UR6, R0 ;  /* 0x000000060d117c24 */ /* 0x040fe4000f8e0200 */
[----:B------:R-:W-:Y:S02]  /*5190*/  VIADD R13, R13, 0x1 ;  /* 0x000000010d0d7836 */ /* 0x000fe40000000000 */
[----:B------:R-:W-:-:S03]  /*51a0*/  FMUL R21, R21, R2 ;  /* 0x0000000215157220 */ /* 0x000fc60000400000 */
[----:B------:R-:W-:Y:S01]  /*51b0*/  ISETP.NE.AND P0, PT, R13, 0x3e8, PT ;  /* 0x000003e80d00780c */ /* 0x000fe20003f05270 */
[----:B0-----:R-:W-:-:S05]  /*51c0*/  IMAD.WIDE.U32 R4, R17, 0x4, R4 ;  /* 0x0000000411047825 */ /* 0x001fca00078e0004 */
[----:B------:R0:W-:Y:S07]  /*51d0*/  STG.E desc[UR8][R4.64], R21 ;  /* 0x0000001504007986 */ /* 0x0001ee000c101908 */
[----:B------:R-:W-:Y:S05]  /*51e0*/  @!P0 EXIT ;  /* 0x000000000000894d */ /* 0x000fea0003800000 */
[----:B0-----:R-:W-:Y:S02]  /*51f0*/  IMAD.MOV.U32 R5, RZ, RZ, R15 ;  /* 0x000000ffff057224 */ /* 0x001fe400078e000f */
[----:B------:R-:W-:Y:S02]  /*5200*/  IMAD.MOV.U32 R4, RZ, RZ, R23 ;  /* 0x000000ffff047224 */ /* 0x000fe400078e0017 */
[----:B------:R-:W-:Y:S01]  /*5210*/  IMAD.MOV.U32 R2, RZ, RZ, R20 ;  /* 0x000000ffff027224 */ /* 0x000fe200078e0014 */
[----:B------:R-:W-:Y:S06]  /*5220*/  BRA `(.L_x_166) ;  /* 0xffffffec00a47947 */ /* 0x000fec000383ffff */
        .weak           $__internal_5_$__cuda_sm20_rcp_rn_f32_slowpath
        .type           $__internal_5_$__cuda_sm20_rcp_rn_f32_slowpath,@function
        .size           $__internal_5_$__cuda_sm20_rcp_rn_f32_slowpath,($__internal_6_$__cuda_sm20_sqrt_rn_f32_slowpath - $__internal_5_$__cuda_sm20_rcp_rn_f32_slowpath)
$__internal_5_$__cuda_sm20_rcp_rn_f32_slowpath:
[----:B------:R-:W-:Y:S01]  /*5230*/  IMAD.SHL.U32 R10, R9, 0x2, RZ ;  /* 0x00000002090a7824 */ /* 0x000fe200078e00ff */
[----:B------:R-:W-:Y:S04]  /*5240*/  BSSY.RECONVERGENT B1, `(.L_x_167) ;  /* 0x0000030000017945 */ /* 0x000fe80003800200 */
[----:B------:R-:W-:-:S04]  /*5250*/  SHF.R.U32.HI R10, RZ, 0x18, R10 ;  /* 0x00000018ff0a7819 */ /* 0x000fc8000001160a */
[----:B------:R-:W-:-:S13]  /*5260*/  ISETP.NE.U32.AND P0, PT, R10, RZ, PT ;  /* 0x000000ff0a00720c */ /* 0x000fda0003f05070 */
[----:B------:R-:W-:Y:S05]  /*5270*/  @P0 BRA `(.L_x_168) ;  /* 0x0000000000280947 */ /* 0x000fea0003800000 */
[----:B------:R-:W-:-:S04]  /*5280*/  SHF.L.U32 R10, R9, 0x1, RZ ;  /* 0x00000001090a7819 */ /* 0x000fc800000006ff */
        /* <DEDUP_REMOVED lines=9> */
.L_x_168:
        /* <DEDUP_REMOVED lines=26> */
[----:B------:R-:W-:-:S05]  /*54c0*/  SEL R11, RZ, 0x1, !P0 ;  /* 0x00000001ff0b7807 */ /* 0x000fca0004000000 */
[----:B------:R-:W-:-:S05]  /*54d0*/  IMAD.MOV R11, RZ, RZ, -R11 ;  /* 0x000000ffff0b7224 */ /* 0x000fca00078e0a0b */
[----:B------:R-:W-:-:S13]  /*54e0*/  ISETP.GE.AND P0, PT, R11, RZ, PT ;  /* 0x000000ff0b00720c */ /* 0x000fda0003f06270 */
[----:B------:R-:W-:-:S05]  /*54f0*/  @!P0 VIADD R10, R10, 0x1 ;  /* 0x000000010a0a8836 */ /* 0x000fca0000000000 */
[----:B------:R-:W-:-:S04]  /*5500*/  @!P1 SHF.L.U32 R10, R10, 0x1, RZ ;  /* 0x000000010a0a9819 */ /* 0x000fc800000006ff */
[----:B------:R-:W-:Y:S01]  /*5510*/  LOP3.LUT R11, R10, 0x80000000, R9, 0xf8, !PT ;  /* 0x800000000a0b7812 */ /* 0x000fe200078ef809 */
[----:B------:R-:W-:Y:S06]  /*5520*/  BRA `(.L_x_169) ;  /* 0x0000000000047947 */ /* 0x000fec0003800000 */
.L_x_170:
[----:B------:R0:W1:Y:S02]  /*5530*/  MUFU.RCP R11, R9 ;  /* 0x00000009000b7308 */ /* 0x0000640000001000 */
.L_x_169:
[----:B------:R-:W-:Y:S05]  /*5540*/  BSYNC.RECONVERGENT B1 ;  /* 0x0000000000017941 */ /* 0x000fea0003800200 */
.L_x_167:
[----:B------:R-:W-:-:S04]  /*5550*/  IMAD.MOV.U32 R13, RZ, RZ, 0x0 ;  /* 0x00000000ff0d7424 */ /* 0x000fc800078e00ff */
[----:B01----:R-:W-:Y:S05]  /*5560*/  RET.REL.NODEC R12 `(_Z9testGammafPf) ;  /* 0xffffffa80ca47950 */ /* 0x003fea0003c3ffff */
        .weak           $__internal_6_$__cuda_sm20_sqrt_rn_f32_slowpath
        .type           $__internal_6_$__cuda_sm20_sqrt_rn_f32_slowpath,@function
        .size           $__internal_6_$__cuda_sm20_sqrt_rn_f32_slowpath,(.L_x_213 - $__internal_6_$__cuda_sm20_sqrt_rn_f32_slowpath)
$__internal_6_$__cuda_sm20_sqrt_rn_f32_slowpath:
[----:B------:R-:W-:-:S13]  /*5570*/  LOP3.LUT P0, RZ, R11, 0x7fffffff, RZ, 0xc0, !PT ;  /* 0x7fffffff0bff7812 */ /* 0x000fda000780c0ff */
[----:B------:R-:W-:Y:S01]  /*5580*/  @!P0 IMAD.MOV.U32 R20, RZ, RZ, R11 ;  /* 0x000000ffff148224 */ /* 0x000fe200078e000b */
        /* <DEDUP_REMOVED lines=11> */
[----:B------:R-:W-:-:S03]  /*5640*/  @P0 FMUL.FTZ R17, R22, 0.5 ;  /* 0x3f00000016110820 */ /* 0x000fc60000410000 */
[----:B------:R-:W-:-:S04]  /*5650*/  @P0 FADD.FTZ R20, -R12, -RZ ;  /* 0x800000ff0c140221 */ /* 0x000fc80000010100 */
[----:B------:R-:W-:Y:S01]  /*5660*/  @P0 FFMA R25, R12, R20, R19 ;  /* 0x000000140c190223 */ /* 0x000fe20000000013 */
[----:B------:R-:W-:-:S03]  /*5670*/  @!P0 IMAD.MOV.U32 R20, RZ, RZ, R11 ;  /* 0x000000ffff148224 */ /* 0x000fc600078e000b */
[----:B------:R-:W-:-:S04]  /*5680*/  @P0 FFMA R17, R25, R17, R12 ;  /* 0x0000001119110223 */ /* 0x000fc8000000000c */
[----:B------:R-:W-:-:S07]  /*5690*/  @P0 FMUL.FTZ R20, R17, 2.3283064365386962891e-10 ;  /* 0x2f80000011140820 */ /* 0x000fce0000410000 */
.L_x_171:
[----:B------:R-:W-:-:S04]  /*56a0*/  IMAD.MOV.U32 R17, RZ, RZ, 0x0 ;  /* 0x00000000ff117424 */ /* 0x000fc800078e00ff */
[----:B------:R-:W-:Y:S05]  /*56b0*/  RET.REL.NODEC R16 `(_Z9testGammafPf) ;  /* 0xffffffa810507950 */ /* 0x000fea0003c3ffff */
.L_x_172:
        /* <DEDUP_REMOVED lines=12> */
.L_x_213:


//--------------------- .text._Z5eulerPfS_S_S_S_f --------------------------
	.section	.text._Z5eulerPfS_S_S_S_f,"ax",@progbits
	.align	128
        .global         _Z5eulerPfS_S_S_S_f
        .type           _Z5eulerPfS_S_S_S_f,@function
        .size           _Z5eulerPfS_S_S_S_f,(.L_x_215 - _Z5eulerPfS_S_S_S_f)
        .other          _Z5eulerPfS_S_S_S_f,@"STO_CUDA_ENTRY STV_DEFAULT"
_Z5eulerPfS_S_S_S_f:
.text._Z5eulerPfS_S_S_S_f:
[----:B------:R-:W0:Y:S01]  /*0000*/  LDC R1, c[0x0][0x37c] ;  /* 0x0000df00ff017b82 */ /* 0x000e220000000800 */
[----:B------:R-:W1:Y:S07]  /*0010*/  S2R R7, SR_CTAID.X ;  /* 0x0000000000077919 */ /* 0x000e6e0000002500 */
[----:B------:R-:W1:Y:S01]  /*0020*/  LDC.64 R18, c[0x0][0x398] ;  /* 0x0000e600ff127b82 */ /* 0x000e620000000a00 */
[----:B------:R-:W2:Y:S01]  /*0030*/  LDCU.64 UR6, c[0x0][0x358] ;  /* 0x00006b00ff0677ac */ /* 0x000ea20008000a00 */
[----:B0-----:R-:W-:-:S06]  /*0040*/  VIADD R1, R1, 0xffffffd0 ;  /* 0xffffffd001017836 */ /* 0x001fcc0000000000 */
[----:B------:R-:W0:Y:S08]  /*0050*/  LDC.64 R20, c[0x0][0x388] ;  /* 0x0000e200ff147b82 */ /* 0x000e300000000a00 */
[----:B------:R-:W3:Y:S08]  /*0060*/  LDC.64 R2, c[0x0][0x390] ;  /* 0x0000e400ff027b82 */ /* 0x000ef00000000a00 */
[----:B------:R-:W4:Y:S01]  /*0070*/  LDC.64 R4, c[0x0][0x3a0] ;  /* 0x0000e800ff047b82 */ /* 0x000f220000000a00 */
[----:B-1----:R-:W-:-:S04]  /*0080*/  IMAD.WIDE.U32 R18, R7, 0x4, R18 ;  /* 0x0000000407127825 */ /* 0x002fc800078e0012 */
[----:B0-----:R-:W-:Y:S01]  /*0090*/  IMAD.WIDE.U32 R20, R7, 0x4, R20 ;  /* 0x0000000407147825 */ /* 0x001fe200078e0014 */
[----:B--2---:R-:W5:Y:S04]  /*00a0*/  LDG.E R16, desc[UR6][R18.64] ;  /* 0x0000000612107981 */ /* 0x004f68000c1e1900 */
[----:B------:R-:W5:Y:S01]  /*00b0*/  LDG.E R17, desc[UR6][R20.64] ;  /* 0x0000000614117981 */ /* 0x000f62000c1e1900 */
[----:B------:R-:W0:Y:S01]  /*00c0*/  S2R R6, SR_TID.X ;  /* 0x0000000000067919 */ /* 0x000e220000002100 */
[----:B------:R-:W0:Y:S01]  /*00d0*/  LDCU UR8, c[0x0][0x360] ;  /* 0x00006c00ff0877ac */ /* 0x000e220008000800 */
[----:B------:R-:W-:Y:S02]  /*00e0*/  IMAD.MOV.U32 R8, RZ, RZ, -0x2dfc5089 ;  /* 0xd203af77ff087424 */ /* 0x000fe400078e00ff */
[----:B------:R-:W-:-:S02]  /*00f0*/  IMAD.MOV.U32 R9, RZ, RZ, -0x975f8c ;  /* 0xff68a074ff097424 */ /* 0x000fc400078e00ff */
[----:B------:R-:W-:Y:S02]  /*0100*/  IMAD.MOV.U32 R10, RZ, RZ, -0x12697946 ;  /* 0xed9686baff0a7424 */ /* 0x000fe400078e00ff */
[----:B------:R-:W-:Y:S02]  /*0110*/  IMAD.MOV.U32 R11, RZ, RZ, -0x75bd8fc ;  /* 0xf8a42704ff0b7424 */ /* 0x000fe400078e00ff */
[----:B------:R-:W-:Y:S02]  /*0120*/  IMAD.MOV.U32 R12, RZ, RZ, -0x23270784 ;  /* 0xdcd8f87cff0c7424 */ /* 0x000fe400078e00ff */
[----:B------:R-:W-:Y:S01]  /*0130*/  IMAD.MOV.U32 R13, RZ, RZ, -0x79aed88 ;  /* 0xf8651278ff0d7424 */ /* 0x000fe200078e00ff */
[----:B------:R1:W-:Y:S01]  /*0140*/  STL.64 [R1], R8 ;  /* 0x0000000801007387 */ /* 0x0003e20000100a00 */
[----:B---3--:R-:W-:-:S03]  /*0150*/  IMAD.WIDE.U32 R2, R7, 0x4, R2 ;  /* 0x0000000407027825 */ /* 0x008fc600078e0002 */
[----:B------:R1:W-:Y:S01]  /*0160*/  STL.64 [R1+0x8], R10 ;  /* 0x0000080a01007387 */ /* 0x0003e20000100a00 */
[----:B----4-:R-:W-:-:S03]  /*0170*/  IMAD.WIDE.U32 R4, R7, 0x4, R4 ;  /* 0x0000000407047825 */ /* 0x010fc600078e0004 */
[----:B------:R1:W-:Y:S01]  /*0180*/  STL.64 [R1+0x10], R12 ;  /* 0x0000100c01007387 */ /* 0x0003e20000100a00 */
[----:B------:R-:W-:Y:S01]  /*0190*/  BSSY.RECONVERGENT B0, `(.L_x_173) ;  /* 0x0000260000007945 */ /* 0x000fe20003800200 */
[----:B------:R-:W-:Y:S02]  /*01a0*/  IMAD.MOV.U32 R0, RZ, RZ, -0x975f8c ;  /* 0xff68a074ff007424 */ /* 0x000fe400078e00ff */
[----:B------:R2:W5:Y:S04]  /*01b0*/  LDG.E R14, desc[UR6][R2.64] ;  /* 0x00000006020e7981 */ /* 0x000568000c1e1900 */
[----:B------:R3:W5:Y:S01]  /*01c0*/  LDG.E R15, desc[UR6][R4.64] ;  /* 0x00000006040f7981 */ /* 0x000762000c1e1900 */
[----:B0-----:R-:W-:-:S05]  /*01d0*/  IMAD R6, R7, UR8, R6 ;  /* 0x0000000807067c24 */ /* 0x001fca000f8e0206 */
[----:B------:R-:W-:Y:S01]  /*01e0*/  ISETP.NE.AND P0, PT, R6, RZ, PT ;  /* 0x000000ff0600720c */ /* 0x000fe20003f05270 */
[----:B--2---:R-:W-:Y:S02]  /*01f0*/  IMAD.MOV.U32 R3, RZ, RZ, -0x79aed88 ;  /* 0xf8651278ff037424 */ /* 0x004fe400078e00ff */
[----:B---3--:R-:W-:Y:S02]  /*0200*/  IMAD.MOV.U32 R5, RZ, RZ, -0x75bd8fc ;  /* 0xf8a42704ff057424 */ /* 0x008fe400078e00ff */
[----:B------:R-:W-:Y:S02]  /*0210*/  IMAD.MOV.U32 R4, RZ, RZ, -0x12697946 ;  /* 0xed9686baff047424 */ /* 0x000fe400078e00ff */
[----:B------:R-:W-:-:S06]  /*0220*/  IMAD.MOV.U32 R2, RZ, RZ, -0x23270784 ;  /* 0xdcd8f87cff027424 */ /* 0x000fcc00078e00ff */
[----:B-1----:R-:W-:Y:S05]  /*0230*/  @!P0 BRA `(.L_x_174) ;  /* 0x0000002400548947 */ /* 0x002fea0003800000 */
[--C-:B------:R-:W-:Y:S01]  /*0240*/  SHF.R.S32.HI R12, RZ, 0x1f, R6.reuse ;  /* 0x0000001fff0c7819 */ /* 0x100fe20000011406 */
[----:B------:R-:W-:Y:S02]  /*0250*/  IMAD.MOV.U32 R13, RZ, RZ, R6 ;  /* 0x000000ffff0d7224 */ /* 0x000fe400078e0006 */
[----:B------:R-:W-:Y:S02]  /*0260*/  IMAD.MOV.U32 R6, RZ, RZ, RZ ;  /* 0x000000ffff067224 */ /* 0x000fe400078e00ff */
[----:B------:R-:W-:Y:S02]  /*0270*/  IMAD.MOV.U32 R0, RZ, RZ, -0x975f8c ;  /* 0xff68a074ff007424 */ /* 0x000fe400078e00ff */
[----:B------:R-:W-:Y:S02]  /*0280*/  IMAD.MOV.U32 R4, RZ, RZ, -0x12697946 ;  /* 0xed9686baff047424 */ /* 0x000fe400078e00ff */
[----:B------:R-:W-:Y:S02]  /*0290*/  IMAD.MOV.U32 R5, RZ, RZ, -0x75bd8fc ;  /* 0xf8a42704ff057424 */ /* 0x000fe400078e00ff */
[----:B------:R-:W-:-:S02]  /*02a0*/  IMAD.MOV.U32 R2, RZ, RZ, -0x23270784 ;  /* 0xdcd8f87cff027424 */ /* 0x000fc400078e00ff */
[----:B------:R-:W-:-:S07]  /*02b0*/  IMAD.MOV.U32 R3, RZ, RZ, -0x79aed88 ;  /* 0xf8651278ff037424 */ /* 0x000fce00078e00ff */
.L_x_183:
[----:B------:R-:W-:Y:S01]  /*02c0*/  LOP3.LUT R21, R13, 0x3, RZ, 0xc0, !PT ;  /* 0x000000030d157812 */ /* 0x000fe200078ec0ff */
[----:B------:R-:W-:Y:S03]  /*02d0*/  BSSY.RECONVERGENT B1, `(.L_x_175) ;  /* 0x0000245000017945 */ /* 0x000fe60003800200 */
[----:B------:R-:W-:-:S04]  /*02e0*/  ISETP.NE.U32.AND P0, PT, R21, RZ, PT ;  /* 0x000000ff1500720c */ /* 0x000fc80003f05070 */
[----:B------:R-:W-:-:S13]  /*02f0*/  ISETP.NE.AND.EX P0, PT, RZ, RZ, PT, P0 ;  /* 0x000000ffff00720c */ /* 0x000fda0003f05300 */
[----:B012---:R-:W-:Y:S05]  /*0300*/  @!P0 BRA `(.L_x_176) ;  /* 0x0000002400048947 */ /* 0x007fea0003800000 */
[----:B------:R-:W0:Y:S01]  /*0310*/  LDC.64 R8, c[0x4][RZ] ;  /* 0x01000000ff087b82 */ /* 0x000e220000000a00 */
[----:B------:R-:W-:Y:S01]  /*0320*/  IMAD.MOV.U32 R0, RZ, RZ, RZ ;  /* 0x000000ffff007224 */ /* 0x000fe200078e00ff */
[----:B------:R-:W-:Y:S01]  /*0330*/  CS2R R2, SRZ ;  /* 0x0000000000027805 */ /* 0x000fe2000001ff00 */
[----:B------:R-:W-:Y:S01]  /*0340*/  IMAD.MOV.U32 R18, RZ, RZ, RZ ;  /* 0x000000ffff127224 */ /* 0x000fe200078e00ff */
[----:B------:R-:W-:Y:S01]  /*0350*/  CS2R R4, SRZ ;  /* 0x0000000000047805 */ /* 0x000fe2000001ff00 */
[----:B0-----:R-:W-:-:S07]  /*0360*/  IMAD.WIDE.U32 R8, R6, 0xc80, R8 ;  /* 0x00000c8006087825 */ /* 0x001fce00078e0008 */
.L_x_178:
[----:B------:R-:W-:-:S06]  /*0370*/  IMAD R19, R18, 0x4, R1 ;  /* 0x0000000412137824 */ /* 0x000fcc00078e0201 */
[----:B-----5:R-:W5:Y:S01]  /*0380*/  LDL R19, [R19+0x4] ;  /* 0x0000040013137983 */ /* 0x020f620000100800 */
[----:B------:R-:W-:Y:S01]  /*0390*/  IMAD.SHL.U32 R20, R18, 0x20, RZ ;  /* 0x0000002012147824 */ /* 0x000fe200078e00ff */
[----:B------:R-:W-:-:S06]  /*03a0*/  UMOV UR4, URZ ;  /* 0x000000ff00047c82 */ /* 0x000fcc0008000000 */
.L_x_177:
[----:B-----5:R-:W-:Y:S01]  /*03b0*/  SHF.R.U32.HI R24, RZ, UR4, R19 ;  /* 0x00000004ff187c19 */ /* 0x020fe20008011613 */
        /* <DEDUP_REMOVED lines=8> */
[----:B------:R-:W4:Y:S04]  /*0440*/  @P1 LDG.E R26, desc[UR6][R10.64+0x24] ;  /* 0x000024060a1a1981 */ /* 0x000f28000c1e1900 */
[----:B------:R-:W4:Y:S04]  /*0450*/  @P2 LDG.E R28, desc[UR6][R10.64+0x38] ;  /* 0x000038060a1c2981 */ /* 0x000f28000c1e1900 */
[----:B------:R-:W4:Y:S04]  /*0460*/  @P1 LDG.E R25, desc[UR6][R10.64+0x14] ;  /* 0x000014060a191981 */ /* 0x000f28000c1e1900 */
[----:B------:R-:W4:Y:S01]  /*0470*/  @P2 LDG.E R27, desc[UR6][R10.64+0x28] ;  /* 0x000028060a1b2981 */ /* 0x000f22000c1e1900 */
[----:B--2---:R-:W-:-:S03]  /*0480*/  @!P0 LOP3.LUT R3, R3, R22, RZ, 0x3c, !PT ;  /* 0x0000001603038212 */ /* 0x004fc600078e3cff */
[----:B------:R-:W2:Y:S01]  /*0490*/  @!P0 LDG.E R22, desc[UR6][R10.64+0x8] ;  /* 0x000008060a168981 */ /* 0x000ea2000c1e1900 */
[----:B---3--:R-:W-:-:S03]  /*04a0*/  @!P0 LOP3.LUT R0, R0, R23, RZ, 0x3c, !PT ;  /* 0x0000001700008212 */ /* 0x008fc600078e3cff */
[----:B------:R-:W3:Y:S01]  /*04b0*/  @!P0 LDG.E R23, desc[UR6][R10.64+0x4] ;  /* 0x000004060a178981 */ /* 0x000ee2000c1e1900 */
[----:B----4-:R-:W-:-:S03]  /*04c0*/  @P1 LOP3.LUT R3, R3, R26, RZ, 0x3c, !PT ;  /* 0x0000001a03031212 */ /* 0x010fc600078e3cff */
[----:B------:R-:W4:Y:S01]  /*04d0*/  @P3 LDG.E R26, desc[UR6][R10.64+0x4c] ;  /* 0x00004c060a1a3981 */ /* 0x000f22000c1e1900 */
[----:B------:R-:W-:-:S03]  /*04e0*/  @P2 LOP3.LUT R3, R3, R28, RZ, 0x3c, !PT ;  /* 0x0000001c03032212 */ /* 0x000fc600078e3cff */
[----:B------:R-:W4:Y:S01]  /*04f0*/  @P4 LDG.E R28, desc[UR6][R10.64+0x60] ;  /* 0x000060060a1c4981 */ /* 0x000f22000c1e1900 */
[----:B--2---:R-:W-:-:S03]  /*0500*/  @!P0 LOP3.LUT R5, R5, R22, RZ, 0x3c, !PT ;  /* 0x0000001605058212 */ /* 0x004fc600078e3cff */
[----:B------:R-:W2:Y:S01]  /*0510*/  @P5 LDG.E R22, desc[UR6][R10.64+0x74] ;  /* 0x000074060a165981 */ /* 0x000ea2000c1e1900 */
[----:B---3--:R-:W-:-:S03]  /*0520*/  @!P0 LOP3.LUT R4, R4, R23, RZ, 0x3c, !PT ;  /* 0x0000001704048212 */ /* 0x008fc600078e3cff */
[----:B------:R-:W3:Y:S01]  /*0530*/  @!P0 LDG.E R23, desc[UR6][R10.64+0xc] ;  /* 0x00000c060a178981 */ /* 0x000ee2000c1e1900 */
[----:B----4-:R-:W-:Y:S02]  /*0540*/  @P3 LOP3.LUT R3, R3, R26, RZ, 0x3c, !PT ;  /* 0x0000001a03033212 */ /* 0x010fe400078e3cff */
[----:B------:R-:W-:Y:S01]  /*0550*/  @P1 LOP3.LUT R0, R0, R25, RZ, 0x3c, !PT ;  /* 0x0000001900001212 */ /* 0x000fe200078e3cff */
[----:B------:R-:W4:Y:S01]  /*0560*/  @P6 LDG.E R26, desc[UR6][R10.64+0x88] ;  /* 0x000088060a1a6981 */ /* 0x000f22000c1e1900 */
[----:B------:R-:W-:-:S03]  /*0570*/  @P4 LOP3.LUT R3, R3, R28, RZ, 0x3c, !PT ;  /* 0x0000001c03034212 */ /* 0x000fc600078e3cff */
[----:B------:R-:W4:Y:S01]  /*0580*/  @P1 LDG.E R25, desc[UR6][R10.64+0x20] ;  /* 0x000020060a191981 */ /* 0x000f22000c1e1900 */
[----:B--2---:R-:W-:-:S03]  /*0590*/  @P5 LOP3.LUT R3, R3, R22, RZ, 0x3c, !PT ;  /* 0x0000001603035212 */ /* 0x004fc600078e3cff */
[----:B------:R-:W2:Y:S01]  /*05a0*/  @P1 LDG.E R22, desc[UR6][R10.64+0x1c] ;  /* 0x00001c060a161981 */ /* 0x000ea2000c1e1900 */
[----:B---3--:R-:W-:-:S03]  /*05b0*/  @!P0 LOP3.LUT R2, R2, R23, RZ, 0x3c, !PT ;  /* 0x0000001702028212 */ /* 0x008fc600078e3cff */
[----:B------:R-:W3:Y:S01]  /*05c0*/  @P1 LDG.E R23, desc[UR6][R10.64+0x18] ;  /* 0x000018060a171981 */ /* 0x000ee2000c1e1900 */
[----:B----4-:R-:W-:-:S03]  /*05d0*/  @P1 LOP3.LUT R2, R2, R25, RZ, 0x3c, !PT ;  /* 0x0000001902021212 */ /* 0x010fc600078e3cff */
[----:B------:R-:W4:Y:S01]  /*05e0*/  @P2 LDG.E R25, desc[UR6][R10.64+0x34] ;  /* 0x000034060a192981 */ /* 0x000f22000c1e1900 */
[----:B--2---:R-:W-:-:S03]  /*05f0*/  @P1 LOP3.LUT R5, R5, R22, RZ, 0x3c, !PT ;  /* 0x0000001605051212 */ /* 0x004fc600078e3cff */
[----:B------:R-:W2:Y:S01]  /*0600*/  @P2 LDG.E R22, desc[UR6][R10.64+0x30] ;  /* 0x000030060a162981 */ /* 0x000ea2000c1e1900 */
[----:B---3--:R-:W-:-:S03]  /*0610*/  @P1 LOP3.LUT R4, R4, R23, RZ, 0x3c, !PT ;  /* 0x0000001704041212 */ /* 0x008fc600078e3cff */
[----:B------:R-:W3:Y:S01]  /*0620*/  @P2 LDG.E R23, desc[UR6][R10.64+0x2c] ;  /* 0x00002c060a172981 */ /* 0x000ee2000c1e1900 */
[----:B------:R-:W-:-:S03]  /*0630*/  @P2 LOP3.LUT R0, R0, R27, RZ, 0x3c, !PT ;  /* 0x0000001b00002212 */ /* 0x000fc600078e3cff */
        /* <DEDUP_REMOVED lines=31> */
[----:B------:R-:W-:Y:S02]  /*0830*/  LOP3.LUT P0, RZ, R24, 0x80, RZ, 0xc0, !PT ;  /* 0x0000008018ff7812 */ /* 0x000fe4000780c0ff */
[----:B------:R-:W-:Y:S02]  /*0840*/  @P6 LOP3.LUT R3, R3, R26, RZ, 0x3c, !PT ;  /* 0x0000001a03036212 */ /* 0x000fe400078e3cff */
[----:B------:R-:W-:Y:S02]  /*0850*/  @P6 LOP3.LUT R0, R0, R27, RZ, 0x3c, !PT ;  /* 0x0000001b00006212 */ /* 0x000fe400078e3cff */
[----:B----4-:R-:W-:-:S07]  /*0860*/  @P6 LOP3.LUT R2, R2, R25, RZ, 0x3c, !PT ;  /* 0x0000001902026212 */ /* 0x010fce00078e3cff */
[----:B------:R-:W4:Y:S04]  /*0870*/  @P0 LDG.E R27, desc[UR6][R10.64+0x8c] ;  /* 0x00008c060a1b0981 */ /* 0x000f28000c1e1900 */
[----:B------:R-:W4:Y:S04]  /*0880*/  @P0 LDG.E R25, desc[UR6][R10.64+0x98] ;  /* 0x000098060a190981 */ /* 0x000f28000c1e1900 */
[----:B------:R-:W4:Y:S01]  /*0890*/  @P0 LDG.E R26, desc[UR6][R10.64+0x9c] ;  /* 0x00009c060a1a0981 */ /* 0x000f22000c1e1900 */
[----:B--2---:R-:W-:-:S03]  /*08a0*/  @P6 LOP3.LUT R5, R5, R22, RZ, 0x3c, !PT ;  /* 0x0000001605056212 */ /* 0x004fc600078e3cff */
[----:B------:R-:W2:Y:S01]  /*08b0*/  @P0 LDG.E R22, desc[UR6][R10.64+0x94] ;  /* 0x000094060a160981 */ /* 0x000ea2000c1e1900 */
[----:B---3--:R-:W-:-:S03]  /*08c0*/  @P6 LOP3.LUT R4, R4, R23, RZ, 0x3c, !PT ;  /* 0x0000001704046212 */ /* 0x008fc600078e3cff */
[----:B------:R-:W3:Y:S01]  /*08d0*/  @P0 LDG.E R23, desc[UR6][R10.64+0x90] ;  /* 0x000090060a170981 */ /* 0x000ee2000c1e1900 */
[----:B----4-:R-:W-:Y:S02]  /*08e0*/  @P0 LOP3.LUT R0, R0, R27, RZ, 0x3c, !PT ;  /* 0x0000001b00000212 */ /* 0x010fe400078e3cff */
[----:B------:R-:W-:Y:S02]  /*08f0*/  @P0 LOP3.LUT R2, R2, R25, RZ, 0x3c, !PT ;  /* 0x0000001902020212 */ /* 0x000fe400078e3cff */
[----:B------:R-:W-:Y:S02]  /*0900*/  @P0 LOP3.LUT R3, R3, R26, RZ, 0x3c, !PT ;  /* 0x0000001a03030212 */ /* 0x000fe400078e3cff */
[----:B--2---:R-:W-:Y:S02]  /*0910*/  @P0 LOP3.LUT R5, R5, R22, RZ, 0x3c, !PT ;  /* 0x0000001605050212 */ /* 0x004fe400078e3cff */
[----:B---3--:R-:W-:Y:S02]  /*0920*/  @P0 LOP3.LUT R4, R4, R23, RZ, 0x3c, !PT ;  /* 0x0000001704040212 */ /* 0x008fe400078e3cff */
[----:B------:R-:W-:-:S13]  /*0930*/  R2P PR, R24.B1, 0x7f ;  /* 0x0000007f18007804 */ /* 0x000fda0000001000 */
[----:B------:R-:W2:Y:S04]  /*0940*/  @P0 LDG.E R22, desc[UR6][R10.64+0xa8] ;  /* 0x0000a8060a160981 */ /* 0x000ea8000c1e1900 */
[----:B------:R-:W3:Y:S04]  /*0950*/  @P0 LDG.E R23, desc[UR6][R10.64+0xa0] ;  /* 0x0000a0060a170981 */ /* 0x000ee8000c1e1900 */
        /* <DEDUP_REMOVED lines=20> */
[----:B------:R-:W-:-:S03]  /*0aa0*/  LOP3.LUT P0, RZ, R24, 0x8000, RZ, 0xc0, !PT ;  /* 0x0000800018ff7812 */ /* 0x000fc6000780c0ff */
[----:B------:R-:W4:Y:S01]  /*0ab0*/  @P1 LDG.E R24, desc[UR6][R10.64+0xc4] ;  /* 0x0000c4060a181981 */ /* 0x000f22000c1e1900 */
[----:B------:R-:W-:-:S03]  /*0ac0*/  @P1 LOP3.LUT R4, R4, R27, RZ, 0x3c, !PT ;  /* 0x0000001b04041212 */ /* 0x000fc600078e3cff */
[----:B------:R-:W4:Y:S06]  /*0ad0*/  @P3 LDG.E R27, desc[UR6][R10.64+0xdc] ;  /* 0x0000dc060a1b3981 */ /* 0x000f2c000c1e1900 */
        /* <DEDUP_REMOVED lines=31> */
[----:B------:R-:W-:Y:S02]  /*0cd0*/  @P5 LOP3.LUT R0, R0, R27, RZ, 0x3c, !PT ;  /* 0x0000001b00005212 */ /* 0x000fe400078e3cff */
[----:B------:R-:W-:Y:S01]  /*0ce0*/  @P4 LOP3.LUT R3, R3, R24, RZ, 0x3c, !PT ;  /* 0x0000001803034212 */ /* 0x000fe200078e3cff */
        /* <DEDUP_REMOVED lines=16> */
[----:B------:R-:W-:-:S04]  /*0df0*/  UIADD3 UR4, UPT, UPT, UR4, 0x10, URZ ;  /* 0x0000001004047890 */ /* 0x000fc8000fffe0ff */
[----:B------:R-:W-:Y:S01]  /*0e00*/  UISETP.NE.AND UP0, UPT, UR4, 0x20, UPT ;  /* 0x000000200400788c */ /* 0x000fe2000bf05270 */
[----:B------:R-:W-:Y:S02]  /*0e10*/  @P0 LOP3.LUT R0, R0, R27, RZ, 0x3c, !PT ;  /* 0x0000001b00000212 */ /* 0x000fe400078e3cff */
[----:B------:R-:W-:Y:S02]  /*0e20*/  @P0 LOP3.LUT R5, R5, R24, RZ, 0x3c, !PT ;  /* 0x0000001805050212 */ /* 0x000fe400078e3cff */
[----:B--2---:R-:W-:Y:S02]  /*0e30*/  @P6 LOP3.LUT R3, R3, R22, RZ, 0x3c, !PT ;  /* 0x0000001603036212 */ /* 0x004fe400078e3cff */
[----:B---3--:R-:W-:Y:S02]  /*0e40*/  @P0 LOP3.LUT R4, R4, R23, RZ, 0x3c, !PT ;  /* 0x0000001704040212 */ /* 0x008fe400078e3cff */
[----:B------:R-:W-:Y:S02]  /*0e50*/  @P0 LOP3.LUT R3, R3, R26, RZ, 0x3c, !PT ;  /* 0x0000001a03030212 */ /* 0x000fe400078e3cff */
[----:B----4-:R-:W-:Y:S01]  /*0e60*/  @P0 LOP3.LUT R2, R2, R25, RZ, 0x3c, !PT ;  /* 0x0000001902020212 */ /* 0x010fe200078e3cff */
[----:B------:R-:W-:Y:S06]  /*0e70*/  BRA.U UP0, `(.L_x_177) ;  /* 0xfffffff5004c7547 */ /* 0x000fec000b83ffff */
[----:B------:R-:W-:-:S05]  /*0e80*/  VIADD R18, R18, 0x1 ;  /* 0x0000000112127836 */ /* 0x000fca0000000000 */
[----:B------:R-:W-:-:S13]  /*0e90*/  ISETP.NE.AND P0, PT, R18, 0x5, PT ;  /* 0x000000051200780c */ /* 0x000fda0003f05270 */
[----:B------:R-:W-:Y:S05]  /*0ea0*/  @P0 BRA `(.L_x_178) ;  /* 0xfffffff400300947 */ /* 0x000fea000383ffff */
[----:B------:R0:W-:Y:S01]  /*0eb0*/  STL [R1+0x4], R0 ;  /* 0x0000040001007387 */ /* 0x0001e20000100800 */
[----:B------:R-:W-:-:S03]  /*0ec0*/  ISETP.NE.U32.AND P0, PT, R21, 0x1, PT ;  /* 0x000000011500780c */ /* 0x000fc60003f05070 */
[----:B------:R0:W-:Y:S01]  /*0ed0*/  STL.64 [R1+0x8], R4 ;  /* 0x0000080401007387 */ /* 0x0001e20000100a00 */
[----:B------:R-:W-:-:S03]  /*0ee0*/  ISETP.NE.AND.EX P0, PT, RZ, RZ, PT, P0 ;  /* 0x000000ffff00720c */ /* 0x000fc60003f05300 */
[----:B------:R0:W-:Y:S10]  /*0ef0*/  STL.64 [R1+0x10], R2 ;  /* 0x0000100201007387 */ /* 0x0001f40000100a00 */
[----:B------:R-:W-:Y:S05]  /*0f00*/  @!P0 BRA `(.L_x_176) ;  /* 0x0000001800048947 */ /* 0x000fea0003800000 */
[----:B------:R-:W-:Y:S01]  /*0f10*/  UMOV UR4, URZ ;  /* 0x000000ff00047c82 */ /* 0x000fe20008000000 */
[----:B------:R-:W-:Y:S01]  /*0f20*/  UMOV UR5, URZ ;  /* 0x000000ff00057c82 */ /* 0x000fe20008000000 */
[----:B0-----:R-:W-:Y:S02]  /*0f30*/  IMAD.MOV.U32 R0, RZ, RZ, RZ ;  /* 0x000000ffff007224 */ /* 0x001fe400078e00ff */
[----:B------:R-:W-:Y:S02]  /*0f40*/  IMAD.MOV.U32 R18, RZ, RZ, RZ ;  /* 0x000000ffff127224 */ /* 0x000fe400078e00ff */
[----:B------:R-:W-:Y:S02]  /*0f50*/  IMAD.U32 R3, RZ, RZ, UR4 ;  /* 0x00000004ff037e24 */ /* 0x000fe4000f8e00ff */
[----:B------:R-:W-:Y:S02]  /*0f60*/  IMAD.U32 R2, RZ, RZ, UR5 ;  /* 0x00000005ff027e24 */ /* 0x000fe4000f8e00ff */
[----:B------:R-:W-:-:S02]  /*0f70*/  IMAD.U32 R5, RZ, RZ, UR4 ;  /* 0x00000004ff057e24 */ /* 0x000fc4000f8e00ff */
[----:B------:R-:W-:-:S07]  /*0f80*/  IMAD.U32 R4, RZ, RZ, UR5 ;  /* 0x00000005ff047e24 */ /* 0x000fce000f8e00ff */
.L_x_180:
[----:B------:R-:W-:-:S06]  /*0f90*/  IMAD R19, R18, 0x4, R1 ;  /* 0x0000000412137824 */ /* 0x000fcc00078e0201 */
[----:B------:R-:W5:Y:S01]  /*0fa0*/  LDL R19, [R19+0x4] ;  /* 0x0000040013137983 */ /* 0x000f620000100800 */
[----:B------:R-:W-:Y:S01]  /*0fb0*/  IMAD.SHL.U32 R20, R18, 0x20, RZ ;  /* 0x0000002012147824 */ /* 0x000fe200078e00ff */
[----:B------:R-:W-:-:S06]  /*0fc0*/  UMOV UR4, URZ ;  /* 0x000000ff00047c82 */ /* 0x000fcc0008000000 */
.L_x_179:
        /* <DEDUP_REMOVED lines=181> */
[----:B------:R-:W-:Y:S05]  /*1b20*/  @P0 BRA `(.L_x_176) ;  /* 0x0000000800fc0947 */ /* 0x000fea0003800000 */
[----:B------:R-:W-:Y:S01]  /*1b30*/  UMOV UR4, URZ ;  /* 0x000000ff00047c82 */ /* 0x000fe20008000000 */
[----:B------:R-:W-:Y:S01]  /*1b40*/  UMOV UR5, URZ ;  /* 0x000000ff00057c82 */ /* 0x000fe20008000000 */
[----:B-1----:R-:W-:Y:S02]  /*1b50*/  IMAD.MOV.U32 R0, RZ, RZ, RZ ;  /* 0x000000ffff007224 */ /* 0x002fe400078e00ff */
[----:B------:R-:W-:Y:S02]  /*1b60*/  IMAD.MOV.U32 R18, RZ, RZ, RZ ;  /* 0x000000ffff127224 */ /* 0x000fe400078e00ff */
[----:B------:R-:W-:Y:S02]  /*1b70*/  IMAD.U32 R3, RZ, RZ, UR4 ;  /* 0x00000004ff037e24 */ /* 0x000fe4000f8e00ff */
[----:B------:R-:W-:Y:S02]  /*1b80*/  IMAD.U32 R2, RZ, RZ, UR5 ;  /* 0x00000005ff027e24 */ /* 0x000fe4000f8e00ff */
[----:B------:R-:W-:-:S02]  /*1b90*/  IMAD.U32 R5, RZ, RZ, UR4 ;  /* 0x00000004ff057e24 */ /* 0x000fc4000f8e00ff */
[----:B------:R-:W-:-:S07]  /*1ba0*/  IMAD.U32 R4, RZ, RZ, UR5 ;  /* 0x00000005ff047e24 */ /* 0x000fce000f8e00ff */
.L_x_182:
[----:B------:R-:W-:-:S06]  /*1bb0*/  IMAD R19, R18, 0x4, R1 ;  /* 0x0000000412137824 */ /* 0x000fcc00078e0201 */
[----:B------:R-:W5:Y:S01]  /*1bc0*/  LDL R19, [R19+0x4] ;  /* 0x0000040013137983 */ /* 0x000f620000100800 */
[----:B------:R-:W-:Y:S01]  /*1bd0*/  IMAD.SHL.U32 R20, R18, 0x20, RZ ;  /* 0x0000002012147824 */ /* 0x000fe200078e00ff */
[----:B------:R-:W-:-:S06]  /*1be0*/  UMOV UR4, URZ ;  /* 0x000000ff00047c82 */ /* 0x000fcc0008000000 */
.L_x_181:
        /* <DEDUP_REMOVED lines=12> */
[----:B------:R-:W4:Y:S01]  /*1cb0*/  @P2 LDG.E R25, desc[UR6][R10.64+0x28] ;  /* 0x000028060a192981 */ /* 0x000f22000c1e1900 */
[----:B--2---:R-:W-:-:S03]  /*1cc0*/  @!P0 LOP3.LUT R3, R3, R22, RZ, 0x3c, !PT ;  /* 0x0000001603038212 */ /* 0x004fc600078e3cff */
[----:B------:R-:W2:Y:S01]  /*1cd0*/  @P4 LDG.E R22, desc[UR6][R10.64+0x60] ;  /* 0x000060060a164981 */ /* 0x000ea2000c1e1900 */
[----:B---3--:R-:W-:-:S03]  /*1ce0*/  @P1 LOP3.LUT R3, R3, R26, RZ, 0x3c, !PT ;  /* 0x0000001a03031212 */ /* 0x008fc600078e3cff */
[----:B------:R-:W3:Y:S01]  /*1cf0*/  @P5 LDG.E R26, desc[UR6][R10.64+0x74] ;  /* 0x000074060a1a5981 */ /* 0x000ee2000c1e1900 */
[----:B----4-:R-:W-:-:S04]  /*1d00*/  @P2 LOP3.LUT R3, R3, R28, RZ, 0x3c, !PT ;  /* 0x0000001c03032212 */ /* 0x010fc800078e3cff */
[----:B------:R-:W-:Y:S02]  /*1d10*/  @P3 LOP3.LUT R3, R3, R21, RZ, 0x3c, !PT ;  /* 0x0000001503033212 */ /* 0x000fe400078e3cff */
[----:B------:R-:W4:Y:S01]  /*1d20*/  @!P0 LDG.E R21, desc[UR6][R10.64] ;  /* 0x000000060a158981 */ /* 0x000f22000c1e1900 */
[----:B------:R-:W-:-:S03]  /*1d30*/  @!P0 LOP3.LUT R4, R4, R23, RZ, 0x3c, !PT ;  /* 0x0000001704048212 */ /* 0x000fc600078e3cff */
[----:B------:R-:W3:Y:S01]  /*1d40*/  @P1 LDG.E R23, desc[UR6][R10.64+0x14] ;  /* 0x000014060a171981 */ /* 0x000ee2000c1e1900 */
[----:B--2---:R-:W-:-:S03]  /*1d50*/  @P4 LOP3.LUT R3, R3, R22, RZ, 0x3c, !PT ;  /* 0x0000001603034212 */ /* 0x004fc600078e3cff */
[----:B------:R-:W2:Y:S01]  /*1d60*/  @!P0 LDG.E R22, desc[UR6][R10.64+0x8] ;  /* 0x000008060a168981 */ /* 0x000ea2000c1e1900 */
[----:B----4-:R-:W-:-:S03]  /*1d70*/  @!P0 LOP3.LUT R0, R0, R21, RZ, 0x3c, !PT ;  /* 0x0000001500008212 */ /* 0x010fc600078e3cff */
[----:B------:R-:W4:Y:S01]  /*1d80*/  @!P0 LDG.E R21, desc[UR6][R10.64+0xc] ;  /* 0x00000c060a158981 */ /* 0x000f22000c1e1900 */
[----:B---3--:R-:W-:-:S03]  /*1d90*/  @P1 LOP3.LUT R0, R0, R23, RZ, 0x3c, !PT ;  /* 0x0000001700001212 */ /* 0x008fc600078e3cff */
[----:B------:R-:W3:Y:S01]  /*1da0*/  @P1 LDG.E R23, desc[UR6][R10.64+0x20] ;  /* 0x000020060a171981 */ /* 0x000ee2000c1e1900 */
[----:B--2---:R-:W-:-:S03]  /*1db0*/  @!P0 LOP3.LUT R5, R5, R22, RZ, 0x3c, !PT ;  /* 0x0000001605058212 */ /* 0x004fc600078e3cff */
[----:B------:R-:W2:Y:S01]  /*1dc0*/  @P1 LDG.E R22, desc[UR6][R10.64+0x1c] ;  /* 0x00001c060a161981 */ /* 0x000ea2000c1e1900 */
[----:B----4-:R-:W-:-:S03]  /*1dd0*/  @!P0 LOP3.LUT R2, R2, R21, RZ, 0x3c, !PT ;  /* 0x0000001502028212 */ /* 0x010fc600078e3cff */
[----:B------:R-:W4:Y:S01]  /*1de0*/  @P1 LDG.E R21, desc[UR6][R10.64+0x18] ;  /* 0x000018060a151981 */ /* 0x000f22000c1e1900 */
[----:B---3--:R-:W-:-:S03]  /*1df0*/  @P1 LOP3.LUT R2, R2, R23, RZ, 0x3c, !PT ;  /* 0x0000001702021212 */ /* 0x008fc600078e3cff */
[----:B------:R-:W3:Y:S01]  /*1e00*/  @P2 LDG.E R23, desc[UR6][R10.64+0x34] ;  /* 0x000034060a172981 */ /* 0x000ee2000c1e1900 */
[----:B--2---:R-:W-:-:S03]  /*1e10*/  @P1 LOP3.LUT R5, R5, R22, RZ, 0x3c, !PT ;  /* 0x0000001605051212 */ /* 0x004fc600078e3cff */
[----:B------:R-:W2:Y:S01]  /*1e20*/  @P2 LDG.E R22, desc[UR6][R10.64+0x30] ;  /* 0x000030060a162981 */ /* 0x000ea2000c1e1900 */
[----:B----4-:R-:W-:-:S03]  /*1e30*/  @P1 LOP3.LUT R4, R4, R21, RZ, 0x3c, !PT ;  /* 0x0000001504041212 */ /* 0x010fc600078e3cff */
[----:B------:R-:W4:Y:S01]  /*1e40*/  @P2 LDG.E R21, desc[UR6][R10.64+0x2c] ;  /* 0x00002c060a152981 */ /* 0x000f22000c1e1900 */
[----:B------:R-:W-:Y:S02]  /*1e50*/  @P2 LOP3.LUT R0, R0, R25, RZ, 0x3c, !PT ;  /* 0x0000001900002212 */ /* 0x000fe400078e3cff */
[----:B---3--:R-:W-:Y:S01]  /*1e60*/  @P2 LOP3.LUT R2, R2, R23, RZ, 0x3c, !PT ;  /* 0x0000001702022212 */ /* 0x008fe200078e3cff */
[----:B------:R-:W3:Y:S04]  /*1e70*/  @P3 LDG.E R25, desc[UR6][R10.64+0x3c] ;  /* 0x00003c060a193981 */ /* 0x000ee8000c1e1900 */
[----:B------:R-:W3:Y:S01]  /*1e80*/  @P3 LDG.E R23, desc[UR6][R10.64+0x48] ;  /* 0x000048060a173981 */ /* 0x000ee2000c1e1900 */
[----:B--2---:R-:W-:-:S03]  /*1e90*/  @P2 LOP3.LUT R5, R5, R22, RZ, 0x3c, !PT ;  /* 0x0000001605052212 */ /* 0x004fc600078e3cff */
[----:B------:R-:W2:Y:S01]  /*1ea0*/  @P3 LDG.E R22, desc[UR6][R10.64+0x44] ;  /* 0x000044060a163981 */ /* 0x000ea2000c1e1900 */
[----:B----4-:R-:W-:-:S03]  /*1eb0*/  @P2 LOP3.LUT R4, R4, R21, RZ, 0x3c, !PT ;  /* 0x0000001504042212 */ /* 0x010fc600078e3cff */
[----:B------:R-:W4:Y:S01]  /*1ec0*/  @P3 LDG.E R21, desc[UR6][R10.64+0x40] ;  /* 0x000040060a153981 */ /* 0x000f22000c1e1900 */
[----:B---3--:R-:W-:-:S03]  /*1ed0*/  @P3 LOP3.LUT R0, R0, R25, RZ, 0x3c, !PT ;  /* 0x0000001900003212 */ /* 0x008fc600078e3cff */
[----:B------:R-:W3:Y:S01]  /*1ee0*/  @P4 LDG.E R25, desc[UR6][R10.64+0x50] ;  /* 0x000050060a194981 */ /* 0x000ee2000c1e1900 */
[----:B------:R-:W-:-:S03]  /*1ef0*/  @P3 LOP3.LUT R2, R2, R23, RZ, 0x3c, !PT ;  /* 0x0000001702023212 */ /* 0x000fc600078e3cff */
        /* <DEDUP_REMOVED lines=13> */
[----:B------:R-:W-:Y:S02]  /*1fd0*/  @P5 LOP3.LUT R3, R3, R26, RZ, 0x3c, !PT ;  /* 0x0000001a03035212 */ /* 0x000fe400078e3cff */
[----:B---3--:R-:W-:Y:S01]  /*1fe0*/  @P5 LOP3.LUT R0, R0, R25, RZ, 0x3c, !PT ;  /* 0x0000001900005212 */ /* 0x008fe200078e3cff */
[----:B------:R-:W3:Y:S01]  /*1ff0*/  @P6 LDG.E R26, desc[UR6][R10.64+0x88] ;  /* 0x000088060a1a6981 */ /* 0x000ee2000c1e1900 */
[----:B------:R-:W-:-:S03]  /*2000*/  @P5 LOP3.LUT R2, R2, R23, RZ, 0x3c, !PT ;  /* 0x0000001702025212 */ /* 0x000fc600078e3cff */
[----:B------:R-:W3:Y:S04]  /*2010*/  @P6 LDG.E R25, desc[UR6][R10.64+0x78] ;  /* 0x000078060a196981 */ /* 0x000ee8000c1e1900 */
[----:B------:R-:W3:Y:S01]  /*2020*/  @P6 LDG.E R23, desc[UR6][R10.64+0x84] ;  /* 0x000084060a176981 */ /* 0x000ee2000c1e1900 */
[----:B--2---:R-:W-:-:S03]  /*2030*/  @P5 LOP3.LUT R5, R5, R22, RZ, 0x3c, !PT ;  /* 0x0000001605055212 */ /* 0x004fc600078e3cff */
[----:B------:R-:W2:Y:S01]  /*2040*/  @P6 LDG.E R22, desc[UR6][R10.64+0x80] ;  /* 0x000080060a166981 */ /* 0x000ea2000c1e1900 */
[----:B----4-:R-:W-:-:S03]  /*2050*/  @P5 LOP3.LUT R4, R4, R21, RZ, 0x3c, !PT ;  /* 0x0000001504045212 */ /* 0x010fc600078e3cff */
[----:B------:R-:W4:Y:S01]  /*2060*/  @P6 LDG.E R21, desc[UR6][R10.64+0x7c] ;  /* 0x00007c060a156981 */ /* 0x000f22000c1e1900 */
[----:B------:R-:W-:Y:S02]  /*2070*/  LOP3.LUT P0, RZ, R24, 0x80, RZ, 0xc0, !PT ;  /* 0x0000008018ff7812 */ /* 0x000fe4000780c0ff */
[----:B---3--:R-:W-:Y:S02]  /*2080*/  @P6 LOP3.LUT R3, R3, R26, RZ, 0x3c, !PT ;  /* 0x0000001a03036212 */ /* 0x008fe400078e3cff */
[----:B------:R-:W-:Y:S02]  /*2090*/  @P6 LOP3.LUT R0, R0, R25, RZ, 0x3c, !PT ;  /* 0x0000001900006212 */ /* 0x000fe400078e3cff */
[----:B------:R-:W-:-:S07]  /*20a0*/  @P6 LOP3.LUT R2, R2, R23, RZ, 0x3c, !PT ;  /* 0x0000001702026212 */ /* 0x000fce00078e3cff */
[----:B------:R-:W3:Y:S04]  /*20b0*/  @P0 LDG.E R25, desc[UR6][R10.64+0x8c] ;  /* 0x00008c060a190981 */ /* 0x000ee8000c1e1900 */
[----:B------:R-:W3:Y:S04]  /*20c0*/  @P0 LDG.E R23, desc[UR6][R10.64+0x98] ;  /* 0x000098060a170981 */ /* 0x000ee8000c1e1900 */
[----:B------:R-:W3:Y:S01]  /*20d0*/  @P0 LDG.E R26, desc[UR6][R10.64+0x9c] ;  /* 0x00009c060a1a0981 */ /* 0x000ee2000c1e1900 */
[----:B--2---:R-:W-:-:S03]  /*20e0*/  @P6 LOP3.LUT R5, R5, R22, RZ, 0x3c, !PT ;  /* 0x0000001605056212 */ /* 0x004fc600078e3cff */
[----:B------:R-:W2:Y:S01]  /*20f0*/  @P0 LDG.E R22, desc[UR6][R10.64+0x94] ;  /* 0x000094060a160981 */ /* 0x000ea2000c1e1900 */
[----:B----4-:R-:W-:-:S03]  /*2100*/  @P6 LOP3.LUT R4, R4, R21, RZ, 0x3c, !PT ;  /* 0x0000001504046212 */ /* 0x010fc600078e3cff */
[----:B------:R-:W4:Y:S01]  /*2110*/  @P0 LDG.E R21, desc[UR6][R10.64+0x90] ;  /* 0x000090060a150981 */ /* 0x000f22000c1e1900 */
[----:B---3--:R-:W-:Y:S02]  /*2120*/  @P0 LOP3.LUT R0, R0, R25, RZ, 0x3c, !PT ;  /* 0x0000001900000212 */ /* 0x008fe400078e3cff */
[----:B------:R-:W-:Y:S02]  /*2130*/  @P0 LOP3.LUT R2, R2, R23, RZ, 0x3c, !PT ;  /* 0x0000001702020212 */ /* 0x000fe400078e3cff */
[----:B------:R-:W-:Y:S02]  /*2140*/  @P0 LOP3.LUT R3, R3, R26, RZ, 0x3c, !PT ;  /* 0x0000001a03030212 */ /* 0x000fe400078e3cff */
[----:B--2---:R-:W-:Y:S02]  /*2150*/  @P0 LOP3.LUT R5, R5, R22, RZ, 0x3c, !PT ;  /* 0x0000001605050212 */ /* 0x004fe400078e3cff */
[----:B----4-:R-:W-:Y:S02]  /*2160*/  @P0 LOP3.LUT R4, R4, R21, RZ, 0x3c, !PT ;  /* 0x0000001504040212 */ /* 0x010fe400078e3cff */
[----:B------:R-:W-:-:S13]  /*2170*/  R2P PR, R24.B1, 0x7f ;  /* 0x0000007f18007804 */ /* 0x000fda0000001000 */
[----:B------:R-:W2:Y:S04]  /*2180*/  @P0 LDG.E R21, desc[UR6][R10.64+0xa0] ;  /* 0x0000a0060a150981 */ /* 0x000ea8000c1e1900 */
[----:B------:R-:W3:Y:S04]  /*2190*/  @P0 LDG.E R22, desc[UR6][R10.64+0xa8] ;  /* 0x0000a8060a160981 */ /* 0x000ee8000c1e1900 */
        /* <DEDUP_REMOVED lines=11> */
[----:B------:R-:W-:Y:S02]  /*2250*/  @P1 LOP3.LUT R0, R0, R25, RZ, 0x3c, !PT ;  /* 0x0000001900001212 */ /* 0x000fe400078e3cff */
[----:B---3--:R-:W-:Y:S01]  /*2260*/  @P0 LOP3.LUT R3, R3, R22, RZ, 0x3c, !PT ;  /* 0x0000001603030212 */ /* 0x008fe200078e3cff */
[----:B------:R-:W3:Y:S01]  /*2270*/  @P3 LDG.E R25, desc[UR6][R10.64+0xdc] ;  /* 0x0000dc060a193981 */ /* 0x000ee2000c1e1900 */
[----:B------:R-:W-:-:S03]  /*2280*/  LOP3.LUT P0, RZ, R24, 0x8000, RZ, 0xc0, !PT ;  /* 0x0000800018ff7812 */ /* 0x000fc6000780c0ff */
[----:B------:R-:W3:Y:S01]  /*2290*/  @P1 LDG.E R22, desc[UR6][R10.64+0xc4] ;  /* 0x0000c4060a161981 */ /* 0x000ee2000c1e1900 */
[----:B----4-:R-:W-:-:S03]  /*22a0*/  @P2 LOP3.LUT R0, R0, R23, RZ, 0x3c, !PT ;  /* 0x0000001700002212 */ /* 0x010fc600078e3cff */
[----:B------:R-:W4:Y:S04]  /*22b0*/  @P2 LDG.E R23, desc[UR6][R10.64+0xcc] ;  /* 0x0000cc060a172981 */ /* 0x000f28000c1e1900 */
[----:B------:R-:W4:Y:S01]  /*22c0*/  @P2 LDG.E R24, desc[UR6][R10.64+0xd0] ;  /* 0x0000d0060a182981 */ /* 0x000f22000c1e1900 */
[----:B--2---:R-:W-:-:S03]  /*22d0*/  @P1 LOP3.LUT R4, R4, R21, RZ, 0x3c, !PT ;  /* 0x0000001504041212 */ /* 0x004fc600078e3cff */
[----:B------:R-:W2:Y:S01]  /*22e0*/  @P1 LDG.E R21, desc[UR6][R10.64+0xc0] ;  /* 0x0000c0060a151981 */ /* 0x000ea2000c1e1900 */
[----:B------:R-:W-:Y:S02]  /*22f0*/  @P1 LOP3.LUT R5, R5, R26, RZ, 0x3c, !PT ;  /* 0x0000001a05051212 */ /* 0x000fe400078e3cff */
[----:B---3--:R-:W-:Y:S01]  /*2300*/  @P1 LOP3.LUT R3, R3, R22, RZ, 0x3c, !PT ;  /* 0x0000001603031212 */ /* 0x008fe200078e3cff */
[----:B------:R-:W3:Y:S01]  /*2310*/  @P0 LDG.E R26, desc[UR6][R10.64+0x13c] ;  /* 0x00013c060a1a0981 */ /* 0x000ee2000c1e1900 */
[----:B------:R-:W-:-:S03]  /*2320*/  @P3 LOP3.LUT R0, R0, R25, RZ, 0x3c, !PT ;  /* 0x0000001900003212 */ /* 0x000fc600078e3cff */
[----:B------:R-:W3:Y:S01]  /*2330*/  @P2 LDG.E R22, desc[UR6][R10.64+0xd8] ;  /* 0x0000d8060a162981 */ /* 0x000ee2000c1e1900 */
[----:B----4-:R-:W-:Y:S02]  /*2340*/  @P2 LOP3.LUT R4, R4, R23, RZ, 0x3c, !PT ;  /* 0x0000001704042212 */ /* 0x010fe400078e3cff */
[----:B------:R-:W-:Y:S01]  /*2350*/  @P2 LOP3.LUT R5, R5, R24, RZ, 0x3c, !PT ;  /* 0x0000001805052212 */ /* 0x000fe200078e3cff */
        /* <DEDUP_REMOVED lines=45> */
[----:B------:R-:W-:-:S04]  /*2630*/  UIADD3 UR4, UPT, UPT, UR4, 0x10, URZ ;  /* 0x0000001004047890 */ /* 0x000fc8000fffe0ff */
[----:B------:R-:W-:Y:S01]  /*2640*/  UISETP.NE.AND UP0, UPT, UR4, 0x20, UPT ;  /* 0x000000200400788c */ /* 0x000fe2000bf05270 */
[----:B---3--:R-:W-:-:S04]  /*2650*/  @P6 LOP3.LUT R3, R3, R22, RZ, 0x3c, !PT ;  /* 0x0000001603036212 */ /* 0x008fc800078e3cff */
[----:B------:R-:W-:Y:S02]  /*2660*/  @P0 LOP3.LUT R3, R3, R26, RZ, 0x3c, !PT ;  /* 0x0000001a03030212 */ /* 0x000fe400078e3cff */
[----:B----4-:R-:W-:Y:S02]  /*2670*/  @P0 LOP3.LUT R4, R4, R23, RZ, 0x3c, !PT ;  /* 0x0000001704040212 */ /* 0x010fe400078e3cff */
[----:B------:R-:W-:Y:S02]  /*2680*/  @P0 LOP3.LUT R5, R5, R24, RZ, 0x3c, !PT ;  /* 0x0000001805050212 */ /* 0x000fe400078e3cff */
[----:B--2---:R-:W-:-:S04]  /*2690*/  @P6 LOP3.LUT R2, R2, R21, RZ, 0x3c, !PT ;  /* 0x0000001502026212 */ /* 0x004fc800078e3cff */
        /* <DEDUP_REMOVED lines=8> */
.L_x_176:
[----:B------:R-:W-:Y:S05]  /*2720*/  BSYNC.RECONVERGENT B1 ;  /* 0x0000000000017941 */ /* 0x000fea0003800200 */
.L_x_175:
[C---:B------:R-:W-:Y:S01]  /*2730*/  ISETP.GT.U32.AND P0, PT, R13.reuse, 0x3, PT ;  /* 0x000000030d00780c */ /* 0x040fe20003f04070 */
[----:B------:R-:W-:Y:S01]  /*2740*/  VIADD R6, R6, 0x1 ;  /* 0x0000000106067836 */ /* 0x000fe20000000000 */
[--C-:B------:R-:W-:Y:S02]  /*2750*/  SHF.R.U64 R13, R13, 0x2, R12.reuse ;  /* 0x000000020d0d7819 */ /* 0x100fe4000000120c */
[----:B------:R-:W-:Y:S02]  /*2760*/  ISETP.GT.U32.AND.EX P0, PT, R12, RZ, PT, P0 ;  /* 0x000000ff0c00720c */ /* 0x000fe40003f04100 */
[----:B------:R-:W-:-:S11]  /*2770*/  SHF.R.U32.HI R12, RZ, 0x2, R12 ;  /* 0x00000002ff0c7819 */ /* 0x000fd6000001160c */
[----:B------:R-:W-:Y:S05]  /*2780*/  @P0 BRA `(.L_x_183) ;  /* 0xffffffd800cc0947 */ /* 0x000fea000383ffff */
.L_x_174:
[----:B------:R-:W-:Y:S05]  /*2790*/  BSYNC.RECONVERGENT B0 ;  /* 0x0000000000007941 */ /* 0x000fea0003800200 */
.L_x_173:
[----:B-----5:R-:W-:Y:S01]  /*27a0*/  FFMA R10, -R17, R17, 1 ;  /* 0x3f800000110a7423 */ /* 0x020fe20000000111 */
[----:B------:R-:W-:Y:S02]  /*27b0*/  IMAD.MOV.U32 R8, RZ, RZ, R4 ;  /* 0x000000ffff087224 */ /* 0x000fe400078e0004 */
[----:B012---:R-:W-:Y:S01]  /*27c0*/  IMAD.MOV.U32 R4, RZ, RZ, R3 ;  /* 0x000000ffff047224 */ /* 0x007fe200078e0003 */
[----:B------:R0:W1:Y:S01]  /*27d0*/  MUFU.RSQ R11, R10 ;  /* 0x0000000a000b7308 */ /* 0x0000620000001400 */
[----:B------:R-:W-:Y:S02]  /*27e0*/  VIADD R6, R10, 0xf3000000 ;  /* 0xf30000000a067836 */ /* 0x000fe40000000000 */
[----:B------:R-:W-:Y:S02]  /*27f0*/  IMAD.MOV.U32 R20, RZ, RZ, R0 ;  /* 0x000000ffff147224 */ /* 0x000fe400078e0000 */
[----:B------:R-:W-:Y:S01]  /*2800*/  IMAD.MOV.U32 R9, RZ, RZ, 0x3f800000 ;  /* 0x3f800000ff097424 */ /* 0x000fe200078e00ff */
[----:B------:R-:W-:Y:S01]  /*2810*/  ISETP.GT.U32.AND P0, PT, R6, 0x727fffff, PT ;  /* 0x727fffff0600780c */ /* 0x000fe20003f04070 */
[----:B------:R-:W-:-:S12]  /*2820*/  IMAD.MOV.U32 R6, RZ, RZ, R2 ;  /* 0x000000ffff067224 */ /* 0x000fd800078e0002 */
[----:B01----:R-:W-:Y:S05]  /*2830*/  @!P0 BRA `(.L_x_184) ;  /* 0x00000000001c8947 */ /* 0x003fea0003800000 */
[----:B------:R-:W-:Y:S01]  /*2840*/  BSSY.RECONVERGENT B0, `(.L_x_185) ;  /* 0x0000004000007945 */ /* 0x000fe20003800200 */
[----:B------:R-:W-:Y:S01]  /*2850*/  IMAD.MOV.U32 R0, RZ, RZ, R10 ;  /* 0x000000ffff007224 */ /* 0x000fe200078e000a */
[----:B------:R-:W-:-:S07]  /*2860*/  MOV R2, 0x2880 ;  /* 0x0000288000027802 */ /* 0x000fce0000000f00 */
[----:B------:R-:W-:Y:S05]  /*2870*/  CALL.REL.NOINC `($__internal_7_$__cuda_sm20_sqrt_rn_f32_slowpath) ;  /* 0x0000000800807944 */ /* 0x000fea0003c00000 */
[----:B------:R-:W-:Y:S05]  /*2880*/  BSYNC.RECONVERGENT B0 ;  /* 0x0000000000007941 */ /* 0x000fea0003800200 */
.L_x_185:
[----:B------:R-:W-:Y:S01]  /*2890*/  IMAD.MOV.U32 R10, RZ, RZ, R22 ;  /* 0x000000ffff0a7224 */ /* 0x000fe200078e0016 */
[----:B------:R-:W-:Y:S06]  /*28a0*/  BRA `(.L_x_186) ;  /* 0x0000000000107947 */ /* 0x000fec0003800000 */
.L_x_184:
[----:B------:R-:W-:Y:S01]  /*28b0*/  FMUL.FTZ R3, R10, R11 ;  /* 0x0000000b0a037220 */ /* 0x000fe20000410000 */
[----:B------:R-:W-:-:S03]  /*28c0*/  FMUL.FTZ R11, R11, 0.5 ;  /* 0x3f0000000b0b7820 */ /* 0x000fc60000410000 */
[----:B------:R-:W-:-:S04]  /*28d0*/  FFMA R10, -R3, R3, R10 ;  /* 0x00000003030a7223 */ /* 0x000fc8000000010a */
[----:B------:R-:W-:-:S07]  /*28e0*/  FFMA R10, R10, R11, R3 ;  /* 0x0000000b0a0a7223 */ /* 0x000fce0000000003 */
.L_x_186:
[----:B------:R-:W0:Y:S01]  /*28f0*/  LDC R12, c[0x0][0x3a8] ;  /* 0x0000ea00ff0c7b82 */ /* 0x000e220000000800 */
[----:B------:R-:W-:Y:S02]  /*2900*/  IMAD.MOV.U32 R13, RZ, RZ, 0x3dcccccd ;  /* 0x3dcccccdff0d7424 */ /* 0x000fe400078e00ff */
[----:B------:R-:W-:Y:S02]  /*2910*/  IMAD.MOV.U32 R19, RZ, RZ, RZ ;  /* 0x000000ffff137224 */ /* 0x000fe400078e00ff */
[----:B------:R-:W-:-:S07]  /*2920*/  IMAD.MOV.U32 R11, RZ, RZ, -0x2dfc5089 ;  /* 0xd203af77ff0b7424 */ /* 0x000fce00078e00ff */
.L_x_193:
[----:B------:R-:W-:Y:S01]  /*2930*/  SHF.R.U32.HI R3, RZ, 0x2, R20 ;  /* 0x00000002ff037819 */ /* 0x000fe20000011614 */
[----:B------:R-:W-:Y:S01]  /*2940*/  IMAD.SHL.U32 R0, R4, 0x10, RZ ;  /* 0x0000001004007824 */ /* 0x000fe200078e00ff */
[----:B------:R-:W-:Y:S01]  /*2950*/  BSSY.RECONVERGENT B0, `(.L_x_187) ;  /* 0x0000040000007945 */ /* 0x000fe20003800200 */
[----:B------:R-:W-:Y:S01]  /*2960*/  IMAD.MOV.U32 R18, RZ, RZ, R6 ;  /* 0x000000ffff127224 */ /* 0x000fe200078e0006 */
[----:B------:R-:W-:Y:S01]  /*2970*/  LOP3.LUT R3, R3, R20, RZ, 0x3c, !PT ;  /* 0x0000001403037212 */ /* 0x000fe200078e3cff */
[----:B------:R-:W-:-:S04]  /*2980*/  IMAD.MOV.U32 R21, RZ, RZ, 0x3e055027 ;  /* 0x3e055027ff157424 */ /* 0x000fc800078e00ff */
[----:B------:R-:W-:-:S05]  /*2990*/  IMAD.SHL.U32 R2, R3, 0x2, RZ ;  /* 0x0000000203027824 */ /* 0x000fca00078e00ff */
[----:B------:R-:W-:-:S04]  /*29a0*/  LOP3.LUT R3, R3, R2, R0, 0x96, !PT ;  /* 0x0000000203037212 */ /* 0x000fc800078e9600 */
[----:B------:R-:W-:Y:S01]  /*29b0*/  LOP3.LUT R6, R3, R4, RZ, 0x3c, !PT ;  /* 0x0000000403067212 */ /* 0x000fe200078e3cff */
[----:B------:R-:W-:-:S03]  /*29c0*/  IMAD.MOV.U32 R3, RZ, RZ, 0x2f800000 ;  /* 0x2f800000ff037424 */ /* 0x000fc600078e00ff */
[C---:B------:R-:W-:Y:S01]  /*29d0*/  IADD3 R0, PT, PT, R11.reuse, 0x587c5, R6 ;  /* 0x000587c50b007810 */ /* 0x040fe20007ffe006 */
[----:B------:R-:W-:-:S03]  /*29e0*/  VIADD R11, R11, 0xb0f8a ;  /* 0x000b0f8a0b0b7836 */ /* 0x000fc60000000000 */
[----:B------:R-:W-:-:S05]  /*29f0*/  I2FP.F32.U32 R0, R0 ;  /* 0x0000000000007245 */ /* 0x000fca0000201000 */
[----:B------:R-:W-:-:S05]  /*2a00*/  FFMA R0, R0, R3, 1.1641532182693481445e-10 ;  /* 0x2f00000000007423 */ /* 0x000fca0000000003 */
[----:B------:R-:W-:-:S04]  /*2a10*/  FSETP.GEU.AND P0, PT, R0, 1.175494350822287508e-38, PT ;  /* 0x008000000000780b */ /* 0x000fc80003f0e000 */
[----:B------:R-:W-:-:S09]  /*2a20*/  FSEL R20, RZ, -23, P0 ;  /* 0xc1b80000ff147808 */ /* 0x000fd20000000000 */
[----:B------:R-:W-:-:S04]  /*2a30*/  @!P0 FMUL R0, R0, 8388608 ;  /* 0x4b00000000008820 */ /* 0x000fc80000400000 */
[C---:B------:R-:W-:Y:S01]  /*2a40*/  VIADD R3, R0.reuse, 0xc0d55555 ;  /* 0xc0d5555500037836 */ /* 0x040fe20000000000 */
[----:B------:R-:W-:-:S04]  /*2a50*/  ISETP.GT.U32.AND P0, PT, R0, 0x7f7fffff, PT ;  /* 0x7f7fffff0000780c */ /* 0x000fc80003f04070 */
[----:B------:R-:W-:-:S05]  /*2a60*/  LOP3.LUT R3, R3, 0xff800000, RZ, 0xc0, !PT ;  /* 0xff80000003037812 */ /* 0x000fca00078ec0ff */
[----:B------:R-:W-:-:S04]  /*2a70*/  IMAD.IADD R2, R0, 0x1, -R3 ;  /* 0x0000000100027824 */ /* 0x000fc800078e0a03 */
        /* <DEDUP_REMOVED lines=8> */
[C---:B------:R-:W-:Y:S01]  /*2b00*/  FFMA R23, R2.reuse, R21, -0.5 ;  /* 0xbf00000002177423 */ /* 0x040fe20000000015 */
[----:B------:R-:W-:Y:S02]  /*2b10*/  I2FP.F32.S32 R21, R3 ;  /* 0x0000000300157245 */ /* 0x000fe40000201400 */
[----:B------:R-:W-:Y:S01]  /*2b20*/  SHF.R.U32.HI R3, RZ, 0x2, R8 ;  /* 0x00000002ff037819 */ /* 0x000fe20000011608 */
[C---:B------:R-:W-:Y:S02]  /*2b30*/  FMUL R23, R2.reuse, R23 ;  /* 0x0000001702177220 */ /* 0x040fe40000400000 */
[----:B------:R-:W-:Y:S01]  /*2b40*/  FFMA R20, R21, 1.1920928955078125e-07, R20 ;  /* 0x3400000015147823 */ /* 0x000fe20000000014 */
[----:B------:R-:W-:Y:S02]  /*2b50*/  IMAD.MOV.U32 R21, RZ, RZ, 0x7f800000 ;  /* 0x7f800000ff157424 */ /* 0x000fe400078e00ff */
[----:B------:R-:W-:Y:S01]  /*2b60*/  FFMA R23, R2, R23, R2 ;  /* 0x0000001702177223 */ /* 0x000fe20000000002 */
[----:B------:R-:W-:Y:S01]  /*2b70*/  LOP3.LUT R3, R3, R8, RZ, 0x3c, !PT ;  /* 0x0000000803037212 */ /* 0x000fe200078e3cff */
[----:B------:R-:W-:-:S02]  /*2b80*/  IMAD.SHL.U32 R2, R6, 0x10, RZ ;  /* 0x0000001006027824 */ /* 0x000fc400078e00ff */
[----:B------:R-:W-:Y:S01]  /*2b90*/  FFMA R20, R20, 0.69314718246459960938, R23 ;  /* 0x3f31721814147823 */ /* 0x000fe20000000017 */
[C---:B------:R-:W-:Y:S01]  /*2ba0*/  @P0 FFMA R20, R0.reuse, R21, +INF ;  /* 0x7f80000000140423 */ /* 0x040fe20000000015 */
[----:B------:R-:W-:Y:S01]  /*2bb0*/  FSETP.NEU.AND P0, PT, R0, RZ, PT ;  /* 0x000000ff0000720b */ /* 0x000fe20003f0d000 */
[----:B------:R-:W-:Y:S02]  /*2bc0*/  IMAD.SHL.U32 R8, R3, 0x2, RZ ;  /* 0x0000000203087824 */ /* 0x000fe400078e00ff */
[----:B------:R-:W-:-:S03]  /*2bd0*/  FMUL R20, R20, -2 ;  /* 0xc000000014147820 */ /* 0x000fc60000400000 */
[----:B------:R-:W-:Y:S02]  /*2be0*/  LOP3.LUT R3, R3, R8, R2, 0x96, !PT ;  /* 0x0000000803037212 */ /* 0x000fe400078e9602 */
[----:B------:R-:W-:Y:S01]  /*2bf0*/  FSEL R22, R20, +INF , P0 ;  /* 0x7f80000014167808 */ /* 0x000fe20000000000 */
[----:B------:R-:W-:Y:S01]  /*2c00*/  IMAD.MOV.U32 R20, RZ, RZ, R5 ;  /* 0x000000ffff147224 */ /* 0x000fe200078e0005 */
[----:B------:R-:W-:Y:S01]  /*2c10*/  LOP3.LUT R0, R3, R6, RZ, 0x3c, !PT ;  /* 0x0000000603007212 */ /* 0x000fe200078e3cff */
[----:B------:R-:W-:Y:S01]  /*2c20*/  IMAD.MOV.U32 R3, RZ, RZ, 0x30c90fdb ;  /* 0x30c90fdbff037424 */ /* 0x000fe200078e00ff */
[----:B------:R1:W2:Y:S01]  /*2c30*/  MUFU.RSQ R23, R22 ;  /* 0x0000001600177308 */ /* 0x0002a20000001400 */
[----:B------:R-:W-:Y:S02]  /*2c40*/  VIADD R8, R22, 0xf3000000 ;  /* 0xf300000016087836 */ /* 0x000fe40000000000 */
[----:B------:R-:W-:Y:S02]  /*2c50*/  IMAD.IADD R2, R0, 0x1, R11 ;  /* 0x0000000100027824 */ /* 0x000fe400078e020b */
[----:B------:R-:W-:Y:S01]  /*2c60*/  IMAD.MOV.U32 R5, RZ, RZ, R4 ;  /* 0x000000ffff057224 */ /* 0x000fe200078e0004 */
[----:B------:R-:W-:Y:S01]  /*2c70*/  ISETP.GT.U32.AND P0, PT, R8, 0x727fffff, PT ;  /* 0x727fffff0800780c */ /* 0x000fe20003f04070 */
[----:B------:R-:W-:Y:S01]  /*2c80*/  IMAD.MOV.U32 R4, RZ, RZ, R0 ;  /* 0x000000ffff047224 */ /* 0x000fe200078e0000 */
[----:B------:R-:W-:-:S05]  /*2c90*/  I2FP.F32.U32 R2, R2 ;  /* 0x0000000200027245 */ /* 0x000fca0000201000 */
[----:B------:R-:W-:-:S06]  /*2ca0*/  FFMA R8, R2, R3, 7.314590599882819788e-10 ;  /* 0x30490fdb02087423 */ /* 0x000fcc0000000003 */
[----:B-12---:R-:W-:Y:S05]  /*2cb0*/  @!P0 BRA `(.L_x_188) ;  /* 0x0000000000148947 */ /* 0x006fea0003800000 */
[----:B------:R-:W-:Y:S01]  /*2cc0*/  IMAD.MOV.U32 R0, RZ, RZ, R22 ;  /* 0x000000ffff007224 */ /* 0x000fe200078e0016 */
[----:B------:R-:W-:-:S07]  /*2cd0*/  MOV R2, 0x2cf0 ;  /* 0x00002cf000027802 */ /* 0x000fce0000000f00 */
[----:B0-----:R-:W-:Y:S05]  /*2ce0*/  CALL.REL.NOINC `($__internal_7_$__cuda_sm20_sqrt_rn_f32_slowpath) ;  /* 0x0000000400647944 */ /* 0x001fea0003c00000 */
[----:B------:R-:W-:Y:S01]  /*2cf0*/  IMAD.MOV.U32 R21, RZ, RZ, R22 ;  /* 0x000000ffff157224 */ /* 0x000fe200078e0016 */
[----:B------:R-:W-:Y:S06]  /*2d00*/  BRA `(.L_x_189) ;  /* 0x0000000000107947 */ /* 0x000fec0003800000 */
.L_x_188:
[----:B------:R-:W-:Y:S01]  /*2d10*/  FMUL.FTZ R21, R22, R23 ;  /* 0x0000001716157220 */ /* 0x000fe20000410000 */
[----:B------:R-:W-:-:S03]  /*2d20*/  FMUL.FTZ R2, R23, 0.5 ;  /* 0x3f00000017027820 */ /* 0x000fc60000410000 */
[----:B------:R-:W-:-:S04]  /*2d30*/  FFMA R0, -R21, R21, R22 ;  /* 0x0000001515007223 */ /* 0x000fc80000000116 */
[----:B------:R-:W-:-:S07]  /*2d40*/  FFMA R21, R0, R2, R21 ;  /* 0x0000000200157223 */ /* 0x000fce0000000015 */
.L_x_189:
[----:B------:R-:W-:Y:S05]  /*2d50*/  BSYNC.RECONVERGENT B0 ;  /* 0x0000000000007941 */ /* 0x000fea0003800200 */
.L_x_187:
[----:B------:R-:W-:Y:S01]  /*2d60*/  FMUL.RZ R3, R8, 0.15915493667125701904 ;  /* 0x3e22f98308037820 */ /* 0x000fe2000040c000 */
[----:B------:R-:W-:Y:S01]  /*2d70*/  VIADD R2, R13, 0xf3000000 ;  /* 0xf30000000d027836 */ /* 0x000fe20000000000 */
[----:B------:R-:W-:Y:S01]  /*2d80*/  MUFU.RSQ R22, R13 ;  /* 0x0000000d00167308 */ /* 0x000fe20000001400 */
[----:B------:R-:W-:Y:S03]  /*2d90*/  BSSY.RECONVERGENT B0, `(.L_x_190) ;  /* 0x0000010000007945 */ /* 0x000fe60003800200 */
[----:B------:R-:W-:-:S04]  /*2da0*/  ISETP.GT.U32.AND P0, PT, R2, 0x727fffff, PT ;  /* 0x727fffff0200780c */ /* 0x000fc80003f04070 */
[----:B------:R-:W1:Y:S08]  /*2db0*/  MUFU.SIN R8, R3 ;  /* 0x0000000300087308 */ /* 0x000e700000000400 */
[----:B------:R-:W2:Y:S01]  /*2dc0*/  MUFU.COS R0, R3 ;  /* 0x0000000300007308 */ /* 0x000ea20000000000 */
[-C--:B-1----:R-:W-:Y:S01]  /*2dd0*/  FMUL R8, R8, R21.reuse ;  /* 0x0000001508087220 */ /* 0x082fe20000400000 */
[----:B--2---:R-:W-:Y:S01]  /*2de0*/  FMUL R21, R0, R21 ;  /* 0x0000001500157220 */ /* 0x004fe20000400000 */
[----:B------:R-:W-:Y:S06]  /*2df0*/  @!P0 BRA `(.L_x_191) ;  /* 0x0000000000148947 */ /* 0x000fec0003800000 */
[----:B------:R-:W-:Y:S01]  /*2e00*/  IMAD.MOV.U32 R0, RZ, RZ, R13 ;  /* 0x000000ffff007224 */ /* 0x000fe200078e000d */
[----:B------:R-:W-:-:S07]  /*2e10*/  MOV R2, 0x2e30 ;  /* 0x00002e3000027802 */ /* 0x000fce0000000f00 */
[----:B0-----:R-:W-:Y:S05]  /*2e20*/  CALL.REL.NOINC `($__internal_7_$__cuda_sm20_sqrt_rn_f32_slowpath) ;  /* 0x0000000400147944 */ /* 0x001fea0003c00000 */
[----:B------:R-:W-:Y:S01]  /*2e30*/  IMAD.MOV.U32 R0, RZ, RZ, R22 ;  /* 0x000000ffff007224 */ /* 0x000fe200078e0016 */
[----:B------:R-:W-:Y:S06]  /*2e40*/  BRA `(.L_x_192) ;  /* 0x0000000000107947 */ /* 0x000fec0003800000 */
.L_x_191:
[C---:B------:R-:W-:Y:S01]  /*2e50*/  FMUL.FTZ R0, R22.reuse, R13 ;  /* 0x0000000d16007220 */ /* 0x040fe20000410000 */
[----:B------:R-:W-:-:S03]  /*2e60*/  FMUL.FTZ R2, R22, 0.5 ;  /* 0x3f00000016027820 */ /* 0x000fc60000410000 */
[----:B------:R-:W-:-:S04]  /*2e70*/  FFMA R3, -R0, R0, R13 ;  /* 0x0000000000037223 */ /* 0x000fc8000000010d */
[----:B------:R-:W-:-:S07]  /*2e80*/  FFMA R0, R3, R2, R0 ;  /* 0x0000000203007223 */ /* 0x000fce0000000000 */
.L_x_192:
[----:B------:R-:W-:Y:S05]  /*2e90*/  BSYNC.RECONVERGENT B0 ;  /* 0x0000000000007941 */ /* 0x000fea0003800200 */
.L_x_190:
[----:B------:R-:W-:Y:S01]  /*2ea0*/  FADD R3, R16, -R13 ;  /* 0x8000000d10037221 */ /* 0x000fe20000000000 */
[----:B0-----:R-:W-:Y:S01]  /*2eb0*/  FFMA R19, R12, R12, R19 ;  /* 0x0000000c0c137223 */ /* 0x001fe20000000013 */
[----:B------:R-:W-:Y:S01]  /*2ec0*/  FMUL R2, R21, R10 ;  /* 0x0000000a15027220 */ /* 0x000fe20000400000 */
[----:B------:R-:W-:Y:S01]  /*2ed0*/  FMUL R21, R15, R0 ;  /* 0x000000000f157220 */ /* 0x000fe20000400000 */
[----:B------:R-:W-:Y:S02]  /*2ee0*/  FMUL R3, R14, R3 ;  /* 0x000000030e037220 */ /* 0x000fe40000400000 */
[----:B------:R-:W-:Y:S01]  /*2ef0*/  FSETP.GEU.AND P0, PT, R19, 1, PT ;  /* 0x3f8000001300780b */ /* 0x000fe20003f0e000 */
[-C--:B------:R-:W-:Y:S01]  /*2f00*/  FMUL R21, R21, R12.reuse ;  /* 0x0000000c15157220 */ /* 0x080fe20000400000 */
[----:B------:R-:W-:Y:S01]  /*2f10*/  FMUL R22, R3, R12 ;  /* 0x0000000c03167220 */ /* 0x000fe20000400000 */
[----:B------:R-:W-:Y:S01]  /*2f20*/  FMUL R3, R0, R9 ;  /* 0x0000000900037220 */ /* 0x000fe20000400000 */
[----:B------:R-:W-:-:S02]  /*2f30*/  FFMA R2, R17, R8, R2 ;  /* 0x0000000811027223 */ /* 0x000fc40000000002 */
[-C--:B------:R-:W-:Y:S01]  /*2f40*/  FFMA R13, R22, R12.reuse, R13 ;  /* 0x0000000c160d7223 */ /* 0x080fe2000000000d */
[----:B------:R-:W-:-:S03]  /*2f50*/  FMUL R0, R3, R12 ;  /* 0x0000000c03007220 */ /* 0x000fc60000400000 */
[----:B------:R-:W-:Y:S01]  /*2f60*/  FFMA R13, R8, R21, R13 ;  /* 0x00000015080d7223 */ /* 0x000fe2000000000d */
[----:B------:R-:W-:Y:S01]  /*2f70*/  FFMA R9, R0, R2, R9 ;  /* 0x0000000200097223 */ /* 0x000fe20000000009 */
[----:B------:R-:W-:Y:S02]  /*2f80*/  IMAD.MOV.U32 R8, RZ, RZ, R18 ;  /* 0x000000ffff087224 */ /* 0x000fe400078e0012 */
[----:B------:R-:W-:Y:S01]  /*2f90*/  FADD R13, |R13|, -RZ ;  /* 0x800000ff0d0d7221 */ /* 0x000fe20000000200 */
[----:B------:R-:W-:Y:S06]  /*2fa0*/  @!P0 BRA `(.L_x_193) ;  /* 0xfffffff800608947 */ /* 0x000fec000383ffff */
[----:B------:R-:W0:Y:S01]  /*2fb0*/  S2R R6, SR_TID.X ;  /* 0x0000000000067919 */ /* 0x000e220000002100 */
[----:B------:R-:W1:Y:S01]  /*2fc0*/  S2UR UR5, SR_CgaCtaId ;  /* 0x00000000000579c3 */ /* 0x000e620000008800 */
[----:B------:R-:W-:Y:S01]  /*2fd0*/  UMOV UR4, 0x400 ;  /* 0x0000040000047882 */ /* 0x000fe20000000000 */
[----:B------:R-:W-:Y:S01]  /*2fe0*/  FADD R9, R9, -1 ;  /* 0xbf80000009097421 */ /* 0x000fe20000000000 */
[----:B------:R-:W-:-:S04]  /*2ff0*/  UISETP.GE.U32.AND UP0, UPT, UR8, 0x2, UPT ;  /* 0x000000020800788c */ /* 0x000fc8000bf06070 */
[----:B------:R-:W-:Y:S01]  /*3000*/  FMNMX R9, RZ, R9, !PT ;  /* 0x00000009ff097209 */ /* 0x000fe20007800000 */
[----:B-1----:R-:W-:-:S06]  /*3010*/  ULEA UR4, UR5, UR4, 0x18 ;  /* 0x0000000405047291 */ /* 0x002fcc000f8ec0ff */
[C---:B0-----:R-:W-:Y:S02]  /*3020*/  LEA R0, R6.reuse, UR4, 0x2 ;  /* 0x0000000406007c11 */ /* 0x041fe4000f8e10ff */
[----:B------:R-:W-:-:S03]  /*3030*/  ISETP.NE.AND P1, PT, R6, RZ, PT ;  /* 0x000000ff0600720c */ /* 0x000fc60003f25270 */
[----:B------:R0:W-:Y:S01]  /*3040*/  STS [R0], R9 ;  /* 0x0000000900007388 */ /* 0x0001e20000000800 */
[----:B------:R-:W-:Y:S06]  /*3050*/  BAR.SYNC.DEFER_BLOCKING 0x0 ;  /* 0x0000000000007b1d */ /* 0x000fec0000010000 */
[----:B------:R-:W-:Y:S05]  /*3060*/  BRA.U !UP0, `(.L_x_194) ;  /* 0x0000000108307547 */ /* 0x000fea000b800000 */
[----:B------:R-:W-:-:S07]  /*3070*/  IMAD.U32 R2, RZ, RZ, UR8 ;  /* 0x00000008ff027e24 */ /* 0x000fce000f8e00ff */
.L_x_195:
[----:B0-----:R-:W-:-:S04]  /*3080*/  SHF.R.U32.HI R9, RZ, 0x1, R2 ;  /* 0x00000001ff097819 */ /* 0x001fc80000011602 */
[----:B------:R-:W-:-:S13]  /*3090*/  ISETP.GE.U32.AND P0, PT, R6, R9, PT ;  /* 0x000000090600720c */ /* 0x000fda0003f06070 */
[----:B------:R-:W-:Y:S01]  /*30a0*/  @!P0 IMAD R3, R9, 0x4, R0 ;  /* 0x0000000409038824 */ /* 0x000fe200078e0200 */
[----:B------:R-:W-:Y:S05]  /*30b0*/  @!P0 LDS R4, [R0] ;  /* 0x0000000000048984 */ /* 0x000fea0000000800 */
[----:B------:R-:W0:Y:S02]  /*30c0*/  @!P0 LDS R3, [R3] ;  /* 0x0000000003038984 */ /* 0x000e240000000800 */
[----:B0-----:R-:W-:-:S05]  /*30d0*/  @!P0 FADD R5, R3, R4 ;  /* 0x0000000403058221 */ /* 0x001fca0000000000 */
[----:B------:R1:W-:Y:S01]  /*30e0*/  @!P0 STS [R0], R5 ;  /* 0x0000000500008388 */ /* 0x0003e20000000800 */
[----:B------:R-:W-:Y:S01]  /*30f0*/  BAR.SYNC.DEFER_BLOCKING 0x0 ;  /* 0x0000000000007b1d */ /* 0x000fe20000010000 */
[----:B------:R-:W-:Y:S01]  /*3100*/  ISETP.GT.U32.AND P0, PT, R2, 0x3, PT ;  /* 0x000000030200780c */ /* 0x000fe20003f04070 */
[----:B------:R-:W-:-:S12]  /*3110*/  IMAD.MOV.U32 R2, RZ, RZ, R9 ;  /* 0x000000ffff027224 */ /* 0x000fd800078e0009 */
[----:B-1----:R-:W-:Y:S05]  /*3120*/  @P0 BRA `(.L_x_195) ;  /* 0xfffffffc00d40947 */ /* 0x002fea000383ffff */
.L_x_194:
[----:B------:R-:W-:Y:S05]  /*3130*/  @P1 EXIT ;  /* 0x000000000000194d */ /* 0x000fea0003800000 */
[----:B------:R-:W1:Y:S01]  /*3140*/  S2UR UR5, SR_CgaCtaId ;  /* 0x00000000000579c3 */ /* 0x000e620000008800 */
[----:B------:R-:W-:Y:S01]  /*3150*/  UMOV UR4, 0x400 ;  /* 0x0000040000047882 */ /* 0x000fe20000000000 */
[----:B------:R-:W-:-:S04]  /*3160*/  I2FP.F32.U32 R3, UR8 ;  /* 0x0000000800037c45 */ /* 0x000fc80008201000 */
[----:B------:R-:W2:Y:S02]  /*3170*/  MUFU.RCP R2, R3 ;  /* 0x0000000300027308 */ /* 0x000ea40000001000 */
[----:B--2---:R-:W-:Y:S01]  /*3180*/  FFMA R5, -R3, R2, 1 ;  /* 0x3f80000003057423 */ /* 0x004fe20000000102 */
[----:B-1----:R-:W-:-:S03]  /*3190*/  ULEA UR4, UR5, UR4, 0x18 ;  /* 0x0000000405047291 */ /* 0x002fc6000f8ec0ff */
[----:B------:R-:W-:-:S06]  /*31a0*/  FFMA R5, R2, R5, R2 ;  /* 0x0000000502057223 */ /* 0x000fcc0000000002 */
[----:B0-----:R-:W0:Y:S02]  /*31b0*/  LDS R0, [UR4] ;  /* 0x00000004ff007984 */ /* 0x001e240008000800 */
[----:B0-----:R-:W0:Y:S01]  /*31c0*/  FCHK P0, R0, R3 ;  /* 0x0000000300007302 */ /* 0x001e220000000000 */
[----:B------:R-:W-:-:S04]  /*31d0*/  FFMA R2, R0, R5, RZ ;  /* 0x0000000500027223 */ /* 0x000fc800000000ff */
[----:B------:R-:W-:-:S04]  /*31e0*/  FFMA R4, -R3, R2, R0 ;  /* 0x0000000203047223 */ /* 0x000fc80000000100 */
[----:B------:R-:W-:Y:S01]  /*31f0*/  FFMA R5, R5, R4, R2 ;  /* 0x0000000405057223 */ /* 0x000fe20000000002 */
[----:B0-----:R-:W-:Y:S06]  /*3200*/  @!P0 BRA `(.L_x_196) ;  /* 0x00000000000c8947 */ /* 0x001fec0003800000 */
[----:B------:R-:W-:-:S07]  /*3210*/  MOV R2, 0x3230 ;  /* 0x0000323000027802 */ /* 0x000fce0000000f00 */
[----:B------:R-:W-:Y:S05]  /*3220*/  CALL.REL.NOINC `($__internal_8_$__cuda_sm3x_div_rn_noftz_f32_slowpath) ;  /* 0x0000000000687944 */ /* 0x000fea0003c00000 */
[----:B------:R-:W-:-:S07]  /*3230*/  IMAD.MOV.U32 R5, RZ, RZ, R0 ;  /* 0x000000ffff057224 */ /* 0x000fce00078e0000 */
.L_x_196:
[----:B------:R-:W0:Y:S02]  /*3240*/  LDC.64 R2, c[0x0][0x380] ;  /* 0x0000e000ff027b82 */ /* 0x000e240000000a00 */
[----:B0-----:R-:W-:-:S05]  /*3250*/  IMAD.WIDE.U32 R2, R7, 0x4, R2 ;  /* 0x0000000407027825 */ /* 0x001fca00078e0002 */
[----:B------:R-:W-:Y:S01]  /*3260*/  STG.E desc[UR6][R2.64], R5 ;  /* 0x0000000502007986 */ /* 0x000fe2000c101906 */
[----:B------:R-:W-:Y:S05]  /*3270*/  EXIT ;  /* 0x000000000000794d */ /* 0x000fea0003800000 */
        .weak           $__internal_7_$__cuda_sm20_sqrt_rn_f32_slowpath
        .type           $__internal_7_$__cuda_sm20_sqrt_rn_f32_slowpath,@function
        .size           $__internal_7_$__cuda_sm20_sqrt_rn_f32_slowpath,($__internal_8_$__cuda_sm3x_div_rn_noftz_f32_slowpath - $__internal_7_$__cuda_sm20_sqrt_rn_f32_slowpath)
$__internal_7_$__cuda_sm20_sqrt_rn_f32_slowpath:
        /* <DEDUP_REMOVED lines=19> */
.L_x_197:
[----:B------:R-:W-:-:S04]  /*33b0*/  IMAD.MOV.U32 R3, RZ, RZ, 0x0 ;  /* 0x00000000ff037424 */ /* 0x000fc800078e00ff */
[----:B------:R-:W-:Y:S05]  /*33c0*/  RET.REL.NODEC R2 `(_Z5eulerPfS_S_S_S_f) ;  /* 0xffffffcc020c7950 */ /* 0x000fea0003c3ffff */
        .weak           $__internal_8_$__cuda_sm3x_div_rn_noftz_f32_slowpath
        .type           $__internal_8_$__cuda_sm3x_div_rn_noftz_f32_slowpath,@function
        .size           $__internal_8_$__cuda_sm3x_div_rn_noftz_f32_slowpath,(.L_x_215 - $__internal_8_$__cuda_sm3x_div_rn_noftz_f32_slowpath)
$__internal_8_$__cuda_sm3x_div_rn_noftz_f32_slowpath:
[--C-:B------:R-:W-:Y:S01]  /*33d0*/  SHF.R.U32.HI R5, RZ, 0x17, R3.reuse ;  /* 0x00000017ff057819 */ /* 0x100fe20000011603 */
[--C-:B------:R-:W-:Y:S01]  /*33e0*/  IMAD.MOV.U32 R6, RZ, RZ, R0.reuse ;  /* 0x000000ffff067224 */ /* 0x100fe200078e0000 */
[----:B------:R-:W-:Y:S01]  /*33f0*/  SHF.R.U32.HI R4, RZ, 0x17, R0 ;  /* 0x00000017ff047819 */ /* 0x000fe20000011600 */
[----:B------:R-:W-:Y:S01]  /*3400*/  IMAD.MOV.U32 R9, RZ, RZ, R3 ;  /* 0x000000ffff097224 */ /* 0x000fe200078e0003 */
[----:B------:R-:W-:Y:S02]  /*3410*/  LOP3.LUT R5, R5, 0xff, RZ, 0xc0, !PT ;  /* 0x000000ff05057812 */ /* 0x000fe400078ec0ff */
[----:B------:R-:W-:-:S03]  /*3420*/  LOP3.LUT R4, R4, 0xff, RZ, 0xc0, !PT ;  /* 0x000000ff04047812 */ /* 0x000fc600078ec0ff */
[----:B------:R-:W-:Y:S02]  /*3430*/  VIADD R11, R5, 0xffffffff ;  /* 0xffffffff050b7836 */ /* 0x000fe40000000000 */
[----:B------:R-:W-:-:S03]  /*3440*/  VIADD R10, R4, 0xffffffff ;  /* 0xffffffff040a7836 */ /* 0x000fc60000000000 */
        /* <DEDUP_REMOVED lines=27> */
.L_x_198:
[----:B------:R-:W-:Y:S01]  /*3600*/  LEA R0, R5, 0xc0800000, 0x17 ;  /* 0xc080000005007811 */ /* 0x000fe200078eb8ff */
[----:B------:R-:W-:-:S04]  /*3610*/  VIADD R4, R4, 0xffffff81 ;  /* 0xffffff8104047836 */ /* 0x000fc80000000000 */
[----:B------:R-:W-:Y:S01]  /*3620*/  IMAD.IADD R9, R9, 0x1, -R0 ;  /* 0x0000000109097824 */ /* 0x000fe200078e0a00 */
[C---:B------:R-:W-:Y:S01]  /*3630*/  IADD3 R5, PT, PT, R4.reuse, 0x7f, -R5 ;  /* 0x0000007f04057810 */ /* 0x040fe20007ffe805 */
[----:B------:R-:W-:Y:S02]  /*3640*/  IMAD R0, R4, -0x800000, R6 ;  /* 0xff80000004007824 */ /* 0x000fe400078e0206 */
[----:B------:R-:W0:Y:S01]  /*3650*/  MUFU.RCP R3, R9 ;  /* 0x0000000900037308 */ /* 0x000e220000001000 */
[----:B------:R-:W-:Y:S01]  /*3660*/  FADD.FTZ R11, -R9, -RZ ;  /* 0x800000ff090b7221 */ /* 0x000fe20000010100 */
[----:B------:R-:W-:-:S03]  /*3670*/  IMAD.IADD R5, R5, 0x1, R8 ;  /* 0x0000000105057824 */ /* 0x000fc600078e0208 */
[----:B0-----:R-:W-:-:S04]  /*3680*/  FFMA R10, R3, R11, 1 ;  /* 0x3f800000030a7423 */ /* 0x001fc8000000000b */
        /* <DEDUP_REMOVED lines=19> */
[CCC-:B------:R-:W-:Y:S01]  /*37c0*/  FFMA.RZ R3, R10.reuse, R6.reuse, R13.reuse ;  /* 0x000000060a037223 */ /* 0x1c0fe2000000c00d */
[-CC-:B------:R-:W-:Y:S01]  /*37d0*/  FFMA.RM R4, R10, R6.reuse, R13.reuse ;  /* 0x000000060a047223 */ /* 0x180fe2000000400d */
[C---:B------:R-:W-:Y:S02]  /*37e0*/  ISETP.NE.AND P2, PT, R8.reuse, RZ, PT ;  /* 0x000000ff0800720c */ /* 0x040fe40003f45270 */
[----:B------:R-:W-:Y:S02]  /*37f0*/  ISETP.NE.AND P1, PT, R8, RZ, PT ;  /* 0x000000ff0800720c */ /* 0x000fe40003f25270 */
[----:B------:R-:W-:Y:S01]  /*3800*/  LOP3.LUT R5, R3, 0x7fffff, RZ, 0xc0, !PT ;  /* 0x007fffff03057812 */ /* 0x000fe200078ec0ff */
[----:B------:R-:W-:Y:S01]  /*3810*/  FFMA.RP R3, R10, R6, R13 ;  /* 0x000000060a037223 */ /* 0x000fe2000000800d */
[----:B------:R-:W-:Y:S02]  /*3820*/  VIADD R6, R8, 0x20 ;  /* 0x0000002008067836 */ /* 0x000fe40000000000 */
[----:B------:R-:W-:Y:S01]  /*3830*/  LOP3.LUT R5, R5, 0x800000, RZ, 0xfc, !PT ;  /* 0x0080000005057812 */ /* 0x000fe200078efcff */
[----:B------:R-:W-:Y:S01]  /*3840*/  IMAD.MOV R8, RZ, RZ, -R8 ;  /* 0x000000ffff087224 */ /* 0x000fe200078e0a08 */
[----:B------:R-:W-:-:S02]  /*3850*/  FSETP.NEU.FTZ.AND P0, PT, R3, R4, PT ;  /* 0x000000040300720b */ /* 0x000fc40003f1d000 */
[----:B------:R-:W-:Y:S02]  /*3860*/  SHF.L.U32 R6, R5, R6, RZ ;  /* 0x0000000605067219 */ /* 0x000fe400000006ff */
[----:B------:R-:W-:Y:S02]  /*3870*/  SEL R4, R8, RZ, P2 ;  /* 0x000000ff08047207 */ /* 0x000fe40001000000 */
[----:B------:R-:W-:Y:S02]  /*3880*/  ISETP.NE.AND P1, PT, R6, RZ, P1 ;  /* 0x000000ff0600720c */ /* 0x000fe40000f25270 */
[----:B------:R-:W-:Y:S02]  /*3890*/  SHF.R.U32.HI R4, RZ, R4, R5 ;  /* 0x00000004ff047219 */ /* 0x000fe40000011605 */
[----:B------:R-:W-:Y:S02]  /*38a0*/  PLOP3.LUT P0, PT, P0, P1, PT, 0xf8, 0x8f ;  /* 0x00000000008f781c */ /* 0x000fe40000703f70 */
[----:B------:R-:W-:-:S02]  /*38b0*/  SHF.R.U32.HI R6, RZ, 0x1, R4 ;  /* 0x00000001ff067819 */ /* 0x000fc40000011604 */
[----:B------:R-:W-:-:S04]  /*38c0*/  SEL R3, RZ, 0x1, !P0 ;  /* 0x00000001ff037807 */ /* 0x000fc80004000000 */
[----:B------:R-:W-:-:S04]  /*38d0*/  LOP3.LUT R3, R3, 0x1, R6, 0xf8, !PT ;  /* 0x0000000103037812 */ /* 0x000fc800078ef806 */
[----:B------:R-:W-:-:S05]  /*38e0*/  LOP3.LUT R3, R3, R4, RZ, 0xc0, !PT ;  /* 0x0000000403037212 */ /* 0x000fca00078ec0ff */
[----:B------:R-:W-:-:S05]  /*38f0*/  IMAD.IADD R3, R6, 0x1, R3 ;  /* 0x0000000106037824 */ /* 0x000fca00078e0203 */
[----:B------:R-:W-:Y:S01]  /*3900*/  LOP3.LUT R0, R3, R0, RZ, 0xfc, !PT ;  /* 0x0000000003007212 */ /* 0x000fe200078efcff */
[----:B------:R-:W-:Y:S06]  /*3910*/  BRA `(.L_x_205) ;  /* 0x0000000000347947 */ /* 0x000fec0003800000 */
.L_x_204:
[----:B------:R-:W-:-:S04]  /*3920*/  LOP3.LUT R0, R0, 0x80000000, RZ, 0xc0, !PT ;  /* 0x8000000000007812 */ /* 0x000fc800078ec0ff */
[----:B------:R-:W-:Y:S01]  /*3930*/  LOP3.LUT R0, R0, 0x7f800000, RZ, 0xfc, !PT ;  /* 0x7f80000000007812 */ /* 0x000fe200078efcff */
[----:B------:R-:W-:Y:S06]  /*3940*/  BRA `(.L_x_205) ;  /* 0x0000000000287947 */ /* 0x000fec0003800000 */
.L_x_203:
[----:B------:R-:W-:Y:S01]  /*3950*/  IMAD R0, R5, 0x800000, R0 ;  /* 0x0080000005007824 */ /* 0x000fe200078e0200 */
[----:B------:R-:W-:Y:S06]  /*3960*/  BRA `(.L_x_205) ;  /* 0x0000000000207947 */ /* 0x000fec0003800000 */
.L_x_202:
[----:B------:R-:W-:-:S04]  /*3970*/  LOP3.LUT R0, R9, 0x80000000, R6, 0x48, !PT ;  /* 0x8000000009007812 */ /* 0x000fc800078e4806 */
[----:B------:R-:W-:Y:S01]  /*3980*/  LOP3.LUT R0, R0, 0x7f800000, RZ, 0xfc, !PT ;  /* 0x7f80000000007812 */ /* 0x000fe200078efcff */
[----:B------:R-:W-:Y:S06]  /*3990*/  BRA `(.L_x_205) ;  /* 0x0000000000147947 */ /* 0x000fec0003800000 */
.L_x_201:
[----:B------:R-:W-:Y:S01]  /*39a0*/  LOP3.LUT R0, R9, 0x80000000, R6, 0x48, !PT ;  /* 0x8000000009007812 */ /* 0x000fe200078e4806 */
[----:B------:R-:W-:Y:S06]  /*39b0*/  BRA `(.L_x_205) ;  /* 0x00000000000c7947 */ /* 0x000fec0003800000 */
.L_x_200:
[----:B------:R-:W0:Y:S01]  /*39c0*/  MUFU.RSQ R0, -QNAN ;  /* 0xffc0000000007908 */ /* 0x000e220000001400 */
[----:B------:R-:W-:Y:S05]  /*39d0*/  BRA `(.L_x_205) ;  /* 0x0000000000047947 */ /* 0x000fea0003800000 */
.L_x_199:
[----:B------:R-:W-:-:S07]  /*39e0*/  FADD.FTZ R0, R0, R3 ;  /* 0x0000000300007221 */ /* 0x000fce0000010000 */
.L_x_205:
[----:B------:R-:W-:-:S04]  /*39f0*/  IMAD.MOV.U32 R3, RZ, RZ, 0x0 ;  /* 0x00000000ff037424 */ /* 0x000fc800078e00ff */
[----:B0-----:R-:W-:Y:S05]  /*3a00*/  RET.REL.NODEC R2 `(_Z5eulerPfS_S_S_S_f) ;  /* 0xffffffc4027c7950 */ /* 0x001fea0003c3ffff */
.L_x_206:
        /* <DEDUP_REMOVED lines=15> */
.L_x_215:


//--------------------- .nv.global.init           --------------------------
	.section	.nv.global.init,"aw",@progbits
	.align	4
.nv.global.init:
	.type		mrg32k3aM1SubSeq,@object
	.size		mrg32k3aM1SubSeq,(mrg32k3aM2SubSeq - mrg32k3aM1SubSeq)
mrg32k3aM1SubSeq:
        /*0000*/ 	.byte	0x0b, 0xcc, 0xee, 0x04, 0x73, 0x29, 0x8b, 0x6f, 0xf6, 0x53, 0x03, 0xf6, 0x23, 0xf6, 0xea, 0xda
        /* <DEDUP_REMOVED lines=125> */
	.type		mrg32k3aM2SubSeq,@object
	.size		mrg32k3aM2SubSeq,(mrg32k3aM1 - mrg32k3aM2SubSeq)
mrg32k3aM2SubSeq:
        /* <DEDUP_REMOVED lines=126> */
	.type		mrg32k3aM1,@object
	.size		mrg32k3aM1,(mrg32k3aM1Seq - mrg32k3aM1)
mrg32k3aM1:
        /* <DEDUP_REMOVED lines=144> */
	.type		mrg32k3aM1Seq,@object
	.size		mrg32k3aM1Seq,(mrg32k3aM2 - mrg32k3aM1Seq)
mrg32k3aM1Seq:
        /* <DEDUP_REMOVED lines=144> */
	.type		mrg32k3aM2,@object
	.size		mrg32k3aM2,(mrg32k3aM2Seq - mrg32k3aM2)
mrg32k3aM2:
        /* <DEDUP_REMOVED lines=144> */
	.type		mrg32k3aM2Seq,@object
	.size		mrg32k3aM2Seq,(precalc_xorwow_matrix - mrg32k3aM2Seq)
mrg32k3aM2Seq:
        /* <DEDUP_REMOVED lines=144> */
	.type		precalc_xorwow_matrix,@object
	.size		precalc_xorwow_matrix,(precalc_xorwow_offset_matrix - precalc_xorwow_matrix)
precalc_xorwow_matrix:
        /* <DEDUP_REMOVED lines=6400> */
	.type		precalc_xorwow_offset_matrix,@object
	.size		precalc_xorwow_offset_matrix,(.L_1 - precalc_xorwow_offset_matrix)
precalc_xorwow_offset_matrix:
        /* <DEDUP_REMOVED lines=6400> */
.L_1:


//--------------------- .nv.shared._Z6almostPfS_S_S_S_f --------------------------
	.section	.nv.shared._Z6almostPfS_S_S_S_f,"aw",@nobits
	.sectionflags	@""
	.align	16
	.zero		1024


//--------------------- .nv.shared.reserved.0     --------------------------
	.section	.nv.shared.reserved.0,"aw",@nobits
	.weak		__nv_reservedSMEM_offset_0_alias
	.size		__nv_reservedSMEM_offset_0_alias, 0, 64
	.other		__nv_reservedSMEM_offset_0_alias,@"STO_CUDA_RESERVED_SHARED STV_DEFAULT"
__nv_reservedSMEM_offset_0_alias:
	.zero		0
	.zero		64


//--------------------- .nv.shared._Z9testGammafPf --------------------------
	.section	.nv.shared._Z9testGammafPf,"aw",@nobits
	.sectionflags	@""
	.align	16
	.zero		1024


//--------------------- .nv.shared._Z5eulerPfS_S_S_S_f --------------------------
	.section	.nv.shared._Z5eulerPfS_S_S_S_f,"aw",@nobits
	.sectionflags	@""
	.align	16
	.zero		1024


//--------------------- .nv.constant0._Z6almostPfS_S_S_S_f --------------------------
	.section	.nv.constant0._Z6almostPfS_S_S_S_f,"a",@progbits
	.sectionflags	@""
	.align	4
.nv.constant0._Z6almostPfS_S_S_S_f:
	.zero		940


//--------------------- .nv.constant0._Z9testGammafPf --------------------------
	.section	.nv.constant0._Z9testGammafPf,"a",@progbits
	.sectionflags	@""
	.align	4
.nv.constant0._Z9testGammafPf:
	.zero		912


//--------------------- .nv.constant0._Z5eulerPfS_S_S_S_f --------------------------
	.section	.nv.constant0._Z5eulerPfS_S_S_S_f,"a",@progbits
	.sectionflags	@""
	.align	4
.nv.constant0._Z5eulerPfS_S_S_S_f:
	.zero		940


//--------------------- SYMBOLS --------------------------

	.type		.nv.reservedSmem.offset0,@object
	.size		.nv.reservedSmem.offset0,0x4
	.type		.nv.reservedSmem.cap,@object
	.size		.nv.reservedSmem.cap,0x4
